//
// Generated by NVIDIA NVVM Compiler
//
// Compiler Build ID: CL-36424714
// Cuda compilation tools, release 13.0, V13.0.88
// Based on NVVM 20.0.0
//

.version 9.0
.target sm_100
.address_size 64

	// .globl	_Z13get_directionP6float3fii
.global .align 4 .b8 __cudart_i2opi_f[24] = {65, 144, 67, 60, 153, 149, 98, 219, 192, 221, 52, 245, 209, 87, 39, 252, 41, 21, 68, 78, 110, 131, 249, 162};

.visible .entry _Z13get_directionP6float3fii(
	.param .u64 .ptr .align 1 _Z13get_directionP6float3fii_param_0,
	.param .f32 _Z13get_directionP6float3fii_param_1,
	.param .u32 _Z13get_directionP6float3fii_param_2,
	.param .u32 _Z13get_directionP6float3fii_param_3
)
{
	.reg .b32 	%r<14>;
	.reg .b32 	%f<19>;
	.reg .b64 	%rd<5>;

	ld.param.u64 	%rd1, [_Z13get_directionP6float3fii_param_0];
	ld.param.f32 	%f1, [_Z13get_directionP6float3fii_param_1];
	ld.param.u32 	%r1, [_Z13get_directionP6float3fii_param_2];
	ld.param.u32 	%r2, [_Z13get_directionP6float3fii_param_3];
	cvta.to.global.u64 	%rd2, %rd1;
	mov.u32 	%r3, %ctaid.x;
	mov.u32 	%r4, %ntid.x;
	mov.u32 	%r5, %tid.x;
	mad.lo.s32 	%r6, %r3, %r4, %r5;
	mov.u32 	%r7, %ctaid.y;
	mov.u32 	%r8, %ntid.y;
	mov.u32 	%r9, %tid.y;
	mad.lo.s32 	%r10, %r7, %r8, %r9;
	not.b32 	%r11, %r10;
	add.s32 	%r12, %r2, %r11;
	mad.lo.s32 	%r13, %r12, %r1, %r6;
	cvt.rn.f32.u32 	%f2, %r10;
	cvt.rn.f32.s32 	%f3, %r2;
	mul.f32 	%f4, %f3, 0f3F000000;
	sub.f32 	%f5, %f2, %f4;
	div.rn.f32 	%f6, %f5, %f3;
	cvt.rn.f32.s32 	%f7, %r6;
	cvt.rn.f32.s32 	%f8, %r1;
	mul.f32 	%f9, %f8, 0f3F000000;
	sub.f32 	%f10, %f7, %f9;
	div.rn.f32 	%f11, %f10, %f3;
	mul.f32 	%f12, %f6, %f6;
	fma.rn.f32 	%f13, %f1, %f1, %f12;
	fma.rn.f32 	%f14, %f11, %f11, %f13;
	sqrt.rn.f32 	%f15, %f14;
	div.rn.f32 	%f16, %f1, %f15;
	div.rn.f32 	%f17, %f6, %f15;
	div.rn.f32 	%f18, %f11, %f15;
	mul.wide.s32 	%rd3, %r13, 12;
	add.s64 	%rd4, %rd2, %rd3;
	st.global.f32 	[%rd4], %f16;
	st.global.f32 	[%rd4+4], %f17;
	st.global.f32 	[%rd4+8], %f18;
	ret;

}
	// .globl	_Z16rotate_directionP6float3S_fffii
.visible .entry _Z16rotate_directionP6float3S_fffii(
	.param .u64 .ptr .align 1 _Z16rotate_directionP6float3S_fffii_param_0,
	.param .align 4 .b8 _Z16rotate_directionP6float3S_fffii_param_1[12],
	.param .f32 _Z16rotate_directionP6float3S_fffii_param_2,
	.param .f32 _Z16rotate_directionP6float3S_fffii_param_3,
	.param .f32 _Z16rotate_directionP6float3S_fffii_param_4,
	.param .u32 _Z16rotate_directionP6float3S_fffii_param_5,
	.param .u32 _Z16rotate_directionP6float3S_fffii_param_6
)
{
	.reg .b32 	%r<14>;
	.reg .b32 	%f<39>;
	.reg .b64 	%rd<5>;

	ld.param.f32 	%f1, [_Z16rotate_directionP6float3S_fffii_param_1+8];
	ld.param.f32 	%f2, [_Z16rotate_directionP6float3S_fffii_param_1];
	ld.param.f32 	%f3, [_Z16rotate_directionP6float3S_fffii_param_1+4];
	ld.param.u64 	%rd1, [_Z16rotate_directionP6float3S_fffii_param_0];
	ld.param.f32 	%f4, [_Z16rotate_directionP6float3S_fffii_param_2];
	ld.param.f32 	%f5, [_Z16rotate_directionP6float3S_fffii_param_3];
	ld.param.f32 	%f6, [_Z16rotate_directionP6float3S_fffii_param_4];
	ld.param.u32 	%r1, [_Z16rotate_directionP6float3S_fffii_param_5];
	ld.param.u32 	%r2, [_Z16rotate_directionP6float3S_fffii_param_6];
	cvta.to.global.u64 	%rd2, %rd1;
	mov.u32 	%r3, %ctaid.x;
	mov.u32 	%r4, %ntid.x;
	mov.u32 	%r5, %tid.x;
	mad.lo.s32 	%r6, %r3, %r4, %r5;
	mov.u32 	%r7, %ctaid.y;
	mov.u32 	%r8, %ntid.y;
	mov.u32 	%r9, %tid.y;
	mad.lo.s32 	%r10, %r7, %r8, %r9;
	not.b32 	%r11, %r10;
	add.s32 	%r12, %r2, %r11;
	mad.lo.s32 	%r13, %r12, %r1, %r6;
	mul.wide.s32 	%rd3, %r13, 12;
	add.s64 	%rd4, %rd2, %rd3;
	ld.global.f32 	%f7, [%rd4];
	ld.global.f32 	%f8, [%rd4+4];
	ld.global.f32 	%f9, [%rd4+8];
	mul.f32 	%f10, %f3, %f8;
	fma.rn.f32 	%f11, %f2, %f7, %f10;
	fma.rn.f32 	%f12, %f1, %f9, %f11;
	mul.f32 	%f13, %f4, %f12;
	mul.f32 	%f14, %f3, %f9;
	mul.f32 	%f15, %f1, %f8;
	sub.f32 	%f16, %f14, %f15;
	mul.f32 	%f17, %f1, %f7;
	mul.f32 	%f18, %f2, %f9;
	sub.f32 	%f19, %f17, %f18;
	mul.f32 	%f20, %f2, %f8;
	mul.f32 	%f21, %f3, %f7;
	sub.f32 	%f22, %f20, %f21;
	mul.f32 	%f23, %f2, %f13;
	fma.rn.f32 	%f24, %f5, %f7, %f23;
	fma.rn.f32 	%f25, %f6, %f16, %f24;
	mul.f32 	%f26, %f3, %f13;
	fma.rn.f32 	%f27, %f5, %f8, %f26;
	fma.rn.f32 	%f28, %f6, %f19, %f27;
	mul.f32 	%f29, %f1, %f13;
	fma.rn.f32 	%f30, %f5, %f9, %f29;
	fma.rn.f32 	%f31, %f6, %f22, %f30;
	mul.f32 	%f32, %f28, %f28;
	fma.rn.f32 	%f33, %f25, %f25, %f32;
	fma.rn.f32 	%f34, %f31, %f31, %f33;
	sqrt.rn.f32 	%f35, %f34;
	div.rn.f32 	%f36, %f25, %f35;
	div.rn.f32 	%f37, %f28, %f35;
	div.rn.f32 	%f38, %f31, %f35;
	st.global.f32 	[%rd4], %f36;
	st.global.f32 	[%rd4+4], %f37;
	st.global.f32 	[%rd4+8], %f38;
	ret;

}
	// .globl	_Z9march_rayPK6float3PhS_S_6float2ffiiiifS_S_ff
.visible .entry _Z9march_rayPK6float3PhS_S_6float2ffiiiifS_S_ff(
	.param .u64 .ptr .align 1 _Z9march_rayPK6float3PhS_S_6float2ffiiiifS_S_ff_param_0,
	.param .u64 .ptr .align 1 _Z9march_rayPK6float3PhS_S_6float2ffiiiifS_S_ff_param_1,
	.param .align 4 .b8 _Z9march_rayPK6float3PhS_S_6float2ffiiiifS_S_ff_param_2[12],
	.param .align 4 .b8 _Z9march_rayPK6float3PhS_S_6float2ffiiiifS_S_ff_param_3[12],
	.param .align 8 .b8 _Z9march_rayPK6float3PhS_S_6float2ffiiiifS_S_ff_param_4[8],
	.param .f32 _Z9march_rayPK6float3PhS_S_6float2ffiiiifS_S_ff_param_5,
	.param .f32 _Z9march_rayPK6float3PhS_S_6float2ffiiiifS_S_ff_param_6,
	.param .u32 _Z9march_rayPK6float3PhS_S_6float2ffiiiifS_S_ff_param_7,
	.param .u32 _Z9march_rayPK6float3PhS_S_6float2ffiiiifS_S_ff_param_8,
	.param .u32 _Z9march_rayPK6float3PhS_S_6float2ffiiiifS_S_ff_param_9,
	.param .u32 _Z9march_rayPK6float3PhS_S_6float2ffiiiifS_S_ff_param_10,
	.param .f32 _Z9march_rayPK6float3PhS_S_6float2ffiiiifS_S_ff_param_11,
	.param .align 4 .b8 _Z9march_rayPK6float3PhS_S_6float2ffiiiifS_S_ff_param_12[12],
	.param .align 4 .b8 _Z9march_rayPK6float3PhS_S_6float2ffiiiifS_S_ff_param_13[12],
	.param .f32 _Z9march_rayPK6float3PhS_S_6float2ffiiiifS_S_ff_param_14,
	.param .f32 _Z9march_rayPK6float3PhS_S_6float2ffiiiifS_S_ff_param_15
)
{
	.local .align 4 .b8 	__local_depot2[28];
	.reg .b64 	%SP;
	.reg .b64 	%SPL;
	.reg .pred 	%p<396>;
	.reg .b16 	%rs<6>;
	.reg .b32 	%r<1612>;
	.reg .b32 	%f<1737>;
	.reg .b64 	%rd<619>;
	.reg .b64 	%fd<81>;

	mov.u64 	%SPL, __local_depot2;
	ld.param.f32 	%f447, [_Z9march_rayPK6float3PhS_S_6float2ffiiiifS_S_ff_param_13+8];
	ld.param.f32 	%f446, [_Z9march_rayPK6float3PhS_S_6float2ffiiiifS_S_ff_param_13+4];
	ld.param.f32 	%f445, [_Z9march_rayPK6float3PhS_S_6float2ffiiiifS_S_ff_param_13];
	ld.param.f32 	%f444, [_Z9march_rayPK6float3PhS_S_6float2ffiiiifS_S_ff_param_12+8];
	ld.param.f32 	%f443, [_Z9march_rayPK6float3PhS_S_6float2ffiiiifS_S_ff_param_12+4];
	ld.param.f32 	%f442, [_Z9march_rayPK6float3PhS_S_6float2ffiiiifS_S_ff_param_12];
	ld.param.f32 	%f438, [_Z9march_rayPK6float3PhS_S_6float2ffiiiifS_S_ff_param_3+8];
	ld.param.f32 	%f437, [_Z9march_rayPK6float3PhS_S_6float2ffiiiifS_S_ff_param_3+4];
	ld.param.f32 	%f436, [_Z9march_rayPK6float3PhS_S_6float2ffiiiifS_S_ff_param_3];
	ld.param.f32 	%f1714, [_Z9march_rayPK6float3PhS_S_6float2ffiiiifS_S_ff_param_2+8];
	ld.param.f32 	%f1715, [_Z9march_rayPK6float3PhS_S_6float2ffiiiifS_S_ff_param_2+4];
	ld.param.f32 	%f1716, [_Z9march_rayPK6float3PhS_S_6float2ffiiiifS_S_ff_param_2];
	ld.param.u64 	%rd145, [_Z9march_rayPK6float3PhS_S_6float2ffiiiifS_S_ff_param_0];
	ld.param.v2.f32 	{%f1, %f2}, [_Z9march_rayPK6float3PhS_S_6float2ffiiiifS_S_ff_param_4];
	ld.param.f32 	%f1693, [_Z9march_rayPK6float3PhS_S_6float2ffiiiifS_S_ff_param_5];
	ld.param.f32 	%f440, [_Z9march_rayPK6float3PhS_S_6float2ffiiiifS_S_ff_param_6];
	ld.param.u32 	%r579, [_Z9march_rayPK6float3PhS_S_6float2ffiiiifS_S_ff_param_7];
	ld.param.u32 	%r581, [_Z9march_rayPK6float3PhS_S_6float2ffiiiifS_S_ff_param_9];
	ld.param.u32 	%r580, [_Z9march_rayPK6float3PhS_S_6float2ffiiiifS_S_ff_param_10];
	ld.param.f32 	%f441, [_Z9march_rayPK6float3PhS_S_6float2ffiiiifS_S_ff_param_11];
	add.u64 	%rd1, %SPL, 0;
	add.u64 	%rd2, %SPL, 0;
	add.u64 	%rd3, %SPL, 0;
	add.u64 	%rd4, %SPL, 0;
	mov.u32 	%r582, %ctaid.x;
	mov.u32 	%r583, %ntid.x;
	mov.u32 	%r584, %tid.x;
	mad.lo.s32 	%r585, %r582, %r583, %r584;
	mov.u32 	%r586, %ctaid.y;
	mov.u32 	%r587, %ntid.y;
	mov.u32 	%r588, %tid.y;
	mad.lo.s32 	%r589, %r586, %r587, %r588;
	mad.lo.s32 	%r1, %r581, %r589, %r585;
	add.f32 	%f1592, %f1693, 0f3F800000;
	setp.leu.f32 	%p19, %f440, 0f00000000;
	setp.leu.f32 	%p20, %f1592, %f1693;
	or.pred  	%p21, %p19, %p20;
	setp.eq.s32 	%p22, %r579, 0;
	mov.f32 	%f1596, 0f00000000;
	or.pred  	%p23, %p21, %p22;
	@%p23 bra 	$L__BB2_38;
	cvta.to.global.u64 	%rd151, %rd145;
	mul.f32 	%f452, %f443, 0f3F22F983;
	cvt.rni.s32.f32 	%r591, %f452;
	cvt.rn.f32.s32 	%f453, %r591;
	fma.rn.f32 	%f454, %f453, 0fBFC90FDA, %f443;
	fma.rn.f32 	%f455, %f453, 0fB3A22168, %f454;
	fma.rn.f32 	%f456, %f453, 0fA7C234C5, %f455;
	abs.f32 	%f457, %f443;
	setp.ltu.f32 	%p24, %f457, 0f47CE4780;
	setp.eq.f32 	%p25, %f457, 0f7F800000;
	mov.b32 	%r2, %f443;
	shr.u32 	%r592, %r2, 23;
	and.b32  	%r593, %r592, 224;
	add.s32 	%r594, %r593, -128;
	shl.b32 	%r595, %r2, 8;
	or.b32  	%r3, %r595, -2147483648;
	shr.u32 	%r596, %r594, 5;
	and.b32  	%r4, %r592, 31;
	mul.wide.u32 	%rd152, %r596, 4;
	sub.s64 	%rd5, %rd4, %rd152;
	sub.s32 	%r5, 32, %r4;
	mov.f32 	%f1575, 0f00000000;
	mul.rn.f32 	%f458, %f443, %f1575;
	sub.s64 	%rd6, %rd3, %rd152;
	mul.f32 	%f459, %f444, 0f3F22F983;
	cvt.rni.s32.f32 	%r597, %f459;
	cvt.rn.f32.s32 	%f460, %r597;
	fma.rn.f32 	%f461, %f460, 0fBFC90FDA, %f444;
	fma.rn.f32 	%f462, %f460, 0fB3A22168, %f461;
	fma.rn.f32 	%f463, %f460, 0fA7C234C5, %f462;
	abs.f32 	%f464, %f444;
	setp.ltu.f32 	%p26, %f464, 0f47CE4780;
	setp.eq.f32 	%p27, %f464, 0f7F800000;
	mov.b32 	%r6, %f444;
	shr.u32 	%r598, %r6, 23;
	and.b32  	%r599, %r598, 224;
	add.s32 	%r600, %r599, -128;
	shl.b32 	%r601, %r6, 8;
	or.b32  	%r7, %r601, -2147483648;
	shr.u32 	%r602, %r600, 5;
	and.b32  	%r8, %r598, 31;
	mul.wide.u32 	%rd153, %r602, 4;
	sub.s64 	%rd7, %rd2, %rd153;
	sub.s32 	%r9, 32, %r8;
	mul.rn.f32 	%f465, %f444, %f1575;
	sub.s64 	%rd8, %rd1, %rd153;
	mul.f32 	%f8, %f441, 0f3F000000;
	mul.wide.s32 	%rd154, %r1, 12;
	add.s64 	%rd155, %rd151, %rd154;
	ld.global.f32 	%f9, [%rd155];
	ld.global.f32 	%f10, [%rd155+4];
	ld.global.f32 	%f11, [%rd155+8];
	add.s32 	%r10, %r580, -1;
	or.pred  	%p1, %p24, %p25;
	selp.b32 	%r11, %r591, 0, %p24;
	selp.f32 	%f12, %f456, %f458, %p24;
	or.pred  	%p2, %p26, %p27;
	selp.b32 	%r12, %r597, 0, %p26;
	selp.f32 	%f13, %f463, %f465, %p26;
	and.b32  	%r13, %r580, 3;
	and.b32  	%r14, %r580, 2147483644;
	mov.b32 	%r1422, 0;
$L__BB2_2:
	setp.lt.s32 	%p28, %r580, 1;
	mov.f32 	%f1586, %f1714;
	mov.f32 	%f1587, %f1715;
	mov.f32 	%f1588, %f1716;
	@%p28 bra 	$L__BB2_29;
	mov.b32 	%r1423, 0;
	mov.f32 	%f1588, %f1716;
	mov.f32 	%f1587, %f1715;
	mov.f32 	%f1586, %f1714;
$L__BB2_4:
	mul.f32 	%f27, %f442, %f1588;
	mul.f32 	%f28, %f442, %f1587;
	mul.f32 	%f29, %f442, %f1586;
	mov.u32 	%r1427, %r11;
	mov.f32 	%f1582, %f12;
	@%p1 bra 	$L__BB2_10;
	mov.b64 	%rd569, 0;
	mov.b32 	%r1424, 0;
$L__BB2_6:
	.pragma "nounroll";
	mul.wide.u32 	%rd157, %r1424, 4;
	mov.u64 	%rd158, __cudart_i2opi_f;
	add.s64 	%rd159, %rd158, %rd157;
	ld.global.nc.u32 	%r605, [%rd159];
	mad.wide.u32 	%rd160, %r605, %r3, %rd569;
	shr.u64 	%rd569, %rd160, 32;
	add.s64 	%rd161, %rd4, %rd157;
	st.local.u32 	[%rd161], %rd160;
	add.s32 	%r1424, %r1424, 1;
	setp.ne.s32 	%p29, %r1424, 6;
	@%p29 bra 	$L__BB2_6;
	setp.eq.s32 	%p30, %r4, 0;
	st.local.u32 	[%rd4+24], %rd569;
	ld.local.u32 	%r1425, [%rd5+24];
	ld.local.u32 	%r1426, [%rd5+20];
	@%p30 bra 	$L__BB2_9;
	shl.b32 	%r606, %r1425, %r4;
	shr.u32 	%r607, %r1426, %r5;
	add.s32 	%r1425, %r607, %r606;
	shl.b32 	%r608, %r1426, %r4;
	ld.local.u32 	%r609, [%rd5+16];
	shr.u32 	%r610, %r609, %r5;
	add.s32 	%r1426, %r610, %r608;
$L__BB2_9:
	setp.lt.s32 	%p31, %r2, 0;
	shr.u32 	%r611, %r1425, 30;
	shf.l.wrap.b32 	%r612, %r1426, %r1425, 2;
	shl.b32 	%r613, %r1426, 2;
	shr.u32 	%r614, %r612, 31;
	add.s32 	%r615, %r614, %r611;
	neg.s32 	%r616, %r615;
	selp.b32 	%r1427, %r616, %r615, %p31;
	xor.b32  	%r617, %r612, %r2;
	shr.s32 	%r618, %r612, 31;
	xor.b32  	%r619, %r618, %r612;
	xor.b32  	%r620, %r618, %r613;
	cvt.u64.u32 	%rd162, %r619;
	shl.b64 	%rd163, %rd162, 32;
	cvt.u64.u32 	%rd164, %r620;
	or.b64  	%rd165, %rd163, %rd164;
	cvt.rn.f64.s64 	%fd1, %rd165;
	mul.f64 	%fd2, %fd1, 0d3BF921FB54442D19;
	cvt.rn.f32.f64 	%f466, %fd2;
	neg.f32 	%f467, %f466;
	setp.lt.s32 	%p32, %r617, 0;
	selp.f32 	%f1582, %f467, %f466, %p32;
$L__BB2_10:
	mul.rn.f32 	%f468, %f1582, %f1582;
	and.b32  	%r621, %r1427, 1;
	setp.eq.b32 	%p33, %r621, 1;
	selp.f32 	%f469, 0f3F800000, %f1582, %p33;
	fma.rn.f32 	%f470, %f468, %f469, 0f00000000;
	fma.rn.f32 	%f471, %f468, 0f37CBAC00, 0fBAB607ED;
	selp.f32 	%f472, %f471, 0fB94D4153, %p33;
	selp.f32 	%f473, 0f3D2AAABB, 0f3C0885E4, %p33;
	fma.rn.f32 	%f474, %f472, %f468, %f473;
	selp.f32 	%f475, 0fBEFFFFFF, 0fBE2AAAA8, %p33;
	fma.rn.f32 	%f476, %f474, %f468, %f475;
	fma.rn.f32 	%f477, %f476, %f470, %f469;
	and.b32  	%r622, %r1427, 2;
	setp.eq.s32 	%p34, %r622, 0;
	mov.f32 	%f478, 0f00000000;
	sub.f32 	%f479, %f478, %f477;
	selp.f32 	%f32, %f477, %f479, %p34;
	mov.u32 	%r1431, %r11;
	mov.f32 	%f1583, %f12;
	@%p1 bra 	$L__BB2_16;
	mov.b64 	%rd570, 0;
	mov.b32 	%r1428, 0;
$L__BB2_12:
	.pragma "nounroll";
	mul.wide.u32 	%rd167, %r1428, 4;
	mov.u64 	%rd168, __cudart_i2opi_f;
	add.s64 	%rd169, %rd168, %rd167;
	ld.global.nc.u32 	%r624, [%rd169];
	mad.wide.u32 	%rd170, %r624, %r3, %rd570;
	shr.u64 	%rd570, %rd170, 32;
	add.s64 	%rd171, %rd3, %rd167;
	st.local.u32 	[%rd171], %rd170;
	add.s32 	%r1428, %r1428, 1;
	setp.ne.s32 	%p35, %r1428, 6;
	@%p35 bra 	$L__BB2_12;
	setp.eq.s32 	%p36, %r4, 0;
	st.local.u32 	[%rd3+24], %rd570;
	ld.local.u32 	%r1429, [%rd6+24];
	ld.local.u32 	%r1430, [%rd6+20];
	@%p36 bra 	$L__BB2_15;
	shl.b32 	%r625, %r1429, %r4;
	shr.u32 	%r626, %r1430, %r5;
	add.s32 	%r1429, %r626, %r625;
	shl.b32 	%r627, %r1430, %r4;
	ld.local.u32 	%r628, [%rd6+16];
	shr.u32 	%r629, %r628, %r5;
	add.s32 	%r1430, %r629, %r627;
$L__BB2_15:
	setp.lt.s32 	%p37, %r2, 0;
	shr.u32 	%r630, %r1429, 30;
	shf.l.wrap.b32 	%r631, %r1430, %r1429, 2;
	shl.b32 	%r632, %r1430, 2;
	shr.u32 	%r633, %r631, 31;
	add.s32 	%r634, %r633, %r630;
	neg.s32 	%r635, %r634;
	selp.b32 	%r1431, %r635, %r634, %p37;
	xor.b32  	%r636, %r631, %r2;
	shr.s32 	%r637, %r631, 31;
	xor.b32  	%r638, %r637, %r631;
	xor.b32  	%r639, %r637, %r632;
	cvt.u64.u32 	%rd172, %r638;
	shl.b64 	%rd173, %rd172, 32;
	cvt.u64.u32 	%rd174, %r639;
	or.b64  	%rd175, %rd173, %rd174;
	cvt.rn.f64.s64 	%fd3, %rd175;
	mul.f64 	%fd4, %fd3, 0d3BF921FB54442D19;
	cvt.rn.f32.f64 	%f480, %fd4;
	neg.f32 	%f481, %f480;
	setp.lt.s32 	%p38, %r636, 0;
	selp.f32 	%f1583, %f481, %f480, %p38;
$L__BB2_16:
	abs.f32 	%f482, %f27;
	abs.f32 	%f483, %f28;
	abs.f32 	%f484, %f29;
	add.s32 	%r640, %r1431, 1;
	mul.rn.f32 	%f485, %f1583, %f1583;
	and.b32  	%r641, %r1431, 1;
	setp.eq.b32 	%p39, %r641, 1;
	selp.f32 	%f486, %f1583, 0f3F800000, %p39;
	fma.rn.f32 	%f487, %f485, %f486, 0f00000000;
	fma.rn.f32 	%f488, %f485, 0f37CBAC00, 0fBAB607ED;
	selp.f32 	%f489, 0fB94D4153, %f488, %p39;
	selp.f32 	%f490, 0f3C0885E4, 0f3D2AAABB, %p39;
	fma.rn.f32 	%f491, %f489, %f485, %f490;
	selp.f32 	%f492, 0fBE2AAAA8, 0fBEFFFFFF, %p39;
	fma.rn.f32 	%f493, %f491, %f485, %f492;
	fma.rn.f32 	%f494, %f493, %f487, %f486;
	and.b32  	%r642, %r640, 2;
	setp.eq.s32 	%p40, %r642, 0;
	mov.f32 	%f495, 0f00000000;
	sub.f32 	%f496, %f495, %f494;
	selp.f32 	%f497, %f494, %f496, %p40;
	mul.f32 	%f498, %f482, %f497;
	fma.rn.f32 	%f499, %f483, %f32, %f498;
	mul.f32 	%f500, %f483, %f497;
	mul.f32 	%f501, %f482, %f32;
	sub.f32 	%f502, %f500, %f501;
	sub.f32 	%f503, %f499, %f502;
	min.f32 	%f504, %f503, 0f00000000;
	sub.f32 	%f505, %f499, %f504;
	add.f32 	%f35, %f502, %f504;
	sub.f32 	%f506, %f505, %f484;
	min.f32 	%f507, %f506, 0f00000000;
	sub.f32 	%f36, %f505, %f507;
	add.f32 	%f37, %f484, %f507;
	mov.u32 	%r1435, %r12;
	mov.f32 	%f1584, %f13;
	@%p2 bra 	$L__BB2_22;
	mov.b64 	%rd571, 0;
	mov.b32 	%r1432, 0;
$L__BB2_18:
	.pragma "nounroll";
	mul.wide.u32 	%rd177, %r1432, 4;
	mov.u64 	%rd178, __cudart_i2opi_f;
	add.s64 	%rd179, %rd178, %rd177;
	ld.global.nc.u32 	%r644, [%rd179];
	mad.wide.u32 	%rd180, %r644, %r7, %rd571;
	shr.u64 	%rd571, %rd180, 32;
	add.s64 	%rd181, %rd2, %rd177;
	st.local.u32 	[%rd181], %rd180;
	add.s32 	%r1432, %r1432, 1;
	setp.ne.s32 	%p41, %r1432, 6;
	@%p41 bra 	$L__BB2_18;
	setp.eq.s32 	%p42, %r8, 0;
	st.local.u32 	[%rd2+24], %rd571;
	ld.local.u32 	%r1433, [%rd7+24];
	ld.local.u32 	%r1434, [%rd7+20];
	@%p42 bra 	$L__BB2_21;
	shl.b32 	%r645, %r1433, %r8;
	shr.u32 	%r646, %r1434, %r9;
	add.s32 	%r1433, %r646, %r645;
	shl.b32 	%r647, %r1434, %r8;
	ld.local.u32 	%r648, [%rd7+16];
	shr.u32 	%r649, %r648, %r9;
	add.s32 	%r1434, %r649, %r647;
$L__BB2_21:
	setp.lt.s32 	%p43, %r6, 0;
	shr.u32 	%r650, %r1433, 30;
	shf.l.wrap.b32 	%r651, %r1434, %r1433, 2;
	shl.b32 	%r652, %r1434, 2;
	shr.u32 	%r653, %r651, 31;
	add.s32 	%r654, %r653, %r650;
	neg.s32 	%r655, %r654;
	selp.b32 	%r1435, %r655, %r654, %p43;
	xor.b32  	%r656, %r651, %r6;
	shr.s32 	%r657, %r651, 31;
	xor.b32  	%r658, %r657, %r651;
	xor.b32  	%r659, %r657, %r652;
	cvt.u64.u32 	%rd182, %r658;
	shl.b64 	%rd183, %rd182, 32;
	cvt.u64.u32 	%rd184, %r659;
	or.b64  	%rd185, %rd183, %rd184;
	cvt.rn.f64.s64 	%fd5, %rd185;
	mul.f64 	%fd6, %fd5, 0d3BF921FB54442D19;
	cvt.rn.f32.f64 	%f508, %fd6;
	neg.f32 	%f509, %f508;
	setp.lt.s32 	%p44, %r656, 0;
	selp.f32 	%f1584, %f509, %f508, %p44;
$L__BB2_22:
	mul.rn.f32 	%f510, %f1584, %f1584;
	and.b32  	%r660, %r1435, 1;
	setp.eq.b32 	%p45, %r660, 1;
	selp.f32 	%f511, 0f3F800000, %f1584, %p45;
	fma.rn.f32 	%f512, %f510, %f511, 0f00000000;
	fma.rn.f32 	%f513, %f510, 0f37CBAC00, 0fBAB607ED;
	selp.f32 	%f514, %f513, 0fB94D4153, %p45;
	selp.f32 	%f515, 0f3D2AAABB, 0f3C0885E4, %p45;
	fma.rn.f32 	%f516, %f514, %f510, %f515;
	selp.f32 	%f517, 0fBEFFFFFF, 0fBE2AAAA8, %p45;
	fma.rn.f32 	%f518, %f516, %f510, %f517;
	fma.rn.f32 	%f519, %f518, %f512, %f511;
	and.b32  	%r661, %r1435, 2;
	setp.eq.s32 	%p46, %r661, 0;
	mov.f32 	%f520, 0f00000000;
	sub.f32 	%f521, %f520, %f519;
	selp.f32 	%f40, %f519, %f521, %p46;
	mov.u32 	%r1439, %r12;
	mov.f32 	%f1585, %f13;
	@%p2 bra 	$L__BB2_28;
	mov.b64 	%rd572, 0;
	mov.b32 	%r1436, 0;
$L__BB2_24:
	.pragma "nounroll";
	mul.wide.u32 	%rd187, %r1436, 4;
	mov.u64 	%rd188, __cudart_i2opi_f;
	add.s64 	%rd189, %rd188, %rd187;
	ld.global.nc.u32 	%r663, [%rd189];
	mad.wide.u32 	%rd190, %r663, %r7, %rd572;
	shr.u64 	%rd572, %rd190, 32;
	add.s64 	%rd191, %rd1, %rd187;
	st.local.u32 	[%rd191], %rd190;
	add.s32 	%r1436, %r1436, 1;
	setp.ne.s32 	%p47, %r1436, 6;
	@%p47 bra 	$L__BB2_24;
	setp.eq.s32 	%p48, %r8, 0;
	st.local.u32 	[%rd1+24], %rd572;
	ld.local.u32 	%r1437, [%rd8+24];
	ld.local.u32 	%r1438, [%rd8+20];
	@%p48 bra 	$L__BB2_27;
	shl.b32 	%r664, %r1437, %r8;
	shr.u32 	%r665, %r1438, %r9;
	add.s32 	%r1437, %r665, %r664;
	shl.b32 	%r666, %r1438, %r8;
	ld.local.u32 	%r667, [%rd8+16];
	shr.u32 	%r668, %r667, %r9;
	add.s32 	%r1438, %r668, %r666;
$L__BB2_27:
	setp.lt.s32 	%p49, %r6, 0;
	shr.u32 	%r669, %r1437, 30;
	shf.l.wrap.b32 	%r670, %r1438, %r1437, 2;
	shl.b32 	%r671, %r1438, 2;
	shr.u32 	%r672, %r670, 31;
	add.s32 	%r673, %r672, %r669;
	neg.s32 	%r674, %r673;
	selp.b32 	%r1439, %r674, %r673, %p49;
	xor.b32  	%r675, %r670, %r6;
	shr.s32 	%r676, %r670, 31;
	xor.b32  	%r677, %r676, %r670;
	xor.b32  	%r678, %r676, %r671;
	cvt.u64.u32 	%rd192, %r677;
	shl.b64 	%rd193, %rd192, 32;
	cvt.u64.u32 	%rd194, %r678;
	or.b64  	%rd195, %rd193, %rd194;
	cvt.rn.f64.s64 	%fd7, %rd195;
	mul.f64 	%fd8, %fd7, 0d3BF921FB54442D19;
	cvt.rn.f32.f64 	%f522, %fd8;
	neg.f32 	%f523, %f522;
	setp.lt.s32 	%p50, %r675, 0;
	selp.f32 	%f1585, %f523, %f522, %p50;
$L__BB2_28:
	sub.f32 	%f524, %f35, %f37;
	min.f32 	%f525, %f524, 0f00000000;
	sub.f32 	%f526, %f35, %f525;
	add.f32 	%f527, %f37, %f525;
	add.s32 	%r679, %r1439, 1;
	mul.rn.f32 	%f528, %f1585, %f1585;
	and.b32  	%r680, %r1439, 1;
	setp.eq.b32 	%p51, %r680, 1;
	selp.f32 	%f529, %f1585, 0f3F800000, %p51;
	fma.rn.f32 	%f530, %f528, %f529, 0f00000000;
	fma.rn.f32 	%f531, %f528, 0f37CBAC00, 0fBAB607ED;
	selp.f32 	%f532, 0fB94D4153, %f531, %p51;
	selp.f32 	%f533, 0f3C0885E4, 0f3D2AAABB, %p51;
	fma.rn.f32 	%f534, %f532, %f528, %f533;
	selp.f32 	%f535, 0fBE2AAAA8, 0fBEFFFFFF, %p51;
	fma.rn.f32 	%f536, %f534, %f528, %f535;
	fma.rn.f32 	%f537, %f536, %f530, %f529;
	and.b32  	%r681, %r679, 2;
	setp.eq.s32 	%p52, %r681, 0;
	mov.f32 	%f538, 0f00000000;
	sub.f32 	%f539, %f538, %f537;
	selp.f32 	%f540, %f537, %f539, %p52;
	mul.f32 	%f541, %f526, %f540;
	fma.rn.f32 	%f542, %f527, %f40, %f541;
	mul.f32 	%f543, %f527, %f540;
	mul.f32 	%f544, %f526, %f40;
	sub.f32 	%f545, %f543, %f544;
	sub.f32 	%f1588, %f36, %f445;
	sub.f32 	%f1587, %f542, %f446;
	sub.f32 	%f1586, %f545, %f447;
	add.s32 	%r1423, %r1423, 1;
	setp.ne.s32 	%p53, %r1423, %r580;
	@%p53 bra 	$L__BB2_4;
$L__BB2_29:
	abs.f32 	%f546, %f1588;
	abs.f32 	%f547, %f1587;
	abs.f32 	%f548, %f1586;
	max.f32 	%f549, %f547, %f548;
	max.f32 	%f550, %f546, %f549;
	sub.f32 	%f1592, %f550, %f8;
	@%p28 bra 	$L__BB2_36;
	setp.lt.u32 	%p55, %r10, 3;
	@%p55 bra 	$L__BB2_33;
	mov.b32 	%r1440, 0;
$L__BB2_32:
	div.rn.f32 	%f552, %f1592, %f442;
	div.rn.f32 	%f553, %f552, %f442;
	div.rn.f32 	%f554, %f553, %f442;
	div.rn.f32 	%f1592, %f554, %f442;
	add.s32 	%r1440, %r1440, 4;
	setp.ne.s32 	%p56, %r1440, %r14;
	@%p56 bra 	$L__BB2_32;
$L__BB2_33:
	setp.eq.s32 	%p57, %r13, 0;
	@%p57 bra 	$L__BB2_36;
	setp.eq.s32 	%p58, %r13, 1;
	div.rn.f32 	%f1592, %f1592, %f442;
	@%p58 bra 	$L__BB2_36;
	setp.eq.s32 	%p59, %r13, 2;
	div.rn.f32 	%f555, %f1592, %f442;
	div.rn.f32 	%f556, %f555, %f442;
	selp.f32 	%f1592, %f555, %f556, %p59;
$L__BB2_36:
	fma.rn.f32 	%f1716, %f1592, %f9, %f1716;
	fma.rn.f32 	%f1715, %f1592, %f10, %f1715;
	fma.rn.f32 	%f1714, %f1592, %f11, %f1714;
	add.f32 	%f1575, %f1575, %f1592;
	add.s32 	%r1422, %r1422, 1;
	setp.lt.f32 	%p60, %f1575, %f440;
	setp.gt.f32 	%p61, %f1592, %f1693;
	and.pred  	%p62, %p60, %p61;
	setp.ne.s32 	%p63, %r1422, %r579;
	and.pred  	%p64, %p62, %p63;
	@%p64 bra 	$L__BB2_2;
	cvt.rn.f32.u32 	%f1596, %r1422;
$L__BB2_38:
	abs.f32 	%f557, %f1592;
	setp.gtu.f32 	%p65, %f557, %f1693;
	@%p65 bra 	$L__BB2_364;
	sub.f32 	%f558, %f436, %f1716;
	sub.f32 	%f559, %f437, %f1715;
	sub.f32 	%f560, %f438, %f1714;
	mul.f32 	%f561, %f559, %f559;
	fma.rn.f32 	%f562, %f558, %f558, %f561;
	fma.rn.f32 	%f563, %f560, %f560, %f562;
	sqrt.rn.f32 	%f82, %f563;
	div.rn.f32 	%f83, %f558, %f82;
	div.rn.f32 	%f84, %f559, %f82;
	div.rn.f32 	%f85, %f560, %f82;
	add.f32 	%f1610, %f1693, %f1716;
	setp.lt.s32 	%p66, %r580, 1;
	mov.f32 	%f1608, %f1714;
	mov.f32 	%f1609, %f1715;
	@%p66 bra 	$L__BB2_66;
	mul.f32 	%f564, %f443, 0f3F22F983;
	cvt.rni.s32.f32 	%r684, %f564;
	cvt.rn.f32.s32 	%f565, %r684;
	fma.rn.f32 	%f566, %f565, 0fBFC90FDA, %f443;
	fma.rn.f32 	%f567, %f565, 0fB3A22168, %f566;
	fma.rn.f32 	%f568, %f565, 0fA7C234C5, %f567;
	abs.f32 	%f569, %f443;
	setp.ltu.f32 	%p67, %f569, 0f47CE4780;
	setp.eq.f32 	%p68, %f569, 0f7F800000;
	mov.b32 	%r61, %f443;
	shr.u32 	%r685, %r61, 23;
	and.b32  	%r686, %r685, 224;
	add.s32 	%r687, %r686, -128;
	shl.b32 	%r688, %r61, 8;
	or.b32  	%r62, %r688, -2147483648;
	shr.u32 	%r689, %r687, 5;
	and.b32  	%r63, %r685, 31;
	mul.wide.u32 	%rd196, %r689, 4;
	sub.s64 	%rd17, %rd4, %rd196;
	mov.f32 	%f570, 0f00000000;
	mul.rn.f32 	%f571, %f443, %f570;
	sub.s64 	%rd18, %rd3, %rd196;
	mul.f32 	%f572, %f444, 0f3F22F983;
	cvt.rni.s32.f32 	%r690, %f572;
	cvt.rn.f32.s32 	%f573, %r690;
	fma.rn.f32 	%f574, %f573, 0fBFC90FDA, %f444;
	fma.rn.f32 	%f575, %f573, 0fB3A22168, %f574;
	fma.rn.f32 	%f576, %f573, 0fA7C234C5, %f575;
	abs.f32 	%f577, %f444;
	setp.ltu.f32 	%p69, %f577, 0f47CE4780;
	setp.eq.f32 	%p70, %f577, 0f7F800000;
	mov.b32 	%r64, %f444;
	shr.u32 	%r691, %r64, 23;
	and.b32  	%r692, %r691, 224;
	add.s32 	%r693, %r692, -128;
	shl.b32 	%r694, %r64, 8;
	or.b32  	%r65, %r694, -2147483648;
	shr.u32 	%r695, %r693, 5;
	and.b32  	%r66, %r691, 31;
	mul.wide.u32 	%rd197, %r695, 4;
	sub.s64 	%rd19, %rd2, %rd197;
	mul.rn.f32 	%f578, %f444, %f570;
	sub.s64 	%rd20, %rd1, %rd197;
	or.pred  	%p3, %p67, %p68;
	selp.b32 	%r67, %r684, 0, %p67;
	selp.f32 	%f90, %f568, %f571, %p67;
	or.pred  	%p4, %p69, %p70;
	selp.b32 	%r68, %r690, 0, %p69;
	selp.f32 	%f91, %f576, %f578, %p69;
	mov.b32 	%r1441, 0;
	mov.f32 	%f1609, %f1715;
	mov.f32 	%f1608, %f1714;
$L__BB2_41:
	mul.f32 	%f95, %f442, %f1610;
	mul.f32 	%f96, %f442, %f1609;
	mul.f32 	%f97, %f442, %f1608;
	mov.u32 	%r1445, %r67;
	mov.f32 	%f1604, %f90;
	@%p3 bra 	$L__BB2_47;
	mov.b64 	%rd573, 0;
	mov.b32 	%r1442, 0;
$L__BB2_43:
	.pragma "nounroll";
	mul.wide.u32 	%rd199, %r1442, 4;
	mov.u64 	%rd200, __cudart_i2opi_f;
	add.s64 	%rd201, %rd200, %rd199;
	ld.global.nc.u32 	%r697, [%rd201];
	mad.wide.u32 	%rd202, %r697, %r62, %rd573;
	shr.u64 	%rd573, %rd202, 32;
	add.s64 	%rd203, %rd4, %rd199;
	st.local.u32 	[%rd203], %rd202;
	add.s32 	%r1442, %r1442, 1;
	setp.ne.s32 	%p71, %r1442, 6;
	@%p71 bra 	$L__BB2_43;
	setp.eq.s32 	%p72, %r63, 0;
	st.local.u32 	[%rd4+24], %rd573;
	ld.local.u32 	%r1443, [%rd17+24];
	ld.local.u32 	%r1444, [%rd17+20];
	@%p72 bra 	$L__BB2_46;
	shf.l.wrap.b32 	%r1443, %r1444, %r1443, %r63;
	ld.local.u32 	%r698, [%rd17+16];
	shf.l.wrap.b32 	%r1444, %r698, %r1444, %r63;
$L__BB2_46:
	setp.lt.s32 	%p73, %r61, 0;
	shr.u32 	%r699, %r1443, 30;
	shf.l.wrap.b32 	%r700, %r1444, %r1443, 2;
	shl.b32 	%r701, %r1444, 2;
	shr.u32 	%r702, %r700, 31;
	add.s32 	%r703, %r702, %r699;
	neg.s32 	%r704, %r703;
	selp.b32 	%r1445, %r704, %r703, %p73;
	xor.b32  	%r705, %r700, %r61;
	shr.s32 	%r706, %r700, 31;
	xor.b32  	%r707, %r706, %r700;
	xor.b32  	%r708, %r706, %r701;
	cvt.u64.u32 	%rd204, %r707;
	shl.b64 	%rd205, %rd204, 32;
	cvt.u64.u32 	%rd206, %r708;
	or.b64  	%rd207, %rd205, %rd206;
	cvt.rn.f64.s64 	%fd9, %rd207;
	mul.f64 	%fd10, %fd9, 0d3BF921FB54442D19;
	cvt.rn.f32.f64 	%f579, %fd10;
	neg.f32 	%f580, %f579;
	setp.lt.s32 	%p74, %r705, 0;
	selp.f32 	%f1604, %f580, %f579, %p74;
$L__BB2_47:
	mul.rn.f32 	%f581, %f1604, %f1604;
	and.b32  	%r709, %r1445, 1;
	setp.eq.b32 	%p75, %r709, 1;
	selp.f32 	%f582, 0f3F800000, %f1604, %p75;
	fma.rn.f32 	%f583, %f581, %f582, 0f00000000;
	fma.rn.f32 	%f584, %f581, 0f37CBAC00, 0fBAB607ED;
	selp.f32 	%f585, %f584, 0fB94D4153, %p75;
	selp.f32 	%f586, 0f3D2AAABB, 0f3C0885E4, %p75;
	fma.rn.f32 	%f587, %f585, %f581, %f586;
	selp.f32 	%f588, 0fBEFFFFFF, 0fBE2AAAA8, %p75;
	fma.rn.f32 	%f589, %f587, %f581, %f588;
	fma.rn.f32 	%f590, %f589, %f583, %f582;
	and.b32  	%r710, %r1445, 2;
	setp.eq.s32 	%p76, %r710, 0;
	mov.f32 	%f591, 0f00000000;
	sub.f32 	%f592, %f591, %f590;
	selp.f32 	%f100, %f590, %f592, %p76;
	mov.u32 	%r1449, %r67;
	mov.f32 	%f1605, %f90;
	@%p3 bra 	$L__BB2_53;
	mov.b64 	%rd574, 0;
	mov.b32 	%r1446, 0;
$L__BB2_49:
	.pragma "nounroll";
	mul.wide.u32 	%rd209, %r1446, 4;
	mov.u64 	%rd210, __cudart_i2opi_f;
	add.s64 	%rd211, %rd210, %rd209;
	ld.global.nc.u32 	%r712, [%rd211];
	mad.wide.u32 	%rd212, %r712, %r62, %rd574;
	shr.u64 	%rd574, %rd212, 32;
	add.s64 	%rd213, %rd3, %rd209;
	st.local.u32 	[%rd213], %rd212;
	add.s32 	%r1446, %r1446, 1;
	setp.ne.s32 	%p77, %r1446, 6;
	@%p77 bra 	$L__BB2_49;
	setp.eq.s32 	%p78, %r63, 0;
	st.local.u32 	[%rd3+24], %rd574;
	ld.local.u32 	%r1447, [%rd18+24];
	ld.local.u32 	%r1448, [%rd18+20];
	@%p78 bra 	$L__BB2_52;
	shf.l.wrap.b32 	%r1447, %r1448, %r1447, %r63;
	ld.local.u32 	%r713, [%rd18+16];
	shf.l.wrap.b32 	%r1448, %r713, %r1448, %r63;
$L__BB2_52:
	setp.lt.s32 	%p79, %r61, 0;
	shr.u32 	%r714, %r1447, 30;
	shf.l.wrap.b32 	%r715, %r1448, %r1447, 2;
	shl.b32 	%r716, %r1448, 2;
	shr.u32 	%r717, %r715, 31;
	add.s32 	%r718, %r717, %r714;
	neg.s32 	%r719, %r718;
	selp.b32 	%r1449, %r719, %r718, %p79;
	xor.b32  	%r720, %r715, %r61;
	shr.s32 	%r721, %r715, 31;
	xor.b32  	%r722, %r721, %r715;
	xor.b32  	%r723, %r721, %r716;
	cvt.u64.u32 	%rd214, %r722;
	shl.b64 	%rd215, %rd214, 32;
	cvt.u64.u32 	%rd216, %r723;
	or.b64  	%rd217, %rd215, %rd216;
	cvt.rn.f64.s64 	%fd11, %rd217;
	mul.f64 	%fd12, %fd11, 0d3BF921FB54442D19;
	cvt.rn.f32.f64 	%f593, %fd12;
	neg.f32 	%f594, %f593;
	setp.lt.s32 	%p80, %r720, 0;
	selp.f32 	%f1605, %f594, %f593, %p80;
$L__BB2_53:
	abs.f32 	%f595, %f95;
	abs.f32 	%f596, %f96;
	abs.f32 	%f597, %f97;
	add.s32 	%r724, %r1449, 1;
	mul.rn.f32 	%f598, %f1605, %f1605;
	and.b32  	%r725, %r1449, 1;
	setp.eq.b32 	%p81, %r725, 1;
	selp.f32 	%f599, %f1605, 0f3F800000, %p81;
	fma.rn.f32 	%f600, %f598, %f599, 0f00000000;
	fma.rn.f32 	%f601, %f598, 0f37CBAC00, 0fBAB607ED;
	selp.f32 	%f602, 0fB94D4153, %f601, %p81;
	selp.f32 	%f603, 0f3C0885E4, 0f3D2AAABB, %p81;
	fma.rn.f32 	%f604, %f602, %f598, %f603;
	selp.f32 	%f605, 0fBE2AAAA8, 0fBEFFFFFF, %p81;
	fma.rn.f32 	%f606, %f604, %f598, %f605;
	fma.rn.f32 	%f607, %f606, %f600, %f599;
	and.b32  	%r726, %r724, 2;
	setp.eq.s32 	%p82, %r726, 0;
	mov.f32 	%f608, 0f00000000;
	sub.f32 	%f609, %f608, %f607;
	selp.f32 	%f610, %f607, %f609, %p82;
	mul.f32 	%f611, %f595, %f610;
	fma.rn.f32 	%f612, %f596, %f100, %f611;
	mul.f32 	%f613, %f596, %f610;
	mul.f32 	%f614, %f595, %f100;
	sub.f32 	%f615, %f613, %f614;
	sub.f32 	%f616, %f612, %f615;
	min.f32 	%f617, %f616, 0f00000000;
	sub.f32 	%f618, %f612, %f617;
	add.f32 	%f103, %f615, %f617;
	sub.f32 	%f619, %f618, %f597;
	min.f32 	%f620, %f619, 0f00000000;
	sub.f32 	%f104, %f618, %f620;
	add.f32 	%f105, %f597, %f620;
	mov.u32 	%r1453, %r68;
	mov.f32 	%f1606, %f91;
	@%p4 bra 	$L__BB2_59;
	mov.b64 	%rd575, 0;
	mov.b32 	%r1450, 0;
$L__BB2_55:
	.pragma "nounroll";
	mul.wide.u32 	%rd219, %r1450, 4;
	mov.u64 	%rd220, __cudart_i2opi_f;
	add.s64 	%rd221, %rd220, %rd219;
	ld.global.nc.u32 	%r728, [%rd221];
	mad.wide.u32 	%rd222, %r728, %r65, %rd575;
	shr.u64 	%rd575, %rd222, 32;
	add.s64 	%rd223, %rd2, %rd219;
	st.local.u32 	[%rd223], %rd222;
	add.s32 	%r1450, %r1450, 1;
	setp.ne.s32 	%p83, %r1450, 6;
	@%p83 bra 	$L__BB2_55;
	setp.eq.s32 	%p84, %r66, 0;
	st.local.u32 	[%rd2+24], %rd575;
	ld.local.u32 	%r1451, [%rd19+24];
	ld.local.u32 	%r1452, [%rd19+20];
	@%p84 bra 	$L__BB2_58;
	shf.l.wrap.b32 	%r1451, %r1452, %r1451, %r66;
	ld.local.u32 	%r729, [%rd19+16];
	shf.l.wrap.b32 	%r1452, %r729, %r1452, %r66;
$L__BB2_58:
	setp.lt.s32 	%p85, %r64, 0;
	shr.u32 	%r730, %r1451, 30;
	shf.l.wrap.b32 	%r731, %r1452, %r1451, 2;
	shl.b32 	%r732, %r1452, 2;
	shr.u32 	%r733, %r731, 31;
	add.s32 	%r734, %r733, %r730;
	neg.s32 	%r735, %r734;
	selp.b32 	%r1453, %r735, %r734, %p85;
	xor.b32  	%r736, %r731, %r64;
	shr.s32 	%r737, %r731, 31;
	xor.b32  	%r738, %r737, %r731;
	xor.b32  	%r739, %r737, %r732;
	cvt.u64.u32 	%rd224, %r738;
	shl.b64 	%rd225, %rd224, 32;
	cvt.u64.u32 	%rd226, %r739;
	or.b64  	%rd227, %rd225, %rd226;
	cvt.rn.f64.s64 	%fd13, %rd227;
	mul.f64 	%fd14, %fd13, 0d3BF921FB54442D19;
	cvt.rn.f32.f64 	%f621, %fd14;
	neg.f32 	%f622, %f621;
	setp.lt.s32 	%p86, %r736, 0;
	selp.f32 	%f1606, %f622, %f621, %p86;
$L__BB2_59:
	mul.rn.f32 	%f623, %f1606, %f1606;
	and.b32  	%r740, %r1453, 1;
	setp.eq.b32 	%p87, %r740, 1;
	selp.f32 	%f624, 0f3F800000, %f1606, %p87;
	fma.rn.f32 	%f625, %f623, %f624, 0f00000000;
	fma.rn.f32 	%f626, %f623, 0f37CBAC00, 0fBAB607ED;
	selp.f32 	%f627, %f626, 0fB94D4153, %p87;
	selp.f32 	%f628, 0f3D2AAABB, 0f3C0885E4, %p87;
	fma.rn.f32 	%f629, %f627, %f623, %f628;
	selp.f32 	%f630, 0fBEFFFFFF, 0fBE2AAAA8, %p87;
	fma.rn.f32 	%f631, %f629, %f623, %f630;
	fma.rn.f32 	%f632, %f631, %f625, %f624;
	and.b32  	%r741, %r1453, 2;
	setp.eq.s32 	%p88, %r741, 0;
	mov.f32 	%f633, 0f00000000;
	sub.f32 	%f634, %f633, %f632;
	selp.f32 	%f108, %f632, %f634, %p88;
	mov.u32 	%r1457, %r68;
	mov.f32 	%f1607, %f91;
	@%p4 bra 	$L__BB2_65;
	mov.b64 	%rd576, 0;
	mov.b32 	%r1454, 0;
$L__BB2_61:
	.pragma "nounroll";
	mul.wide.u32 	%rd229, %r1454, 4;
	mov.u64 	%rd230, __cudart_i2opi_f;
	add.s64 	%rd231, %rd230, %rd229;
	ld.global.nc.u32 	%r743, [%rd231];
	mad.wide.u32 	%rd232, %r743, %r65, %rd576;
	shr.u64 	%rd576, %rd232, 32;
	add.s64 	%rd233, %rd1, %rd229;
	st.local.u32 	[%rd233], %rd232;
	add.s32 	%r1454, %r1454, 1;
	setp.ne.s32 	%p89, %r1454, 6;
	@%p89 bra 	$L__BB2_61;
	setp.eq.s32 	%p90, %r66, 0;
	st.local.u32 	[%rd1+24], %rd576;
	ld.local.u32 	%r1455, [%rd20+24];
	ld.local.u32 	%r1456, [%rd20+20];
	@%p90 bra 	$L__BB2_64;
	shf.l.wrap.b32 	%r1455, %r1456, %r1455, %r66;
	ld.local.u32 	%r744, [%rd20+16];
	shf.l.wrap.b32 	%r1456, %r744, %r1456, %r66;
$L__BB2_64:
	setp.lt.s32 	%p91, %r64, 0;
	shr.u32 	%r745, %r1455, 30;
	shf.l.wrap.b32 	%r746, %r1456, %r1455, 2;
	shl.b32 	%r747, %r1456, 2;
	shr.u32 	%r748, %r746, 31;
	add.s32 	%r749, %r748, %r745;
	neg.s32 	%r750, %r749;
	selp.b32 	%r1457, %r750, %r749, %p91;
	xor.b32  	%r751, %r746, %r64;
	shr.s32 	%r752, %r746, 31;
	xor.b32  	%r753, %r752, %r746;
	xor.b32  	%r754, %r752, %r747;
	cvt.u64.u32 	%rd234, %r753;
	shl.b64 	%rd235, %rd234, 32;
	cvt.u64.u32 	%rd236, %r754;
	or.b64  	%rd237, %rd235, %rd236;
	cvt.rn.f64.s64 	%fd15, %rd237;
	mul.f64 	%fd16, %fd15, 0d3BF921FB54442D19;
	cvt.rn.f32.f64 	%f635, %fd16;
	neg.f32 	%f636, %f635;
	setp.lt.s32 	%p92, %r751, 0;
	selp.f32 	%f1607, %f636, %f635, %p92;
$L__BB2_65:
	sub.f32 	%f637, %f103, %f105;
	min.f32 	%f638, %f637, 0f00000000;
	sub.f32 	%f639, %f103, %f638;
	add.f32 	%f640, %f105, %f638;
	add.s32 	%r755, %r1457, 1;
	mul.rn.f32 	%f641, %f1607, %f1607;
	and.b32  	%r756, %r1457, 1;
	setp.eq.b32 	%p93, %r756, 1;
	selp.f32 	%f642, %f1607, 0f3F800000, %p93;
	fma.rn.f32 	%f643, %f641, %f642, 0f00000000;
	fma.rn.f32 	%f644, %f641, 0f37CBAC00, 0fBAB607ED;
	selp.f32 	%f645, 0fB94D4153, %f644, %p93;
	selp.f32 	%f646, 0f3C0885E4, 0f3D2AAABB, %p93;
	fma.rn.f32 	%f647, %f645, %f641, %f646;
	selp.f32 	%f648, 0fBE2AAAA8, 0fBEFFFFFF, %p93;
	fma.rn.f32 	%f649, %f647, %f641, %f648;
	fma.rn.f32 	%f650, %f649, %f643, %f642;
	and.b32  	%r757, %r755, 2;
	setp.eq.s32 	%p94, %r757, 0;
	mov.f32 	%f651, 0f00000000;
	sub.f32 	%f652, %f651, %f650;
	selp.f32 	%f653, %f650, %f652, %p94;
	mul.f32 	%f654, %f639, %f653;
	fma.rn.f32 	%f655, %f640, %f108, %f654;
	mul.f32 	%f656, %f640, %f653;
	mul.f32 	%f657, %f639, %f108;
	sub.f32 	%f658, %f656, %f657;
	sub.f32 	%f1610, %f104, %f445;
	sub.f32 	%f1609, %f655, %f446;
	sub.f32 	%f1608, %f658, %f447;
	add.s32 	%r1441, %r1441, 1;
	setp.ne.s32 	%p95, %r1441, %r580;
	@%p95 bra 	$L__BB2_41;
$L__BB2_66:
	setp.lt.s32 	%p96, %r580, 1;
	abs.f32 	%f659, %f1610;
	abs.f32 	%f660, %f1609;
	abs.f32 	%f661, %f1608;
	max.f32 	%f662, %f660, %f661;
	max.f32 	%f663, %f659, %f662;
	mul.f32 	%f117, %f441, 0f3F000000;
	sub.f32 	%f1615, %f663, %f117;
	@%p96 bra 	$L__BB2_73;
	add.s32 	%r758, %r580, -1;
	and.b32  	%r111, %r580, 3;
	setp.lt.u32 	%p97, %r758, 3;
	@%p97 bra 	$L__BB2_70;
	and.b32  	%r112, %r580, 2147483644;
	mov.b32 	%r1458, 0;
$L__BB2_69:
	div.rn.f32 	%f665, %f1615, %f442;
	div.rn.f32 	%f666, %f665, %f442;
	div.rn.f32 	%f667, %f666, %f442;
	div.rn.f32 	%f1615, %f667, %f442;
	add.s32 	%r1458, %r1458, 4;
	setp.ne.s32 	%p98, %r1458, %r112;
	@%p98 bra 	$L__BB2_69;
$L__BB2_70:
	setp.eq.s32 	%p99, %r111, 0;
	@%p99 bra 	$L__BB2_73;
	mov.b32 	%r1459, 0;
$L__BB2_72:
	.pragma "nounroll";
	div.rn.f32 	%f1615, %f1615, %f442;
	add.s32 	%r1459, %r1459, 1;
	setp.ne.s32 	%p100, %r1459, %r111;
	@%p100 bra 	$L__BB2_72;
$L__BB2_73:
	setp.lt.s32 	%p101, %r580, 1;
	sub.f32 	%f1623, %f1716, %f1693;
	mov.f32 	%f1624, %f1715;
	mov.f32 	%f1625, %f1714;
	@%p101 bra 	$L__BB2_100;
	mul.f32 	%f668, %f443, 0f3F22F983;
	cvt.rni.s32.f32 	%r762, %f668;
	cvt.rn.f32.s32 	%f669, %r762;
	fma.rn.f32 	%f670, %f669, 0fBFC90FDA, %f443;
	fma.rn.f32 	%f671, %f669, 0fB3A22168, %f670;
	fma.rn.f32 	%f672, %f669, 0fA7C234C5, %f671;
	abs.f32 	%f673, %f443;
	setp.ltu.f32 	%p102, %f673, 0f47CE4780;
	setp.eq.f32 	%p103, %f673, 0f7F800000;
	mov.b32 	%r117, %f443;
	shr.u32 	%r763, %r117, 23;
	and.b32  	%r764, %r763, 224;
	add.s32 	%r765, %r764, -128;
	shl.b32 	%r766, %r117, 8;
	or.b32  	%r118, %r766, -2147483648;
	shr.u32 	%r767, %r765, 5;
	and.b32  	%r119, %r763, 31;
	mul.wide.u32 	%rd238, %r767, 4;
	sub.s64 	%rd29, %rd4, %rd238;
	mov.f32 	%f674, 0f00000000;
	mul.rn.f32 	%f675, %f443, %f674;
	sub.s64 	%rd30, %rd3, %rd238;
	mul.f32 	%f676, %f444, 0f3F22F983;
	cvt.rni.s32.f32 	%r768, %f676;
	cvt.rn.f32.s32 	%f677, %r768;
	fma.rn.f32 	%f678, %f677, 0fBFC90FDA, %f444;
	fma.rn.f32 	%f679, %f677, 0fB3A22168, %f678;
	fma.rn.f32 	%f680, %f677, 0fA7C234C5, %f679;
	abs.f32 	%f681, %f444;
	setp.ltu.f32 	%p104, %f681, 0f47CE4780;
	setp.eq.f32 	%p105, %f681, 0f7F800000;
	mov.b32 	%r120, %f444;
	shr.u32 	%r769, %r120, 23;
	and.b32  	%r770, %r769, 224;
	add.s32 	%r771, %r770, -128;
	shl.b32 	%r772, %r120, 8;
	or.b32  	%r121, %r772, -2147483648;
	shr.u32 	%r773, %r771, 5;
	and.b32  	%r122, %r769, 31;
	mul.wide.u32 	%rd239, %r773, 4;
	sub.s64 	%rd31, %rd2, %rd239;
	mul.rn.f32 	%f682, %f444, %f674;
	sub.s64 	%rd32, %rd1, %rd239;
	or.pred  	%p5, %p102, %p103;
	selp.b32 	%r123, %r762, 0, %p102;
	selp.f32 	%f127, %f672, %f675, %p102;
	or.pred  	%p6, %p104, %p105;
	selp.b32 	%r124, %r768, 0, %p104;
	selp.f32 	%f128, %f680, %f682, %p104;
	mov.b32 	%r1460, 0;
	mov.f32 	%f1625, %f1714;
	mov.f32 	%f1624, %f1715;
$L__BB2_75:
	mul.f32 	%f132, %f442, %f1623;
	mul.f32 	%f133, %f442, %f1624;
	mul.f32 	%f134, %f442, %f1625;
	mov.u32 	%r1464, %r123;
	mov.f32 	%f1619, %f127;
	@%p5 bra 	$L__BB2_81;
	mov.b64 	%rd577, 0;
	mov.b32 	%r1461, 0;
$L__BB2_77:
	.pragma "nounroll";
	mul.wide.u32 	%rd241, %r1461, 4;
	mov.u64 	%rd242, __cudart_i2opi_f;
	add.s64 	%rd243, %rd242, %rd241;
	ld.global.nc.u32 	%r775, [%rd243];
	mad.wide.u32 	%rd244, %r775, %r118, %rd577;
	shr.u64 	%rd577, %rd244, 32;
	add.s64 	%rd245, %rd4, %rd241;
	st.local.u32 	[%rd245], %rd244;
	add.s32 	%r1461, %r1461, 1;
	setp.ne.s32 	%p106, %r1461, 6;
	@%p106 bra 	$L__BB2_77;
	setp.eq.s32 	%p107, %r119, 0;
	st.local.u32 	[%rd4+24], %rd577;
	ld.local.u32 	%r1462, [%rd29+24];
	ld.local.u32 	%r1463, [%rd29+20];
	@%p107 bra 	$L__BB2_80;
	shf.l.wrap.b32 	%r1462, %r1463, %r1462, %r119;
	ld.local.u32 	%r776, [%rd29+16];
	shf.l.wrap.b32 	%r1463, %r776, %r1463, %r119;
$L__BB2_80:
	setp.lt.s32 	%p108, %r117, 0;
	shr.u32 	%r777, %r1462, 30;
	shf.l.wrap.b32 	%r778, %r1463, %r1462, 2;
	shl.b32 	%r779, %r1463, 2;
	shr.u32 	%r780, %r778, 31;
	add.s32 	%r781, %r780, %r777;
	neg.s32 	%r782, %r781;
	selp.b32 	%r1464, %r782, %r781, %p108;
	xor.b32  	%r783, %r778, %r117;
	shr.s32 	%r784, %r778, 31;
	xor.b32  	%r785, %r784, %r778;
	xor.b32  	%r786, %r784, %r779;
	cvt.u64.u32 	%rd246, %r785;
	shl.b64 	%rd247, %rd246, 32;
	cvt.u64.u32 	%rd248, %r786;
	or.b64  	%rd249, %rd247, %rd248;
	cvt.rn.f64.s64 	%fd17, %rd249;
	mul.f64 	%fd18, %fd17, 0d3BF921FB54442D19;
	cvt.rn.f32.f64 	%f683, %fd18;
	neg.f32 	%f684, %f683;
	setp.lt.s32 	%p109, %r783, 0;
	selp.f32 	%f1619, %f684, %f683, %p109;
$L__BB2_81:
	mul.rn.f32 	%f685, %f1619, %f1619;
	and.b32  	%r787, %r1464, 1;
	setp.eq.b32 	%p110, %r787, 1;
	selp.f32 	%f686, 0f3F800000, %f1619, %p110;
	fma.rn.f32 	%f687, %f685, %f686, 0f00000000;
	fma.rn.f32 	%f688, %f685, 0f37CBAC00, 0fBAB607ED;
	selp.f32 	%f689, %f688, 0fB94D4153, %p110;
	selp.f32 	%f690, 0f3D2AAABB, 0f3C0885E4, %p110;
	fma.rn.f32 	%f691, %f689, %f685, %f690;
	selp.f32 	%f692, 0fBEFFFFFF, 0fBE2AAAA8, %p110;
	fma.rn.f32 	%f693, %f691, %f685, %f692;
	fma.rn.f32 	%f694, %f693, %f687, %f686;
	and.b32  	%r788, %r1464, 2;
	setp.eq.s32 	%p111, %r788, 0;
	mov.f32 	%f695, 0f00000000;
	sub.f32 	%f696, %f695, %f694;
	selp.f32 	%f137, %f694, %f696, %p111;
	mov.u32 	%r1468, %r123;
	mov.f32 	%f1620, %f127;
	@%p5 bra 	$L__BB2_87;
	mov.b64 	%rd578, 0;
	mov.b32 	%r1465, 0;
$L__BB2_83:
	.pragma "nounroll";
	mul.wide.u32 	%rd251, %r1465, 4;
	mov.u64 	%rd252, __cudart_i2opi_f;
	add.s64 	%rd253, %rd252, %rd251;
	ld.global.nc.u32 	%r790, [%rd253];
	mad.wide.u32 	%rd254, %r790, %r118, %rd578;
	shr.u64 	%rd578, %rd254, 32;
	add.s64 	%rd255, %rd3, %rd251;
	st.local.u32 	[%rd255], %rd254;
	add.s32 	%r1465, %r1465, 1;
	setp.ne.s32 	%p112, %r1465, 6;
	@%p112 bra 	$L__BB2_83;
	setp.eq.s32 	%p113, %r119, 0;
	st.local.u32 	[%rd3+24], %rd578;
	ld.local.u32 	%r1466, [%rd30+24];
	ld.local.u32 	%r1467, [%rd30+20];
	@%p113 bra 	$L__BB2_86;
	shf.l.wrap.b32 	%r1466, %r1467, %r1466, %r119;
	ld.local.u32 	%r791, [%rd30+16];
	shf.l.wrap.b32 	%r1467, %r791, %r1467, %r119;
$L__BB2_86:
	setp.lt.s32 	%p114, %r117, 0;
	shr.u32 	%r792, %r1466, 30;
	shf.l.wrap.b32 	%r793, %r1467, %r1466, 2;
	shl.b32 	%r794, %r1467, 2;
	shr.u32 	%r795, %r793, 31;
	add.s32 	%r796, %r795, %r792;
	neg.s32 	%r797, %r796;
	selp.b32 	%r1468, %r797, %r796, %p114;
	xor.b32  	%r798, %r793, %r117;
	shr.s32 	%r799, %r793, 31;
	xor.b32  	%r800, %r799, %r793;
	xor.b32  	%r801, %r799, %r794;
	cvt.u64.u32 	%rd256, %r800;
	shl.b64 	%rd257, %rd256, 32;
	cvt.u64.u32 	%rd258, %r801;
	or.b64  	%rd259, %rd257, %rd258;
	cvt.rn.f64.s64 	%fd19, %rd259;
	mul.f64 	%fd20, %fd19, 0d3BF921FB54442D19;
	cvt.rn.f32.f64 	%f697, %fd20;
	neg.f32 	%f698, %f697;
	setp.lt.s32 	%p115, %r798, 0;
	selp.f32 	%f1620, %f698, %f697, %p115;
$L__BB2_87:
	abs.f32 	%f699, %f132;
	abs.f32 	%f700, %f133;
	abs.f32 	%f701, %f134;
	add.s32 	%r802, %r1468, 1;
	mul.rn.f32 	%f702, %f1620, %f1620;
	and.b32  	%r803, %r1468, 1;
	setp.eq.b32 	%p116, %r803, 1;
	selp.f32 	%f703, %f1620, 0f3F800000, %p116;
	fma.rn.f32 	%f704, %f702, %f703, 0f00000000;
	fma.rn.f32 	%f705, %f702, 0f37CBAC00, 0fBAB607ED;
	selp.f32 	%f706, 0fB94D4153, %f705, %p116;
	selp.f32 	%f707, 0f3C0885E4, 0f3D2AAABB, %p116;
	fma.rn.f32 	%f708, %f706, %f702, %f707;
	selp.f32 	%f709, 0fBE2AAAA8, 0fBEFFFFFF, %p116;
	fma.rn.f32 	%f710, %f708, %f702, %f709;
	fma.rn.f32 	%f711, %f710, %f704, %f703;
	and.b32  	%r804, %r802, 2;
	setp.eq.s32 	%p117, %r804, 0;
	mov.f32 	%f712, 0f00000000;
	sub.f32 	%f713, %f712, %f711;
	selp.f32 	%f714, %f711, %f713, %p117;
	mul.f32 	%f715, %f699, %f714;
	fma.rn.f32 	%f716, %f700, %f137, %f715;
	mul.f32 	%f717, %f700, %f714;
	mul.f32 	%f718, %f699, %f137;
	sub.f32 	%f719, %f717, %f718;
	sub.f32 	%f720, %f716, %f719;
	min.f32 	%f721, %f720, 0f00000000;
	sub.f32 	%f722, %f716, %f721;
	add.f32 	%f140, %f719, %f721;
	sub.f32 	%f723, %f722, %f701;
	min.f32 	%f724, %f723, 0f00000000;
	sub.f32 	%f141, %f722, %f724;
	add.f32 	%f142, %f701, %f724;
	mov.u32 	%r1472, %r124;
	mov.f32 	%f1621, %f128;
	@%p6 bra 	$L__BB2_93;
	mov.b64 	%rd579, 0;
	mov.b32 	%r1469, 0;
$L__BB2_89:
	.pragma "nounroll";
	mul.wide.u32 	%rd261, %r1469, 4;
	mov.u64 	%rd262, __cudart_i2opi_f;
	add.s64 	%rd263, %rd262, %rd261;
	ld.global.nc.u32 	%r806, [%rd263];
	mad.wide.u32 	%rd264, %r806, %r121, %rd579;
	shr.u64 	%rd579, %rd264, 32;
	add.s64 	%rd265, %rd2, %rd261;
	st.local.u32 	[%rd265], %rd264;
	add.s32 	%r1469, %r1469, 1;
	setp.ne.s32 	%p118, %r1469, 6;
	@%p118 bra 	$L__BB2_89;
	setp.eq.s32 	%p119, %r122, 0;
	st.local.u32 	[%rd2+24], %rd579;
	ld.local.u32 	%r1470, [%rd31+24];
	ld.local.u32 	%r1471, [%rd31+20];
	@%p119 bra 	$L__BB2_92;
	shf.l.wrap.b32 	%r1470, %r1471, %r1470, %r122;
	ld.local.u32 	%r807, [%rd31+16];
	shf.l.wrap.b32 	%r1471, %r807, %r1471, %r122;
$L__BB2_92:
	setp.lt.s32 	%p120, %r120, 0;
	shr.u32 	%r808, %r1470, 30;
	shf.l.wrap.b32 	%r809, %r1471, %r1470, 2;
	shl.b32 	%r810, %r1471, 2;
	shr.u32 	%r811, %r809, 31;
	add.s32 	%r812, %r811, %r808;
	neg.s32 	%r813, %r812;
	selp.b32 	%r1472, %r813, %r812, %p120;
	xor.b32  	%r814, %r809, %r120;
	shr.s32 	%r815, %r809, 31;
	xor.b32  	%r816, %r815, %r809;
	xor.b32  	%r817, %r815, %r810;
	cvt.u64.u32 	%rd266, %r816;
	shl.b64 	%rd267, %rd266, 32;
	cvt.u64.u32 	%rd268, %r817;
	or.b64  	%rd269, %rd267, %rd268;
	cvt.rn.f64.s64 	%fd21, %rd269;
	mul.f64 	%fd22, %fd21, 0d3BF921FB54442D19;
	cvt.rn.f32.f64 	%f725, %fd22;
	neg.f32 	%f726, %f725;
	setp.lt.s32 	%p121, %r814, 0;
	selp.f32 	%f1621, %f726, %f725, %p121;
$L__BB2_93:
	mul.rn.f32 	%f727, %f1621, %f1621;
	and.b32  	%r818, %r1472, 1;
	setp.eq.b32 	%p122, %r818, 1;
	selp.f32 	%f728, 0f3F800000, %f1621, %p122;
	fma.rn.f32 	%f729, %f727, %f728, 0f00000000;
	fma.rn.f32 	%f730, %f727, 0f37CBAC00, 0fBAB607ED;
	selp.f32 	%f731, %f730, 0fB94D4153, %p122;
	selp.f32 	%f732, 0f3D2AAABB, 0f3C0885E4, %p122;
	fma.rn.f32 	%f733, %f731, %f727, %f732;
	selp.f32 	%f734, 0fBEFFFFFF, 0fBE2AAAA8, %p122;
	fma.rn.f32 	%f735, %f733, %f727, %f734;
	fma.rn.f32 	%f736, %f735, %f729, %f728;
	and.b32  	%r819, %r1472, 2;
	setp.eq.s32 	%p123, %r819, 0;
	mov.f32 	%f737, 0f00000000;
	sub.f32 	%f738, %f737, %f736;
	selp.f32 	%f145, %f736, %f738, %p123;
	mov.u32 	%r1476, %r124;
	mov.f32 	%f1622, %f128;
	@%p6 bra 	$L__BB2_99;
	mov.b64 	%rd580, 0;
	mov.b32 	%r1473, 0;
$L__BB2_95:
	.pragma "nounroll";
	mul.wide.u32 	%rd271, %r1473, 4;
	mov.u64 	%rd272, __cudart_i2opi_f;
	add.s64 	%rd273, %rd272, %rd271;
	ld.global.nc.u32 	%r821, [%rd273];
	mad.wide.u32 	%rd274, %r821, %r121, %rd580;
	shr.u64 	%rd580, %rd274, 32;
	add.s64 	%rd275, %rd1, %rd271;
	st.local.u32 	[%rd275], %rd274;
	add.s32 	%r1473, %r1473, 1;
	setp.ne.s32 	%p124, %r1473, 6;
	@%p124 bra 	$L__BB2_95;
	setp.eq.s32 	%p125, %r122, 0;
	st.local.u32 	[%rd1+24], %rd580;
	ld.local.u32 	%r1474, [%rd32+24];
	ld.local.u32 	%r1475, [%rd32+20];
	@%p125 bra 	$L__BB2_98;
	shf.l.wrap.b32 	%r1474, %r1475, %r1474, %r122;
	ld.local.u32 	%r822, [%rd32+16];
	shf.l.wrap.b32 	%r1475, %r822, %r1475, %r122;
$L__BB2_98:
	setp.lt.s32 	%p126, %r120, 0;
	shr.u32 	%r823, %r1474, 30;
	shf.l.wrap.b32 	%r824, %r1475, %r1474, 2;
	shl.b32 	%r825, %r1475, 2;
	shr.u32 	%r826, %r824, 31;
	add.s32 	%r827, %r826, %r823;
	neg.s32 	%r828, %r827;
	selp.b32 	%r1476, %r828, %r827, %p126;
	xor.b32  	%r829, %r824, %r120;
	shr.s32 	%r830, %r824, 31;
	xor.b32  	%r831, %r830, %r824;
	xor.b32  	%r832, %r830, %r825;
	cvt.u64.u32 	%rd276, %r831;
	shl.b64 	%rd277, %rd276, 32;
	cvt.u64.u32 	%rd278, %r832;
	or.b64  	%rd279, %rd277, %rd278;
	cvt.rn.f64.s64 	%fd23, %rd279;
	mul.f64 	%fd24, %fd23, 0d3BF921FB54442D19;
	cvt.rn.f32.f64 	%f739, %fd24;
	neg.f32 	%f740, %f739;
	setp.lt.s32 	%p127, %r829, 0;
	selp.f32 	%f1622, %f740, %f739, %p127;
$L__BB2_99:
	sub.f32 	%f741, %f140, %f142;
	min.f32 	%f742, %f741, 0f00000000;
	sub.f32 	%f743, %f140, %f742;
	add.f32 	%f744, %f142, %f742;
	add.s32 	%r833, %r1476, 1;
	mul.rn.f32 	%f745, %f1622, %f1622;
	and.b32  	%r834, %r1476, 1;
	setp.eq.b32 	%p128, %r834, 1;
	selp.f32 	%f746, %f1622, 0f3F800000, %p128;
	fma.rn.f32 	%f747, %f745, %f746, 0f00000000;
	fma.rn.f32 	%f748, %f745, 0f37CBAC00, 0fBAB607ED;
	selp.f32 	%f749, 0fB94D4153, %f748, %p128;
	selp.f32 	%f750, 0f3C0885E4, 0f3D2AAABB, %p128;
	fma.rn.f32 	%f751, %f749, %f745, %f750;
	selp.f32 	%f752, 0fBE2AAAA8, 0fBEFFFFFF, %p128;
	fma.rn.f32 	%f753, %f751, %f745, %f752;
	fma.rn.f32 	%f754, %f753, %f747, %f746;
	and.b32  	%r835, %r833, 2;
	setp.eq.s32 	%p129, %r835, 0;
	mov.f32 	%f755, 0f00000000;
	sub.f32 	%f756, %f755, %f754;
	selp.f32 	%f757, %f754, %f756, %p129;
	mul.f32 	%f758, %f743, %f757;
	fma.rn.f32 	%f759, %f744, %f145, %f758;
	mul.f32 	%f760, %f744, %f757;
	mul.f32 	%f761, %f743, %f145;
	sub.f32 	%f762, %f760, %f761;
	sub.f32 	%f1623, %f141, %f445;
	sub.f32 	%f1624, %f759, %f446;
	sub.f32 	%f1625, %f762, %f447;
	add.s32 	%r1460, %r1460, 1;
	setp.ne.s32 	%p130, %r1460, %r580;
	@%p130 bra 	$L__BB2_75;
$L__BB2_100:
	setp.lt.s32 	%p131, %r580, 1;
	abs.f32 	%f763, %f1623;
	abs.f32 	%f764, %f1624;
	abs.f32 	%f765, %f1625;
	max.f32 	%f766, %f764, %f765;
	max.f32 	%f767, %f763, %f766;
	sub.f32 	%f1630, %f767, %f117;
	@%p131 bra 	$L__BB2_107;
	add.s32 	%r836, %r580, -1;
	and.b32  	%r167, %r580, 3;
	setp.lt.u32 	%p132, %r836, 3;
	@%p132 bra 	$L__BB2_104;
	and.b32  	%r168, %r580, 2147483644;
	mov.b32 	%r1477, 0;
$L__BB2_103:
	div.rn.f32 	%f769, %f1630, %f442;
	div.rn.f32 	%f770, %f769, %f442;
	div.rn.f32 	%f771, %f770, %f442;
	div.rn.f32 	%f1630, %f771, %f442;
	add.s32 	%r1477, %r1477, 4;
	setp.ne.s32 	%p133, %r1477, %r168;
	@%p133 bra 	$L__BB2_103;
$L__BB2_104:
	setp.eq.s32 	%p134, %r167, 0;
	@%p134 bra 	$L__BB2_107;
	mov.b32 	%r1478, 0;
$L__BB2_106:
	.pragma "nounroll";
	div.rn.f32 	%f1630, %f1630, %f442;
	add.s32 	%r1478, %r1478, 1;
	setp.ne.s32 	%p135, %r1478, %r167;
	@%p135 bra 	$L__BB2_106;
$L__BB2_107:
	setp.lt.s32 	%p136, %r580, 1;
	sub.f32 	%f162, %f1615, %f1630;
	add.f32 	%f1639, %f1693, %f1715;
	mov.f32 	%f1638, %f1716;
	mov.f32 	%f1640, %f1714;
	@%p136 bra 	$L__BB2_134;
	mul.f32 	%f772, %f443, 0f3F22F983;
	cvt.rni.s32.f32 	%r840, %f772;
	cvt.rn.f32.s32 	%f773, %r840;
	fma.rn.f32 	%f774, %f773, 0fBFC90FDA, %f443;
	fma.rn.f32 	%f775, %f773, 0fB3A22168, %f774;
	fma.rn.f32 	%f776, %f773, 0fA7C234C5, %f775;
	abs.f32 	%f777, %f443;
	setp.ltu.f32 	%p137, %f777, 0f47CE4780;
	setp.eq.f32 	%p138, %f777, 0f7F800000;
	mov.b32 	%r173, %f443;
	shr.u32 	%r841, %r173, 23;
	and.b32  	%r842, %r841, 224;
	add.s32 	%r843, %r842, -128;
	shl.b32 	%r844, %r173, 8;
	or.b32  	%r174, %r844, -2147483648;
	shr.u32 	%r845, %r843, 5;
	and.b32  	%r175, %r841, 31;
	mul.wide.u32 	%rd280, %r845, 4;
	sub.s64 	%rd41, %rd4, %rd280;
	mov.f32 	%f778, 0f00000000;
	mul.rn.f32 	%f779, %f443, %f778;
	sub.s64 	%rd42, %rd3, %rd280;
	mul.f32 	%f780, %f444, 0f3F22F983;
	cvt.rni.s32.f32 	%r846, %f780;
	cvt.rn.f32.s32 	%f781, %r846;
	fma.rn.f32 	%f782, %f781, 0fBFC90FDA, %f444;
	fma.rn.f32 	%f783, %f781, 0fB3A22168, %f782;
	fma.rn.f32 	%f784, %f781, 0fA7C234C5, %f783;
	abs.f32 	%f785, %f444;
	setp.ltu.f32 	%p139, %f785, 0f47CE4780;
	setp.eq.f32 	%p140, %f785, 0f7F800000;
	mov.b32 	%r176, %f444;
	shr.u32 	%r847, %r176, 23;
	and.b32  	%r848, %r847, 224;
	add.s32 	%r849, %r848, -128;
	shl.b32 	%r850, %r176, 8;
	or.b32  	%r177, %r850, -2147483648;
	shr.u32 	%r851, %r849, 5;
	and.b32  	%r178, %r847, 31;
	mul.wide.u32 	%rd281, %r851, 4;
	sub.s64 	%rd43, %rd2, %rd281;
	mul.rn.f32 	%f786, %f444, %f778;
	sub.s64 	%rd44, %rd1, %rd281;
	or.pred  	%p7, %p137, %p138;
	selp.b32 	%r179, %r840, 0, %p137;
	selp.f32 	%f164, %f776, %f779, %p137;
	or.pred  	%p8, %p139, %p140;
	selp.b32 	%r180, %r846, 0, %p139;
	selp.f32 	%f165, %f784, %f786, %p139;
	mov.b32 	%r1479, 0;
	mov.f32 	%f1640, %f1714;
	mov.f32 	%f1638, %f1716;
$L__BB2_109:
	mul.f32 	%f169, %f442, %f1638;
	mul.f32 	%f170, %f442, %f1639;
	mul.f32 	%f171, %f442, %f1640;
	mov.u32 	%r1483, %r179;
	mov.f32 	%f1634, %f164;
	@%p7 bra 	$L__BB2_115;
	mov.b64 	%rd581, 0;
	mov.b32 	%r1480, 0;
$L__BB2_111:
	.pragma "nounroll";
	mul.wide.u32 	%rd283, %r1480, 4;
	mov.u64 	%rd284, __cudart_i2opi_f;
	add.s64 	%rd285, %rd284, %rd283;
	ld.global.nc.u32 	%r853, [%rd285];
	mad.wide.u32 	%rd286, %r853, %r174, %rd581;
	shr.u64 	%rd581, %rd286, 32;
	add.s64 	%rd287, %rd4, %rd283;
	st.local.u32 	[%rd287], %rd286;
	add.s32 	%r1480, %r1480, 1;
	setp.ne.s32 	%p141, %r1480, 6;
	@%p141 bra 	$L__BB2_111;
	setp.eq.s32 	%p142, %r175, 0;
	st.local.u32 	[%rd4+24], %rd581;
	ld.local.u32 	%r1481, [%rd41+24];
	ld.local.u32 	%r1482, [%rd41+20];
	@%p142 bra 	$L__BB2_114;
	shf.l.wrap.b32 	%r1481, %r1482, %r1481, %r175;
	ld.local.u32 	%r854, [%rd41+16];
	shf.l.wrap.b32 	%r1482, %r854, %r1482, %r175;
$L__BB2_114:
	setp.lt.s32 	%p143, %r173, 0;
	shr.u32 	%r855, %r1481, 30;
	shf.l.wrap.b32 	%r856, %r1482, %r1481, 2;
	shl.b32 	%r857, %r1482, 2;
	shr.u32 	%r858, %r856, 31;
	add.s32 	%r859, %r858, %r855;
	neg.s32 	%r860, %r859;
	selp.b32 	%r1483, %r860, %r859, %p143;
	xor.b32  	%r861, %r856, %r173;
	shr.s32 	%r862, %r856, 31;
	xor.b32  	%r863, %r862, %r856;
	xor.b32  	%r864, %r862, %r857;
	cvt.u64.u32 	%rd288, %r863;
	shl.b64 	%rd289, %rd288, 32;
	cvt.u64.u32 	%rd290, %r864;
	or.b64  	%rd291, %rd289, %rd290;
	cvt.rn.f64.s64 	%fd25, %rd291;
	mul.f64 	%fd26, %fd25, 0d3BF921FB54442D19;
	cvt.rn.f32.f64 	%f787, %fd26;
	neg.f32 	%f788, %f787;
	setp.lt.s32 	%p144, %r861, 0;
	selp.f32 	%f1634, %f788, %f787, %p144;
$L__BB2_115:
	mul.rn.f32 	%f789, %f1634, %f1634;
	and.b32  	%r865, %r1483, 1;
	setp.eq.b32 	%p145, %r865, 1;
	selp.f32 	%f790, 0f3F800000, %f1634, %p145;
	fma.rn.f32 	%f791, %f789, %f790, 0f00000000;
	fma.rn.f32 	%f792, %f789, 0f37CBAC00, 0fBAB607ED;
	selp.f32 	%f793, %f792, 0fB94D4153, %p145;
	selp.f32 	%f794, 0f3D2AAABB, 0f3C0885E4, %p145;
	fma.rn.f32 	%f795, %f793, %f789, %f794;
	selp.f32 	%f796, 0fBEFFFFFF, 0fBE2AAAA8, %p145;
	fma.rn.f32 	%f797, %f795, %f789, %f796;
	fma.rn.f32 	%f798, %f797, %f791, %f790;
	and.b32  	%r866, %r1483, 2;
	setp.eq.s32 	%p146, %r866, 0;
	mov.f32 	%f799, 0f00000000;
	sub.f32 	%f800, %f799, %f798;
	selp.f32 	%f174, %f798, %f800, %p146;
	mov.u32 	%r1487, %r179;
	mov.f32 	%f1635, %f164;
	@%p7 bra 	$L__BB2_121;
	mov.b64 	%rd582, 0;
	mov.b32 	%r1484, 0;
$L__BB2_117:
	.pragma "nounroll";
	mul.wide.u32 	%rd293, %r1484, 4;
	mov.u64 	%rd294, __cudart_i2opi_f;
	add.s64 	%rd295, %rd294, %rd293;
	ld.global.nc.u32 	%r868, [%rd295];
	mad.wide.u32 	%rd296, %r868, %r174, %rd582;
	shr.u64 	%rd582, %rd296, 32;
	add.s64 	%rd297, %rd3, %rd293;
	st.local.u32 	[%rd297], %rd296;
	add.s32 	%r1484, %r1484, 1;
	setp.ne.s32 	%p147, %r1484, 6;
	@%p147 bra 	$L__BB2_117;
	setp.eq.s32 	%p148, %r175, 0;
	st.local.u32 	[%rd3+24], %rd582;
	ld.local.u32 	%r1485, [%rd42+24];
	ld.local.u32 	%r1486, [%rd42+20];
	@%p148 bra 	$L__BB2_120;
	shf.l.wrap.b32 	%r1485, %r1486, %r1485, %r175;
	ld.local.u32 	%r869, [%rd42+16];
	shf.l.wrap.b32 	%r1486, %r869, %r1486, %r175;
$L__BB2_120:
	setp.lt.s32 	%p149, %r173, 0;
	shr.u32 	%r870, %r1485, 30;
	shf.l.wrap.b32 	%r871, %r1486, %r1485, 2;
	shl.b32 	%r872, %r1486, 2;
	shr.u32 	%r873, %r871, 31;
	add.s32 	%r874, %r873, %r870;
	neg.s32 	%r875, %r874;
	selp.b32 	%r1487, %r875, %r874, %p149;
	xor.b32  	%r876, %r871, %r173;
	shr.s32 	%r877, %r871, 31;
	xor.b32  	%r878, %r877, %r871;
	xor.b32  	%r879, %r877, %r872;
	cvt.u64.u32 	%rd298, %r878;
	shl.b64 	%rd299, %rd298, 32;
	cvt.u64.u32 	%rd300, %r879;
	or.b64  	%rd301, %rd299, %rd300;
	cvt.rn.f64.s64 	%fd27, %rd301;
	mul.f64 	%fd28, %fd27, 0d3BF921FB54442D19;
	cvt.rn.f32.f64 	%f801, %fd28;
	neg.f32 	%f802, %f801;
	setp.lt.s32 	%p150, %r876, 0;
	selp.f32 	%f1635, %f802, %f801, %p150;
$L__BB2_121:
	abs.f32 	%f803, %f169;
	abs.f32 	%f804, %f170;
	abs.f32 	%f805, %f171;
	add.s32 	%r880, %r1487, 1;
	mul.rn.f32 	%f806, %f1635, %f1635;
	and.b32  	%r881, %r1487, 1;
	setp.eq.b32 	%p151, %r881, 1;
	selp.f32 	%f807, %f1635, 0f3F800000, %p151;
	fma.rn.f32 	%f808, %f806, %f807, 0f00000000;
	fma.rn.f32 	%f809, %f806, 0f37CBAC00, 0fBAB607ED;
	selp.f32 	%f810, 0fB94D4153, %f809, %p151;
	selp.f32 	%f811, 0f3C0885E4, 0f3D2AAABB, %p151;
	fma.rn.f32 	%f812, %f810, %f806, %f811;
	selp.f32 	%f813, 0fBE2AAAA8, 0fBEFFFFFF, %p151;
	fma.rn.f32 	%f814, %f812, %f806, %f813;
	fma.rn.f32 	%f815, %f814, %f808, %f807;
	and.b32  	%r882, %r880, 2;
	setp.eq.s32 	%p152, %r882, 0;
	mov.f32 	%f816, 0f00000000;
	sub.f32 	%f817, %f816, %f815;
	selp.f32 	%f818, %f815, %f817, %p152;
	mul.f32 	%f819, %f803, %f818;
	fma.rn.f32 	%f820, %f804, %f174, %f819;
	mul.f32 	%f821, %f804, %f818;
	mul.f32 	%f822, %f803, %f174;
	sub.f32 	%f823, %f821, %f822;
	sub.f32 	%f824, %f820, %f823;
	min.f32 	%f825, %f824, 0f00000000;
	sub.f32 	%f826, %f820, %f825;
	add.f32 	%f177, %f823, %f825;
	sub.f32 	%f827, %f826, %f805;
	min.f32 	%f828, %f827, 0f00000000;
	sub.f32 	%f178, %f826, %f828;
	add.f32 	%f179, %f805, %f828;
	mov.u32 	%r1491, %r180;
	mov.f32 	%f1636, %f165;
	@%p8 bra 	$L__BB2_127;
	mov.b64 	%rd583, 0;
	mov.b32 	%r1488, 0;
$L__BB2_123:
	.pragma "nounroll";
	mul.wide.u32 	%rd303, %r1488, 4;
	mov.u64 	%rd304, __cudart_i2opi_f;
	add.s64 	%rd305, %rd304, %rd303;
	ld.global.nc.u32 	%r884, [%rd305];
	mad.wide.u32 	%rd306, %r884, %r177, %rd583;
	shr.u64 	%rd583, %rd306, 32;
	add.s64 	%rd307, %rd2, %rd303;
	st.local.u32 	[%rd307], %rd306;
	add.s32 	%r1488, %r1488, 1;
	setp.ne.s32 	%p153, %r1488, 6;
	@%p153 bra 	$L__BB2_123;
	setp.eq.s32 	%p154, %r178, 0;
	st.local.u32 	[%rd2+24], %rd583;
	ld.local.u32 	%r1489, [%rd43+24];
	ld.local.u32 	%r1490, [%rd43+20];
	@%p154 bra 	$L__BB2_126;
	shf.l.wrap.b32 	%r1489, %r1490, %r1489, %r178;
	ld.local.u32 	%r885, [%rd43+16];
	shf.l.wrap.b32 	%r1490, %r885, %r1490, %r178;
$L__BB2_126:
	setp.lt.s32 	%p155, %r176, 0;
	shr.u32 	%r886, %r1489, 30;
	shf.l.wrap.b32 	%r887, %r1490, %r1489, 2;
	shl.b32 	%r888, %r1490, 2;
	shr.u32 	%r889, %r887, 31;
	add.s32 	%r890, %r889, %r886;
	neg.s32 	%r891, %r890;
	selp.b32 	%r1491, %r891, %r890, %p155;
	xor.b32  	%r892, %r887, %r176;
	shr.s32 	%r893, %r887, 31;
	xor.b32  	%r894, %r893, %r887;
	xor.b32  	%r895, %r893, %r888;
	cvt.u64.u32 	%rd308, %r894;
	shl.b64 	%rd309, %rd308, 32;
	cvt.u64.u32 	%rd310, %r895;
	or.b64  	%rd311, %rd309, %rd310;
	cvt.rn.f64.s64 	%fd29, %rd311;
	mul.f64 	%fd30, %fd29, 0d3BF921FB54442D19;
	cvt.rn.f32.f64 	%f829, %fd30;
	neg.f32 	%f830, %f829;
	setp.lt.s32 	%p156, %r892, 0;
	selp.f32 	%f1636, %f830, %f829, %p156;
$L__BB2_127:
	mul.rn.f32 	%f831, %f1636, %f1636;
	and.b32  	%r896, %r1491, 1;
	setp.eq.b32 	%p157, %r896, 1;
	selp.f32 	%f832, 0f3F800000, %f1636, %p157;
	fma.rn.f32 	%f833, %f831, %f832, 0f00000000;
	fma.rn.f32 	%f834, %f831, 0f37CBAC00, 0fBAB607ED;
	selp.f32 	%f835, %f834, 0fB94D4153, %p157;
	selp.f32 	%f836, 0f3D2AAABB, 0f3C0885E4, %p157;
	fma.rn.f32 	%f837, %f835, %f831, %f836;
	selp.f32 	%f838, 0fBEFFFFFF, 0fBE2AAAA8, %p157;
	fma.rn.f32 	%f839, %f837, %f831, %f838;
	fma.rn.f32 	%f840, %f839, %f833, %f832;
	and.b32  	%r897, %r1491, 2;
	setp.eq.s32 	%p158, %r897, 0;
	mov.f32 	%f841, 0f00000000;
	sub.f32 	%f842, %f841, %f840;
	selp.f32 	%f182, %f840, %f842, %p158;
	mov.u32 	%r1495, %r180;
	mov.f32 	%f1637, %f165;
	@%p8 bra 	$L__BB2_133;
	mov.b64 	%rd584, 0;
	mov.b32 	%r1492, 0;
$L__BB2_129:
	.pragma "nounroll";
	mul.wide.u32 	%rd313, %r1492, 4;
	mov.u64 	%rd314, __cudart_i2opi_f;
	add.s64 	%rd315, %rd314, %rd313;
	ld.global.nc.u32 	%r899, [%rd315];
	mad.wide.u32 	%rd316, %r899, %r177, %rd584;
	shr.u64 	%rd584, %rd316, 32;
	add.s64 	%rd317, %rd1, %rd313;
	st.local.u32 	[%rd317], %rd316;
	add.s32 	%r1492, %r1492, 1;
	setp.ne.s32 	%p159, %r1492, 6;
	@%p159 bra 	$L__BB2_129;
	setp.eq.s32 	%p160, %r178, 0;
	st.local.u32 	[%rd1+24], %rd584;
	ld.local.u32 	%r1493, [%rd44+24];
	ld.local.u32 	%r1494, [%rd44+20];
	@%p160 bra 	$L__BB2_132;
	shf.l.wrap.b32 	%r1493, %r1494, %r1493, %r178;
	ld.local.u32 	%r900, [%rd44+16];
	shf.l.wrap.b32 	%r1494, %r900, %r1494, %r178;
$L__BB2_132:
	setp.lt.s32 	%p161, %r176, 0;
	shr.u32 	%r901, %r1493, 30;
	shf.l.wrap.b32 	%r902, %r1494, %r1493, 2;
	shl.b32 	%r903, %r1494, 2;
	shr.u32 	%r904, %r902, 31;
	add.s32 	%r905, %r904, %r901;
	neg.s32 	%r906, %r905;
	selp.b32 	%r1495, %r906, %r905, %p161;
	xor.b32  	%r907, %r902, %r176;
	shr.s32 	%r908, %r902, 31;
	xor.b32  	%r909, %r908, %r902;
	xor.b32  	%r910, %r908, %r903;
	cvt.u64.u32 	%rd318, %r909;
	shl.b64 	%rd319, %rd318, 32;
	cvt.u64.u32 	%rd320, %r910;
	or.b64  	%rd321, %rd319, %rd320;
	cvt.rn.f64.s64 	%fd31, %rd321;
	mul.f64 	%fd32, %fd31, 0d3BF921FB54442D19;
	cvt.rn.f32.f64 	%f843, %fd32;
	neg.f32 	%f844, %f843;
	setp.lt.s32 	%p162, %r907, 0;
	selp.f32 	%f1637, %f844, %f843, %p162;
$L__BB2_133:
	sub.f32 	%f845, %f177, %f179;
	min.f32 	%f846, %f845, 0f00000000;
	sub.f32 	%f847, %f177, %f846;
	add.f32 	%f848, %f179, %f846;
	add.s32 	%r911, %r1495, 1;
	mul.rn.f32 	%f849, %f1637, %f1637;
	and.b32  	%r912, %r1495, 1;
	setp.eq.b32 	%p163, %r912, 1;
	selp.f32 	%f850, %f1637, 0f3F800000, %p163;
	fma.rn.f32 	%f851, %f849, %f850, 0f00000000;
	fma.rn.f32 	%f852, %f849, 0f37CBAC00, 0fBAB607ED;
	selp.f32 	%f853, 0fB94D4153, %f852, %p163;
	selp.f32 	%f854, 0f3C0885E4, 0f3D2AAABB, %p163;
	fma.rn.f32 	%f855, %f853, %f849, %f854;
	selp.f32 	%f856, 0fBE2AAAA8, 0fBEFFFFFF, %p163;
	fma.rn.f32 	%f857, %f855, %f849, %f856;
	fma.rn.f32 	%f858, %f857, %f851, %f850;
	and.b32  	%r913, %r911, 2;
	setp.eq.s32 	%p164, %r913, 0;
	mov.f32 	%f859, 0f00000000;
	sub.f32 	%f860, %f859, %f858;
	selp.f32 	%f861, %f858, %f860, %p164;
	mul.f32 	%f862, %f847, %f861;
	fma.rn.f32 	%f863, %f848, %f182, %f862;
	mul.f32 	%f864, %f848, %f861;
	mul.f32 	%f865, %f847, %f182;
	sub.f32 	%f866, %f864, %f865;
	sub.f32 	%f1638, %f178, %f445;
	sub.f32 	%f1639, %f863, %f446;
	sub.f32 	%f1640, %f866, %f447;
	add.s32 	%r1479, %r1479, 1;
	setp.ne.s32 	%p165, %r1479, %r580;
	@%p165 bra 	$L__BB2_109;
$L__BB2_134:
	setp.lt.s32 	%p166, %r580, 1;
	abs.f32 	%f867, %f1638;
	abs.f32 	%f868, %f1639;
	abs.f32 	%f869, %f1640;
	max.f32 	%f870, %f868, %f869;
	max.f32 	%f871, %f867, %f870;
	sub.f32 	%f1645, %f871, %f117;
	@%p166 bra 	$L__BB2_141;
	add.s32 	%r914, %r580, -1;
	and.b32  	%r223, %r580, 3;
	setp.lt.u32 	%p167, %r914, 3;
	@%p167 bra 	$L__BB2_138;
	and.b32  	%r224, %r580, 2147483644;
	mov.b32 	%r1496, 0;
$L__BB2_137:
	div.rn.f32 	%f873, %f1645, %f442;
	div.rn.f32 	%f874, %f873, %f442;
	div.rn.f32 	%f875, %f874, %f442;
	div.rn.f32 	%f1645, %f875, %f442;
	add.s32 	%r1496, %r1496, 4;
	setp.ne.s32 	%p168, %r1496, %r224;
	@%p168 bra 	$L__BB2_137;
$L__BB2_138:
	setp.eq.s32 	%p169, %r223, 0;
	@%p169 bra 	$L__BB2_141;
	mov.b32 	%r1497, 0;
$L__BB2_140:
	.pragma "nounroll";
	div.rn.f32 	%f1645, %f1645, %f442;
	add.s32 	%r1497, %r1497, 1;
	setp.ne.s32 	%p170, %r1497, %r223;
	@%p170 bra 	$L__BB2_140;
$L__BB2_141:
	setp.lt.s32 	%p171, %r580, 1;
	sub.f32 	%f1654, %f1715, %f1693;
	mov.f32 	%f1653, %f1716;
	mov.f32 	%f1655, %f1714;
	@%p171 bra 	$L__BB2_168;
	mul.f32 	%f876, %f443, 0f3F22F983;
	cvt.rni.s32.f32 	%r918, %f876;
	cvt.rn.f32.s32 	%f877, %r918;
	fma.rn.f32 	%f878, %f877, 0fBFC90FDA, %f443;
	fma.rn.f32 	%f879, %f877, 0fB3A22168, %f878;
	fma.rn.f32 	%f880, %f877, 0fA7C234C5, %f879;
	abs.f32 	%f881, %f443;
	setp.ltu.f32 	%p172, %f881, 0f47CE4780;
	setp.eq.f32 	%p173, %f881, 0f7F800000;
	mov.b32 	%r229, %f443;
	shr.u32 	%r919, %r229, 23;
	and.b32  	%r920, %r919, 224;
	add.s32 	%r921, %r920, -128;
	shl.b32 	%r922, %r229, 8;
	or.b32  	%r230, %r922, -2147483648;
	shr.u32 	%r923, %r921, 5;
	and.b32  	%r231, %r919, 31;
	mul.wide.u32 	%rd322, %r923, 4;
	sub.s64 	%rd53, %rd4, %rd322;
	mov.f32 	%f882, 0f00000000;
	mul.rn.f32 	%f883, %f443, %f882;
	sub.s64 	%rd54, %rd3, %rd322;
	mul.f32 	%f884, %f444, 0f3F22F983;
	cvt.rni.s32.f32 	%r924, %f884;
	cvt.rn.f32.s32 	%f885, %r924;
	fma.rn.f32 	%f886, %f885, 0fBFC90FDA, %f444;
	fma.rn.f32 	%f887, %f885, 0fB3A22168, %f886;
	fma.rn.f32 	%f888, %f885, 0fA7C234C5, %f887;
	abs.f32 	%f889, %f444;
	setp.ltu.f32 	%p174, %f889, 0f47CE4780;
	setp.eq.f32 	%p175, %f889, 0f7F800000;
	mov.b32 	%r232, %f444;
	shr.u32 	%r925, %r232, 23;
	and.b32  	%r926, %r925, 224;
	add.s32 	%r927, %r926, -128;
	shl.b32 	%r928, %r232, 8;
	or.b32  	%r233, %r928, -2147483648;
	shr.u32 	%r929, %r927, 5;
	and.b32  	%r234, %r925, 31;
	mul.wide.u32 	%rd323, %r929, 4;
	sub.s64 	%rd55, %rd2, %rd323;
	mul.rn.f32 	%f890, %f444, %f882;
	sub.s64 	%rd56, %rd1, %rd323;
	or.pred  	%p9, %p172, %p173;
	selp.b32 	%r235, %r918, 0, %p172;
	selp.f32 	%f200, %f880, %f883, %p172;
	or.pred  	%p10, %p174, %p175;
	selp.b32 	%r236, %r924, 0, %p174;
	selp.f32 	%f201, %f888, %f890, %p174;
	mov.b32 	%r1498, 0;
	mov.f32 	%f1655, %f1714;
	mov.f32 	%f1653, %f1716;
$L__BB2_143:
	mul.f32 	%f205, %f442, %f1653;
	mul.f32 	%f206, %f442, %f1654;
	mul.f32 	%f207, %f442, %f1655;
	mov.u32 	%r1502, %r235;
	mov.f32 	%f1649, %f200;
	@%p9 bra 	$L__BB2_149;
	mov.b64 	%rd585, 0;
	mov.b32 	%r1499, 0;
$L__BB2_145:
	.pragma "nounroll";
	mul.wide.u32 	%rd325, %r1499, 4;
	mov.u64 	%rd326, __cudart_i2opi_f;
	add.s64 	%rd327, %rd326, %rd325;
	ld.global.nc.u32 	%r931, [%rd327];
	mad.wide.u32 	%rd328, %r931, %r230, %rd585;
	shr.u64 	%rd585, %rd328, 32;
	add.s64 	%rd329, %rd4, %rd325;
	st.local.u32 	[%rd329], %rd328;
	add.s32 	%r1499, %r1499, 1;
	setp.ne.s32 	%p176, %r1499, 6;
	@%p176 bra 	$L__BB2_145;
	setp.eq.s32 	%p177, %r231, 0;
	st.local.u32 	[%rd4+24], %rd585;
	ld.local.u32 	%r1500, [%rd53+24];
	ld.local.u32 	%r1501, [%rd53+20];
	@%p177 bra 	$L__BB2_148;
	shf.l.wrap.b32 	%r1500, %r1501, %r1500, %r231;
	ld.local.u32 	%r932, [%rd53+16];
	shf.l.wrap.b32 	%r1501, %r932, %r1501, %r231;
$L__BB2_148:
	setp.lt.s32 	%p178, %r229, 0;
	shr.u32 	%r933, %r1500, 30;
	shf.l.wrap.b32 	%r934, %r1501, %r1500, 2;
	shl.b32 	%r935, %r1501, 2;
	shr.u32 	%r936, %r934, 31;
	add.s32 	%r937, %r936, %r933;
	neg.s32 	%r938, %r937;
	selp.b32 	%r1502, %r938, %r937, %p178;
	xor.b32  	%r939, %r934, %r229;
	shr.s32 	%r940, %r934, 31;
	xor.b32  	%r941, %r940, %r934;
	xor.b32  	%r942, %r940, %r935;
	cvt.u64.u32 	%rd330, %r941;
	shl.b64 	%rd331, %rd330, 32;
	cvt.u64.u32 	%rd332, %r942;
	or.b64  	%rd333, %rd331, %rd332;
	cvt.rn.f64.s64 	%fd33, %rd333;
	mul.f64 	%fd34, %fd33, 0d3BF921FB54442D19;
	cvt.rn.f32.f64 	%f891, %fd34;
	neg.f32 	%f892, %f891;
	setp.lt.s32 	%p179, %r939, 0;
	selp.f32 	%f1649, %f892, %f891, %p179;
$L__BB2_149:
	mul.rn.f32 	%f893, %f1649, %f1649;
	and.b32  	%r943, %r1502, 1;
	setp.eq.b32 	%p180, %r943, 1;
	selp.f32 	%f894, 0f3F800000, %f1649, %p180;
	fma.rn.f32 	%f895, %f893, %f894, 0f00000000;
	fma.rn.f32 	%f896, %f893, 0f37CBAC00, 0fBAB607ED;
	selp.f32 	%f897, %f896, 0fB94D4153, %p180;
	selp.f32 	%f898, 0f3D2AAABB, 0f3C0885E4, %p180;
	fma.rn.f32 	%f899, %f897, %f893, %f898;
	selp.f32 	%f900, 0fBEFFFFFF, 0fBE2AAAA8, %p180;
	fma.rn.f32 	%f901, %f899, %f893, %f900;
	fma.rn.f32 	%f902, %f901, %f895, %f894;
	and.b32  	%r944, %r1502, 2;
	setp.eq.s32 	%p181, %r944, 0;
	mov.f32 	%f903, 0f00000000;
	sub.f32 	%f904, %f903, %f902;
	selp.f32 	%f210, %f902, %f904, %p181;
	mov.u32 	%r1506, %r235;
	mov.f32 	%f1650, %f200;
	@%p9 bra 	$L__BB2_155;
	mov.b64 	%rd586, 0;
	mov.b32 	%r1503, 0;
$L__BB2_151:
	.pragma "nounroll";
	mul.wide.u32 	%rd335, %r1503, 4;
	mov.u64 	%rd336, __cudart_i2opi_f;
	add.s64 	%rd337, %rd336, %rd335;
	ld.global.nc.u32 	%r946, [%rd337];
	mad.wide.u32 	%rd338, %r946, %r230, %rd586;
	shr.u64 	%rd586, %rd338, 32;
	add.s64 	%rd339, %rd3, %rd335;
	st.local.u32 	[%rd339], %rd338;
	add.s32 	%r1503, %r1503, 1;
	setp.ne.s32 	%p182, %r1503, 6;
	@%p182 bra 	$L__BB2_151;
	setp.eq.s32 	%p183, %r231, 0;
	st.local.u32 	[%rd3+24], %rd586;
	ld.local.u32 	%r1504, [%rd54+24];
	ld.local.u32 	%r1505, [%rd54+20];
	@%p183 bra 	$L__BB2_154;
	shf.l.wrap.b32 	%r1504, %r1505, %r1504, %r231;
	ld.local.u32 	%r947, [%rd54+16];
	shf.l.wrap.b32 	%r1505, %r947, %r1505, %r231;
$L__BB2_154:
	setp.lt.s32 	%p184, %r229, 0;
	shr.u32 	%r948, %r1504, 30;
	shf.l.wrap.b32 	%r949, %r1505, %r1504, 2;
	shl.b32 	%r950, %r1505, 2;
	shr.u32 	%r951, %r949, 31;
	add.s32 	%r952, %r951, %r948;
	neg.s32 	%r953, %r952;
	selp.b32 	%r1506, %r953, %r952, %p184;
	xor.b32  	%r954, %r949, %r229;
	shr.s32 	%r955, %r949, 31;
	xor.b32  	%r956, %r955, %r949;
	xor.b32  	%r957, %r955, %r950;
	cvt.u64.u32 	%rd340, %r956;
	shl.b64 	%rd341, %rd340, 32;
	cvt.u64.u32 	%rd342, %r957;
	or.b64  	%rd343, %rd341, %rd342;
	cvt.rn.f64.s64 	%fd35, %rd343;
	mul.f64 	%fd36, %fd35, 0d3BF921FB54442D19;
	cvt.rn.f32.f64 	%f905, %fd36;
	neg.f32 	%f906, %f905;
	setp.lt.s32 	%p185, %r954, 0;
	selp.f32 	%f1650, %f906, %f905, %p185;
$L__BB2_155:
	abs.f32 	%f907, %f205;
	abs.f32 	%f908, %f206;
	abs.f32 	%f909, %f207;
	add.s32 	%r958, %r1506, 1;
	mul.rn.f32 	%f910, %f1650, %f1650;
	and.b32  	%r959, %r1506, 1;
	setp.eq.b32 	%p186, %r959, 1;
	selp.f32 	%f911, %f1650, 0f3F800000, %p186;
	fma.rn.f32 	%f912, %f910, %f911, 0f00000000;
	fma.rn.f32 	%f913, %f910, 0f37CBAC00, 0fBAB607ED;
	selp.f32 	%f914, 0fB94D4153, %f913, %p186;
	selp.f32 	%f915, 0f3C0885E4, 0f3D2AAABB, %p186;
	fma.rn.f32 	%f916, %f914, %f910, %f915;
	selp.f32 	%f917, 0fBE2AAAA8, 0fBEFFFFFF, %p186;
	fma.rn.f32 	%f918, %f916, %f910, %f917;
	fma.rn.f32 	%f919, %f918, %f912, %f911;
	and.b32  	%r960, %r958, 2;
	setp.eq.s32 	%p187, %r960, 0;
	mov.f32 	%f920, 0f00000000;
	sub.f32 	%f921, %f920, %f919;
	selp.f32 	%f922, %f919, %f921, %p187;
	mul.f32 	%f923, %f907, %f922;
	fma.rn.f32 	%f924, %f908, %f210, %f923;
	mul.f32 	%f925, %f908, %f922;
	mul.f32 	%f926, %f907, %f210;
	sub.f32 	%f927, %f925, %f926;
	sub.f32 	%f928, %f924, %f927;
	min.f32 	%f929, %f928, 0f00000000;
	sub.f32 	%f930, %f924, %f929;
	add.f32 	%f213, %f927, %f929;
	sub.f32 	%f931, %f930, %f909;
	min.f32 	%f932, %f931, 0f00000000;
	sub.f32 	%f214, %f930, %f932;
	add.f32 	%f215, %f909, %f932;
	mov.u32 	%r1510, %r236;
	mov.f32 	%f1651, %f201;
	@%p10 bra 	$L__BB2_161;
	mov.b64 	%rd587, 0;
	mov.b32 	%r1507, 0;
$L__BB2_157:
	.pragma "nounroll";
	mul.wide.u32 	%rd345, %r1507, 4;
	mov.u64 	%rd346, __cudart_i2opi_f;
	add.s64 	%rd347, %rd346, %rd345;
	ld.global.nc.u32 	%r962, [%rd347];
	mad.wide.u32 	%rd348, %r962, %r233, %rd587;
	shr.u64 	%rd587, %rd348, 32;
	add.s64 	%rd349, %rd2, %rd345;
	st.local.u32 	[%rd349], %rd348;
	add.s32 	%r1507, %r1507, 1;
	setp.ne.s32 	%p188, %r1507, 6;
	@%p188 bra 	$L__BB2_157;
	setp.eq.s32 	%p189, %r234, 0;
	st.local.u32 	[%rd2+24], %rd587;
	ld.local.u32 	%r1508, [%rd55+24];
	ld.local.u32 	%r1509, [%rd55+20];
	@%p189 bra 	$L__BB2_160;
	shf.l.wrap.b32 	%r1508, %r1509, %r1508, %r234;
	ld.local.u32 	%r963, [%rd55+16];
	shf.l.wrap.b32 	%r1509, %r963, %r1509, %r234;
$L__BB2_160:
	setp.lt.s32 	%p190, %r232, 0;
	shr.u32 	%r964, %r1508, 30;
	shf.l.wrap.b32 	%r965, %r1509, %r1508, 2;
	shl.b32 	%r966, %r1509, 2;
	shr.u32 	%r967, %r965, 31;
	add.s32 	%r968, %r967, %r964;
	neg.s32 	%r969, %r968;
	selp.b32 	%r1510, %r969, %r968, %p190;
	xor.b32  	%r970, %r965, %r232;
	shr.s32 	%r971, %r965, 31;
	xor.b32  	%r972, %r971, %r965;
	xor.b32  	%r973, %r971, %r966;
	cvt.u64.u32 	%rd350, %r972;
	shl.b64 	%rd351, %rd350, 32;
	cvt.u64.u32 	%rd352, %r973;
	or.b64  	%rd353, %rd351, %rd352;
	cvt.rn.f64.s64 	%fd37, %rd353;
	mul.f64 	%fd38, %fd37, 0d3BF921FB54442D19;
	cvt.rn.f32.f64 	%f933, %fd38;
	neg.f32 	%f934, %f933;
	setp.lt.s32 	%p191, %r970, 0;
	selp.f32 	%f1651, %f934, %f933, %p191;
$L__BB2_161:
	mul.rn.f32 	%f935, %f1651, %f1651;
	and.b32  	%r974, %r1510, 1;
	setp.eq.b32 	%p192, %r974, 1;
	selp.f32 	%f936, 0f3F800000, %f1651, %p192;
	fma.rn.f32 	%f937, %f935, %f936, 0f00000000;
	fma.rn.f32 	%f938, %f935, 0f37CBAC00, 0fBAB607ED;
	selp.f32 	%f939, %f938, 0fB94D4153, %p192;
	selp.f32 	%f940, 0f3D2AAABB, 0f3C0885E4, %p192;
	fma.rn.f32 	%f941, %f939, %f935, %f940;
	selp.f32 	%f942, 0fBEFFFFFF, 0fBE2AAAA8, %p192;
	fma.rn.f32 	%f943, %f941, %f935, %f942;
	fma.rn.f32 	%f944, %f943, %f937, %f936;
	and.b32  	%r975, %r1510, 2;
	setp.eq.s32 	%p193, %r975, 0;
	mov.f32 	%f945, 0f00000000;
	sub.f32 	%f946, %f945, %f944;
	selp.f32 	%f218, %f944, %f946, %p193;
	mov.u32 	%r1514, %r236;
	mov.f32 	%f1652, %f201;
	@%p10 bra 	$L__BB2_167;
	mov.b64 	%rd588, 0;
	mov.b32 	%r1511, 0;
$L__BB2_163:
	.pragma "nounroll";
	mul.wide.u32 	%rd355, %r1511, 4;
	mov.u64 	%rd356, __cudart_i2opi_f;
	add.s64 	%rd357, %rd356, %rd355;
	ld.global.nc.u32 	%r977, [%rd357];
	mad.wide.u32 	%rd358, %r977, %r233, %rd588;
	shr.u64 	%rd588, %rd358, 32;
	add.s64 	%rd359, %rd1, %rd355;
	st.local.u32 	[%rd359], %rd358;
	add.s32 	%r1511, %r1511, 1;
	setp.ne.s32 	%p194, %r1511, 6;
	@%p194 bra 	$L__BB2_163;
	setp.eq.s32 	%p195, %r234, 0;
	st.local.u32 	[%rd1+24], %rd588;
	ld.local.u32 	%r1512, [%rd56+24];
	ld.local.u32 	%r1513, [%rd56+20];
	@%p195 bra 	$L__BB2_166;
	shf.l.wrap.b32 	%r1512, %r1513, %r1512, %r234;
	ld.local.u32 	%r978, [%rd56+16];
	shf.l.wrap.b32 	%r1513, %r978, %r1513, %r234;
$L__BB2_166:
	setp.lt.s32 	%p196, %r232, 0;
	shr.u32 	%r979, %r1512, 30;
	shf.l.wrap.b32 	%r980, %r1513, %r1512, 2;
	shl.b32 	%r981, %r1513, 2;
	shr.u32 	%r982, %r980, 31;
	add.s32 	%r983, %r982, %r979;
	neg.s32 	%r984, %r983;
	selp.b32 	%r1514, %r984, %r983, %p196;
	xor.b32  	%r985, %r980, %r232;
	shr.s32 	%r986, %r980, 31;
	xor.b32  	%r987, %r986, %r980;
	xor.b32  	%r988, %r986, %r981;
	cvt.u64.u32 	%rd360, %r987;
	shl.b64 	%rd361, %rd360, 32;
	cvt.u64.u32 	%rd362, %r988;
	or.b64  	%rd363, %rd361, %rd362;
	cvt.rn.f64.s64 	%fd39, %rd363;
	mul.f64 	%fd40, %fd39, 0d3BF921FB54442D19;
	cvt.rn.f32.f64 	%f947, %fd40;
	neg.f32 	%f948, %f947;
	setp.lt.s32 	%p197, %r985, 0;
	selp.f32 	%f1652, %f948, %f947, %p197;
$L__BB2_167:
	sub.f32 	%f949, %f213, %f215;
	min.f32 	%f950, %f949, 0f00000000;
	sub.f32 	%f951, %f213, %f950;
	add.f32 	%f952, %f215, %f950;
	add.s32 	%r989, %r1514, 1;
	mul.rn.f32 	%f953, %f1652, %f1652;
	and.b32  	%r990, %r1514, 1;
	setp.eq.b32 	%p198, %r990, 1;
	selp.f32 	%f954, %f1652, 0f3F800000, %p198;
	fma.rn.f32 	%f955, %f953, %f954, 0f00000000;
	fma.rn.f32 	%f956, %f953, 0f37CBAC00, 0fBAB607ED;
	selp.f32 	%f957, 0fB94D4153, %f956, %p198;
	selp.f32 	%f958, 0f3C0885E4, 0f3D2AAABB, %p198;
	fma.rn.f32 	%f959, %f957, %f953, %f958;
	selp.f32 	%f960, 0fBE2AAAA8, 0fBEFFFFFF, %p198;
	fma.rn.f32 	%f961, %f959, %f953, %f960;
	fma.rn.f32 	%f962, %f961, %f955, %f954;
	and.b32  	%r991, %r989, 2;
	setp.eq.s32 	%p199, %r991, 0;
	mov.f32 	%f963, 0f00000000;
	sub.f32 	%f964, %f963, %f962;
	selp.f32 	%f965, %f962, %f964, %p199;
	mul.f32 	%f966, %f951, %f965;
	fma.rn.f32 	%f967, %f952, %f218, %f966;
	mul.f32 	%f968, %f952, %f965;
	mul.f32 	%f969, %f951, %f218;
	sub.f32 	%f970, %f968, %f969;
	sub.f32 	%f1653, %f214, %f445;
	sub.f32 	%f1654, %f967, %f446;
	sub.f32 	%f1655, %f970, %f447;
	add.s32 	%r1498, %r1498, 1;
	setp.ne.s32 	%p200, %r1498, %r580;
	@%p200 bra 	$L__BB2_143;
$L__BB2_168:
	setp.lt.s32 	%p201, %r580, 1;
	abs.f32 	%f971, %f1653;
	abs.f32 	%f972, %f1654;
	abs.f32 	%f973, %f1655;
	max.f32 	%f974, %f972, %f973;
	max.f32 	%f975, %f971, %f974;
	sub.f32 	%f1660, %f975, %f117;
	@%p201 bra 	$L__BB2_175;
	add.s32 	%r992, %r580, -1;
	and.b32  	%r279, %r580, 3;
	setp.lt.u32 	%p202, %r992, 3;
	@%p202 bra 	$L__BB2_172;
	and.b32  	%r280, %r580, 2147483644;
	mov.b32 	%r1515, 0;
$L__BB2_171:
	div.rn.f32 	%f977, %f1660, %f442;
	div.rn.f32 	%f978, %f977, %f442;
	div.rn.f32 	%f979, %f978, %f442;
	div.rn.f32 	%f1660, %f979, %f442;
	add.s32 	%r1515, %r1515, 4;
	setp.ne.s32 	%p203, %r1515, %r280;
	@%p203 bra 	$L__BB2_171;
$L__BB2_172:
	setp.eq.s32 	%p204, %r279, 0;
	@%p204 bra 	$L__BB2_175;
	mov.b32 	%r1516, 0;
$L__BB2_174:
	.pragma "nounroll";
	div.rn.f32 	%f1660, %f1660, %f442;
	add.s32 	%r1516, %r1516, 1;
	setp.ne.s32 	%p205, %r1516, %r279;
	@%p205 bra 	$L__BB2_174;
$L__BB2_175:
	setp.lt.s32 	%p206, %r580, 1;
	sub.f32 	%f235, %f1645, %f1660;
	add.f32 	%f1670, %f1693, %f1714;
	mov.f32 	%f1668, %f1716;
	mov.f32 	%f1669, %f1715;
	@%p206 bra 	$L__BB2_202;
	mul.f32 	%f980, %f443, 0f3F22F983;
	cvt.rni.s32.f32 	%r996, %f980;
	cvt.rn.f32.s32 	%f981, %r996;
	fma.rn.f32 	%f982, %f981, 0fBFC90FDA, %f443;
	fma.rn.f32 	%f983, %f981, 0fB3A22168, %f982;
	fma.rn.f32 	%f984, %f981, 0fA7C234C5, %f983;
	abs.f32 	%f985, %f443;
	setp.ltu.f32 	%p207, %f985, 0f47CE4780;
	setp.eq.f32 	%p208, %f985, 0f7F800000;
	mov.b32 	%r285, %f443;
	shr.u32 	%r997, %r285, 23;
	and.b32  	%r998, %r997, 224;
	add.s32 	%r999, %r998, -128;
	shl.b32 	%r1000, %r285, 8;
	or.b32  	%r286, %r1000, -2147483648;
	shr.u32 	%r1001, %r999, 5;
	and.b32  	%r287, %r997, 31;
	mul.wide.u32 	%rd364, %r1001, 4;
	sub.s64 	%rd65, %rd4, %rd364;
	mov.f32 	%f986, 0f00000000;
	mul.rn.f32 	%f987, %f443, %f986;
	sub.s64 	%rd66, %rd3, %rd364;
	mul.f32 	%f988, %f444, 0f3F22F983;
	cvt.rni.s32.f32 	%r1002, %f988;
	cvt.rn.f32.s32 	%f989, %r1002;
	fma.rn.f32 	%f990, %f989, 0fBFC90FDA, %f444;
	fma.rn.f32 	%f991, %f989, 0fB3A22168, %f990;
	fma.rn.f32 	%f992, %f989, 0fA7C234C5, %f991;
	abs.f32 	%f993, %f444;
	setp.ltu.f32 	%p209, %f993, 0f47CE4780;
	setp.eq.f32 	%p210, %f993, 0f7F800000;
	mov.b32 	%r288, %f444;
	shr.u32 	%r1003, %r288, 23;
	and.b32  	%r1004, %r1003, 224;
	add.s32 	%r1005, %r1004, -128;
	shl.b32 	%r1006, %r288, 8;
	or.b32  	%r289, %r1006, -2147483648;
	shr.u32 	%r1007, %r1005, 5;
	and.b32  	%r290, %r1003, 31;
	mul.wide.u32 	%rd365, %r1007, 4;
	sub.s64 	%rd67, %rd2, %rd365;
	mul.rn.f32 	%f994, %f444, %f986;
	sub.s64 	%rd68, %rd1, %rd365;
	or.pred  	%p11, %p207, %p208;
	selp.b32 	%r291, %r996, 0, %p207;
	selp.f32 	%f237, %f984, %f987, %p207;
	or.pred  	%p12, %p209, %p210;
	selp.b32 	%r292, %r1002, 0, %p209;
	selp.f32 	%f238, %f992, %f994, %p209;
	mov.b32 	%r1517, 0;
	mov.f32 	%f1669, %f1715;
	mov.f32 	%f1668, %f1716;
$L__BB2_177:
	mul.f32 	%f242, %f442, %f1668;
	mul.f32 	%f243, %f442, %f1669;
	mul.f32 	%f244, %f442, %f1670;
	mov.u32 	%r1521, %r291;
	mov.f32 	%f1664, %f237;
	@%p11 bra 	$L__BB2_183;
	mov.b64 	%rd589, 0;
	mov.b32 	%r1518, 0;
$L__BB2_179:
	.pragma "nounroll";
	mul.wide.u32 	%rd367, %r1518, 4;
	mov.u64 	%rd368, __cudart_i2opi_f;
	add.s64 	%rd369, %rd368, %rd367;
	ld.global.nc.u32 	%r1009, [%rd369];
	mad.wide.u32 	%rd370, %r1009, %r286, %rd589;
	shr.u64 	%rd589, %rd370, 32;
	add.s64 	%rd371, %rd4, %rd367;
	st.local.u32 	[%rd371], %rd370;
	add.s32 	%r1518, %r1518, 1;
	setp.ne.s32 	%p211, %r1518, 6;
	@%p211 bra 	$L__BB2_179;
	setp.eq.s32 	%p212, %r287, 0;
	st.local.u32 	[%rd4+24], %rd589;
	ld.local.u32 	%r1519, [%rd65+24];
	ld.local.u32 	%r1520, [%rd65+20];
	@%p212 bra 	$L__BB2_182;
	shf.l.wrap.b32 	%r1519, %r1520, %r1519, %r287;
	ld.local.u32 	%r1010, [%rd65+16];
	shf.l.wrap.b32 	%r1520, %r1010, %r1520, %r287;
$L__BB2_182:
	setp.lt.s32 	%p213, %r285, 0;
	shr.u32 	%r1011, %r1519, 30;
	shf.l.wrap.b32 	%r1012, %r1520, %r1519, 2;
	shl.b32 	%r1013, %r1520, 2;
	shr.u32 	%r1014, %r1012, 31;
	add.s32 	%r1015, %r1014, %r1011;
	neg.s32 	%r1016, %r1015;
	selp.b32 	%r1521, %r1016, %r1015, %p213;
	xor.b32  	%r1017, %r1012, %r285;
	shr.s32 	%r1018, %r1012, 31;
	xor.b32  	%r1019, %r1018, %r1012;
	xor.b32  	%r1020, %r1018, %r1013;
	cvt.u64.u32 	%rd372, %r1019;
	shl.b64 	%rd373, %rd372, 32;
	cvt.u64.u32 	%rd374, %r1020;
	or.b64  	%rd375, %rd373, %rd374;
	cvt.rn.f64.s64 	%fd41, %rd375;
	mul.f64 	%fd42, %fd41, 0d3BF921FB54442D19;
	cvt.rn.f32.f64 	%f995, %fd42;
	neg.f32 	%f996, %f995;
	setp.lt.s32 	%p214, %r1017, 0;
	selp.f32 	%f1664, %f996, %f995, %p214;
$L__BB2_183:
	mul.rn.f32 	%f997, %f1664, %f1664;
	and.b32  	%r1021, %r1521, 1;
	setp.eq.b32 	%p215, %r1021, 1;
	selp.f32 	%f998, 0f3F800000, %f1664, %p215;
	fma.rn.f32 	%f999, %f997, %f998, 0f00000000;
	fma.rn.f32 	%f1000, %f997, 0f37CBAC00, 0fBAB607ED;
	selp.f32 	%f1001, %f1000, 0fB94D4153, %p215;
	selp.f32 	%f1002, 0f3D2AAABB, 0f3C0885E4, %p215;
	fma.rn.f32 	%f1003, %f1001, %f997, %f1002;
	selp.f32 	%f1004, 0fBEFFFFFF, 0fBE2AAAA8, %p215;
	fma.rn.f32 	%f1005, %f1003, %f997, %f1004;
	fma.rn.f32 	%f1006, %f1005, %f999, %f998;
	and.b32  	%r1022, %r1521, 2;
	setp.eq.s32 	%p216, %r1022, 0;
	mov.f32 	%f1007, 0f00000000;
	sub.f32 	%f1008, %f1007, %f1006;
	selp.f32 	%f247, %f1006, %f1008, %p216;
	mov.u32 	%r1525, %r291;
	mov.f32 	%f1665, %f237;
	@%p11 bra 	$L__BB2_189;
	mov.b64 	%rd590, 0;
	mov.b32 	%r1522, 0;
$L__BB2_185:
	.pragma "nounroll";
	mul.wide.u32 	%rd377, %r1522, 4;
	mov.u64 	%rd378, __cudart_i2opi_f;
	add.s64 	%rd379, %rd378, %rd377;
	ld.global.nc.u32 	%r1024, [%rd379];
	mad.wide.u32 	%rd380, %r1024, %r286, %rd590;
	shr.u64 	%rd590, %rd380, 32;
	add.s64 	%rd381, %rd3, %rd377;
	st.local.u32 	[%rd381], %rd380;
	add.s32 	%r1522, %r1522, 1;
	setp.ne.s32 	%p217, %r1522, 6;
	@%p217 bra 	$L__BB2_185;
	setp.eq.s32 	%p218, %r287, 0;
	st.local.u32 	[%rd3+24], %rd590;
	ld.local.u32 	%r1523, [%rd66+24];
	ld.local.u32 	%r1524, [%rd66+20];
	@%p218 bra 	$L__BB2_188;
	shf.l.wrap.b32 	%r1523, %r1524, %r1523, %r287;
	ld.local.u32 	%r1025, [%rd66+16];
	shf.l.wrap.b32 	%r1524, %r1025, %r1524, %r287;
$L__BB2_188:
	setp.lt.s32 	%p219, %r285, 0;
	shr.u32 	%r1026, %r1523, 30;
	shf.l.wrap.b32 	%r1027, %r1524, %r1523, 2;
	shl.b32 	%r1028, %r1524, 2;
	shr.u32 	%r1029, %r1027, 31;
	add.s32 	%r1030, %r1029, %r1026;
	neg.s32 	%r1031, %r1030;
	selp.b32 	%r1525, %r1031, %r1030, %p219;
	xor.b32  	%r1032, %r1027, %r285;
	shr.s32 	%r1033, %r1027, 31;
	xor.b32  	%r1034, %r1033, %r1027;
	xor.b32  	%r1035, %r1033, %r1028;
	cvt.u64.u32 	%rd382, %r1034;
	shl.b64 	%rd383, %rd382, 32;
	cvt.u64.u32 	%rd384, %r1035;
	or.b64  	%rd385, %rd383, %rd384;
	cvt.rn.f64.s64 	%fd43, %rd385;
	mul.f64 	%fd44, %fd43, 0d3BF921FB54442D19;
	cvt.rn.f32.f64 	%f1009, %fd44;
	neg.f32 	%f1010, %f1009;
	setp.lt.s32 	%p220, %r1032, 0;
	selp.f32 	%f1665, %f1010, %f1009, %p220;
$L__BB2_189:
	abs.f32 	%f1011, %f242;
	abs.f32 	%f1012, %f243;
	abs.f32 	%f1013, %f244;
	add.s32 	%r1036, %r1525, 1;
	mul.rn.f32 	%f1014, %f1665, %f1665;
	and.b32  	%r1037, %r1525, 1;
	setp.eq.b32 	%p221, %r1037, 1;
	selp.f32 	%f1015, %f1665, 0f3F800000, %p221;
	fma.rn.f32 	%f1016, %f1014, %f1015, 0f00000000;
	fma.rn.f32 	%f1017, %f1014, 0f37CBAC00, 0fBAB607ED;
	selp.f32 	%f1018, 0fB94D4153, %f1017, %p221;
	selp.f32 	%f1019, 0f3C0885E4, 0f3D2AAABB, %p221;
	fma.rn.f32 	%f1020, %f1018, %f1014, %f1019;
	selp.f32 	%f1021, 0fBE2AAAA8, 0fBEFFFFFF, %p221;
	fma.rn.f32 	%f1022, %f1020, %f1014, %f1021;
	fma.rn.f32 	%f1023, %f1022, %f1016, %f1015;
	and.b32  	%r1038, %r1036, 2;
	setp.eq.s32 	%p222, %r1038, 0;
	mov.f32 	%f1024, 0f00000000;
	sub.f32 	%f1025, %f1024, %f1023;
	selp.f32 	%f1026, %f1023, %f1025, %p222;
	mul.f32 	%f1027, %f1011, %f1026;
	fma.rn.f32 	%f1028, %f1012, %f247, %f1027;
	mul.f32 	%f1029, %f1012, %f1026;
	mul.f32 	%f1030, %f1011, %f247;
	sub.f32 	%f1031, %f1029, %f1030;
	sub.f32 	%f1032, %f1028, %f1031;
	min.f32 	%f1033, %f1032, 0f00000000;
	sub.f32 	%f1034, %f1028, %f1033;
	add.f32 	%f250, %f1031, %f1033;
	sub.f32 	%f1035, %f1034, %f1013;
	min.f32 	%f1036, %f1035, 0f00000000;
	sub.f32 	%f251, %f1034, %f1036;
	add.f32 	%f252, %f1013, %f1036;
	mov.u32 	%r1529, %r292;
	mov.f32 	%f1666, %f238;
	@%p12 bra 	$L__BB2_195;
	mov.b64 	%rd591, 0;
	mov.b32 	%r1526, 0;
$L__BB2_191:
	.pragma "nounroll";
	mul.wide.u32 	%rd387, %r1526, 4;
	mov.u64 	%rd388, __cudart_i2opi_f;
	add.s64 	%rd389, %rd388, %rd387;
	ld.global.nc.u32 	%r1040, [%rd389];
	mad.wide.u32 	%rd390, %r1040, %r289, %rd591;
	shr.u64 	%rd591, %rd390, 32;
	add.s64 	%rd391, %rd2, %rd387;
	st.local.u32 	[%rd391], %rd390;
	add.s32 	%r1526, %r1526, 1;
	setp.ne.s32 	%p223, %r1526, 6;
	@%p223 bra 	$L__BB2_191;
	setp.eq.s32 	%p224, %r290, 0;
	st.local.u32 	[%rd2+24], %rd591;
	ld.local.u32 	%r1527, [%rd67+24];
	ld.local.u32 	%r1528, [%rd67+20];
	@%p224 bra 	$L__BB2_194;
	shf.l.wrap.b32 	%r1527, %r1528, %r1527, %r290;
	ld.local.u32 	%r1041, [%rd67+16];
	shf.l.wrap.b32 	%r1528, %r1041, %r1528, %r290;
$L__BB2_194:
	setp.lt.s32 	%p225, %r288, 0;
	shr.u32 	%r1042, %r1527, 30;
	shf.l.wrap.b32 	%r1043, %r1528, %r1527, 2;
	shl.b32 	%r1044, %r1528, 2;
	shr.u32 	%r1045, %r1043, 31;
	add.s32 	%r1046, %r1045, %r1042;
	neg.s32 	%r1047, %r1046;
	selp.b32 	%r1529, %r1047, %r1046, %p225;
	xor.b32  	%r1048, %r1043, %r288;
	shr.s32 	%r1049, %r1043, 31;
	xor.b32  	%r1050, %r1049, %r1043;
	xor.b32  	%r1051, %r1049, %r1044;
	cvt.u64.u32 	%rd392, %r1050;
	shl.b64 	%rd393, %rd392, 32;
	cvt.u64.u32 	%rd394, %r1051;
	or.b64  	%rd395, %rd393, %rd394;
	cvt.rn.f64.s64 	%fd45, %rd395;
	mul.f64 	%fd46, %fd45, 0d3BF921FB54442D19;
	cvt.rn.f32.f64 	%f1037, %fd46;
	neg.f32 	%f1038, %f1037;
	setp.lt.s32 	%p226, %r1048, 0;
	selp.f32 	%f1666, %f1038, %f1037, %p226;
$L__BB2_195:
	mul.rn.f32 	%f1039, %f1666, %f1666;
	and.b32  	%r1052, %r1529, 1;
	setp.eq.b32 	%p227, %r1052, 1;
	selp.f32 	%f1040, 0f3F800000, %f1666, %p227;
	fma.rn.f32 	%f1041, %f1039, %f1040, 0f00000000;
	fma.rn.f32 	%f1042, %f1039, 0f37CBAC00, 0fBAB607ED;
	selp.f32 	%f1043, %f1042, 0fB94D4153, %p227;
	selp.f32 	%f1044, 0f3D2AAABB, 0f3C0885E4, %p227;
	fma.rn.f32 	%f1045, %f1043, %f1039, %f1044;
	selp.f32 	%f1046, 0fBEFFFFFF, 0fBE2AAAA8, %p227;
	fma.rn.f32 	%f1047, %f1045, %f1039, %f1046;
	fma.rn.f32 	%f1048, %f1047, %f1041, %f1040;
	and.b32  	%r1053, %r1529, 2;
	setp.eq.s32 	%p228, %r1053, 0;
	mov.f32 	%f1049, 0f00000000;
	sub.f32 	%f1050, %f1049, %f1048;
	selp.f32 	%f255, %f1048, %f1050, %p228;
	mov.u32 	%r1533, %r292;
	mov.f32 	%f1667, %f238;
	@%p12 bra 	$L__BB2_201;
	mov.b64 	%rd592, 0;
	mov.b32 	%r1530, 0;
$L__BB2_197:
	.pragma "nounroll";
	mul.wide.u32 	%rd397, %r1530, 4;
	mov.u64 	%rd398, __cudart_i2opi_f;
	add.s64 	%rd399, %rd398, %rd397;
	ld.global.nc.u32 	%r1055, [%rd399];
	mad.wide.u32 	%rd400, %r1055, %r289, %rd592;
	shr.u64 	%rd592, %rd400, 32;
	add.s64 	%rd401, %rd1, %rd397;
	st.local.u32 	[%rd401], %rd400;
	add.s32 	%r1530, %r1530, 1;
	setp.ne.s32 	%p229, %r1530, 6;
	@%p229 bra 	$L__BB2_197;
	setp.eq.s32 	%p230, %r290, 0;
	st.local.u32 	[%rd1+24], %rd592;
	ld.local.u32 	%r1531, [%rd68+24];
	ld.local.u32 	%r1532, [%rd68+20];
	@%p230 bra 	$L__BB2_200;
	shf.l.wrap.b32 	%r1531, %r1532, %r1531, %r290;
	ld.local.u32 	%r1056, [%rd68+16];
	shf.l.wrap.b32 	%r1532, %r1056, %r1532, %r290;
$L__BB2_200:
	setp.lt.s32 	%p231, %r288, 0;
	shr.u32 	%r1057, %r1531, 30;
	shf.l.wrap.b32 	%r1058, %r1532, %r1531, 2;
	shl.b32 	%r1059, %r1532, 2;
	shr.u32 	%r1060, %r1058, 31;
	add.s32 	%r1061, %r1060, %r1057;
	neg.s32 	%r1062, %r1061;
	selp.b32 	%r1533, %r1062, %r1061, %p231;
	xor.b32  	%r1063, %r1058, %r288;
	shr.s32 	%r1064, %r1058, 31;
	xor.b32  	%r1065, %r1064, %r1058;
	xor.b32  	%r1066, %r1064, %r1059;
	cvt.u64.u32 	%rd402, %r1065;
	shl.b64 	%rd403, %rd402, 32;
	cvt.u64.u32 	%rd404, %r1066;
	or.b64  	%rd405, %rd403, %rd404;
	cvt.rn.f64.s64 	%fd47, %rd405;
	mul.f64 	%fd48, %fd47, 0d3BF921FB54442D19;
	cvt.rn.f32.f64 	%f1051, %fd48;
	neg.f32 	%f1052, %f1051;
	setp.lt.s32 	%p232, %r1063, 0;
	selp.f32 	%f1667, %f1052, %f1051, %p232;
$L__BB2_201:
	sub.f32 	%f1053, %f250, %f252;
	min.f32 	%f1054, %f1053, 0f00000000;
	sub.f32 	%f1055, %f250, %f1054;
	add.f32 	%f1056, %f252, %f1054;
	add.s32 	%r1067, %r1533, 1;
	mul.rn.f32 	%f1057, %f1667, %f1667;
	and.b32  	%r1068, %r1533, 1;
	setp.eq.b32 	%p233, %r1068, 1;
	selp.f32 	%f1058, %f1667, 0f3F800000, %p233;
	fma.rn.f32 	%f1059, %f1057, %f1058, 0f00000000;
	fma.rn.f32 	%f1060, %f1057, 0f37CBAC00, 0fBAB607ED;
	selp.f32 	%f1061, 0fB94D4153, %f1060, %p233;
	selp.f32 	%f1062, 0f3C0885E4, 0f3D2AAABB, %p233;
	fma.rn.f32 	%f1063, %f1061, %f1057, %f1062;
	selp.f32 	%f1064, 0fBE2AAAA8, 0fBEFFFFFF, %p233;
	fma.rn.f32 	%f1065, %f1063, %f1057, %f1064;
	fma.rn.f32 	%f1066, %f1065, %f1059, %f1058;
	and.b32  	%r1069, %r1067, 2;
	setp.eq.s32 	%p234, %r1069, 0;
	mov.f32 	%f1067, 0f00000000;
	sub.f32 	%f1068, %f1067, %f1066;
	selp.f32 	%f1069, %f1066, %f1068, %p234;
	mul.f32 	%f1070, %f1055, %f1069;
	fma.rn.f32 	%f1071, %f1056, %f255, %f1070;
	mul.f32 	%f1072, %f1056, %f1069;
	mul.f32 	%f1073, %f1055, %f255;
	sub.f32 	%f1074, %f1072, %f1073;
	sub.f32 	%f1668, %f251, %f445;
	sub.f32 	%f1669, %f1071, %f446;
	sub.f32 	%f1670, %f1074, %f447;
	add.s32 	%r1517, %r1517, 1;
	setp.ne.s32 	%p235, %r1517, %r580;
	@%p235 bra 	$L__BB2_177;
$L__BB2_202:
	setp.lt.s32 	%p236, %r580, 1;
	abs.f32 	%f1075, %f1668;
	abs.f32 	%f1076, %f1669;
	abs.f32 	%f1077, %f1670;
	max.f32 	%f1078, %f1076, %f1077;
	max.f32 	%f1079, %f1075, %f1078;
	sub.f32 	%f1675, %f1079, %f117;
	@%p236 bra 	$L__BB2_209;
	add.s32 	%r1070, %r580, -1;
	and.b32  	%r335, %r580, 3;
	setp.lt.u32 	%p237, %r1070, 3;
	@%p237 bra 	$L__BB2_206;
	and.b32  	%r336, %r580, 2147483644;
	mov.b32 	%r1534, 0;
$L__BB2_205:
	div.rn.f32 	%f1081, %f1675, %f442;
	div.rn.f32 	%f1082, %f1081, %f442;
	div.rn.f32 	%f1083, %f1082, %f442;
	div.rn.f32 	%f1675, %f1083, %f442;
	add.s32 	%r1534, %r1534, 4;
	setp.ne.s32 	%p238, %r1534, %r336;
	@%p238 bra 	$L__BB2_205;
$L__BB2_206:
	setp.eq.s32 	%p239, %r335, 0;
	@%p239 bra 	$L__BB2_209;
	mov.b32 	%r1535, 0;
$L__BB2_208:
	.pragma "nounroll";
	div.rn.f32 	%f1675, %f1675, %f442;
	add.s32 	%r1535, %r1535, 1;
	setp.ne.s32 	%p240, %r1535, %r335;
	@%p240 bra 	$L__BB2_208;
$L__BB2_209:
	setp.lt.s32 	%p241, %r580, 1;
	sub.f32 	%f1685, %f1714, %f1693;
	mov.f32 	%f1683, %f1716;
	mov.f32 	%f1684, %f1715;
	@%p241 bra 	$L__BB2_236;
	mul.f32 	%f1084, %f443, 0f3F22F983;
	cvt.rni.s32.f32 	%r1074, %f1084;
	cvt.rn.f32.s32 	%f1085, %r1074;
	fma.rn.f32 	%f1086, %f1085, 0fBFC90FDA, %f443;
	fma.rn.f32 	%f1087, %f1085, 0fB3A22168, %f1086;
	fma.rn.f32 	%f1088, %f1085, 0fA7C234C5, %f1087;
	abs.f32 	%f1089, %f443;
	setp.ltu.f32 	%p242, %f1089, 0f47CE4780;
	setp.eq.f32 	%p243, %f1089, 0f7F800000;
	mov.b32 	%r341, %f443;
	shr.u32 	%r1075, %r341, 23;
	and.b32  	%r1076, %r1075, 224;
	add.s32 	%r1077, %r1076, -128;
	shl.b32 	%r1078, %r341, 8;
	or.b32  	%r342, %r1078, -2147483648;
	shr.u32 	%r1079, %r1077, 5;
	and.b32  	%r343, %r1075, 31;
	mul.wide.u32 	%rd406, %r1079, 4;
	sub.s64 	%rd77, %rd4, %rd406;
	mov.f32 	%f1090, 0f00000000;
	mul.rn.f32 	%f1091, %f443, %f1090;
	sub.s64 	%rd78, %rd3, %rd406;
	mul.f32 	%f1092, %f444, 0f3F22F983;
	cvt.rni.s32.f32 	%r1080, %f1092;
	cvt.rn.f32.s32 	%f1093, %r1080;
	fma.rn.f32 	%f1094, %f1093, 0fBFC90FDA, %f444;
	fma.rn.f32 	%f1095, %f1093, 0fB3A22168, %f1094;
	fma.rn.f32 	%f1096, %f1093, 0fA7C234C5, %f1095;
	abs.f32 	%f1097, %f444;
	setp.ltu.f32 	%p244, %f1097, 0f47CE4780;
	setp.eq.f32 	%p245, %f1097, 0f7F800000;
	mov.b32 	%r344, %f444;
	shr.u32 	%r1081, %r344, 23;
	and.b32  	%r1082, %r1081, 224;
	add.s32 	%r1083, %r1082, -128;
	shl.b32 	%r1084, %r344, 8;
	or.b32  	%r345, %r1084, -2147483648;
	shr.u32 	%r1085, %r1083, 5;
	and.b32  	%r346, %r1081, 31;
	mul.wide.u32 	%rd407, %r1085, 4;
	sub.s64 	%rd79, %rd2, %rd407;
	mul.rn.f32 	%f1098, %f444, %f1090;
	sub.s64 	%rd80, %rd1, %rd407;
	or.pred  	%p13, %p242, %p243;
	selp.b32 	%r347, %r1074, 0, %p242;
	selp.f32 	%f273, %f1088, %f1091, %p242;
	or.pred  	%p14, %p244, %p245;
	selp.b32 	%r348, %r1080, 0, %p244;
	selp.f32 	%f274, %f1096, %f1098, %p244;
	mov.b32 	%r1536, 0;
	mov.f32 	%f1684, %f1715;
	mov.f32 	%f1683, %f1716;
$L__BB2_211:
	mul.f32 	%f278, %f442, %f1683;
	mul.f32 	%f279, %f442, %f1684;
	mul.f32 	%f280, %f442, %f1685;
	mov.u32 	%r1540, %r347;
	mov.f32 	%f1679, %f273;
	@%p13 bra 	$L__BB2_217;
	mov.b64 	%rd593, 0;
	mov.b32 	%r1537, 0;
$L__BB2_213:
	.pragma "nounroll";
	mul.wide.u32 	%rd409, %r1537, 4;
	mov.u64 	%rd410, __cudart_i2opi_f;
	add.s64 	%rd411, %rd410, %rd409;
	ld.global.nc.u32 	%r1087, [%rd411];
	mad.wide.u32 	%rd412, %r1087, %r342, %rd593;
	shr.u64 	%rd593, %rd412, 32;
	add.s64 	%rd413, %rd4, %rd409;
	st.local.u32 	[%rd413], %rd412;
	add.s32 	%r1537, %r1537, 1;
	setp.ne.s32 	%p246, %r1537, 6;
	@%p246 bra 	$L__BB2_213;
	setp.eq.s32 	%p247, %r343, 0;
	st.local.u32 	[%rd4+24], %rd593;
	ld.local.u32 	%r1538, [%rd77+24];
	ld.local.u32 	%r1539, [%rd77+20];
	@%p247 bra 	$L__BB2_216;
	shf.l.wrap.b32 	%r1538, %r1539, %r1538, %r343;
	ld.local.u32 	%r1088, [%rd77+16];
	shf.l.wrap.b32 	%r1539, %r1088, %r1539, %r343;
$L__BB2_216:
	setp.lt.s32 	%p248, %r341, 0;
	shr.u32 	%r1089, %r1538, 30;
	shf.l.wrap.b32 	%r1090, %r1539, %r1538, 2;
	shl.b32 	%r1091, %r1539, 2;
	shr.u32 	%r1092, %r1090, 31;
	add.s32 	%r1093, %r1092, %r1089;
	neg.s32 	%r1094, %r1093;
	selp.b32 	%r1540, %r1094, %r1093, %p248;
	xor.b32  	%r1095, %r1090, %r341;
	shr.s32 	%r1096, %r1090, 31;
	xor.b32  	%r1097, %r1096, %r1090;
	xor.b32  	%r1098, %r1096, %r1091;
	cvt.u64.u32 	%rd414, %r1097;
	shl.b64 	%rd415, %rd414, 32;
	cvt.u64.u32 	%rd416, %r1098;
	or.b64  	%rd417, %rd415, %rd416;
	cvt.rn.f64.s64 	%fd49, %rd417;
	mul.f64 	%fd50, %fd49, 0d3BF921FB54442D19;
	cvt.rn.f32.f64 	%f1099, %fd50;
	neg.f32 	%f1100, %f1099;
	setp.lt.s32 	%p249, %r1095, 0;
	selp.f32 	%f1679, %f1100, %f1099, %p249;
$L__BB2_217:
	mul.rn.f32 	%f1101, %f1679, %f1679;
	and.b32  	%r1099, %r1540, 1;
	setp.eq.b32 	%p250, %r1099, 1;
	selp.f32 	%f1102, 0f3F800000, %f1679, %p250;
	fma.rn.f32 	%f1103, %f1101, %f1102, 0f00000000;
	fma.rn.f32 	%f1104, %f1101, 0f37CBAC00, 0fBAB607ED;
	selp.f32 	%f1105, %f1104, 0fB94D4153, %p250;
	selp.f32 	%f1106, 0f3D2AAABB, 0f3C0885E4, %p250;
	fma.rn.f32 	%f1107, %f1105, %f1101, %f1106;
	selp.f32 	%f1108, 0fBEFFFFFF, 0fBE2AAAA8, %p250;
	fma.rn.f32 	%f1109, %f1107, %f1101, %f1108;
	fma.rn.f32 	%f1110, %f1109, %f1103, %f1102;
	and.b32  	%r1100, %r1540, 2;
	setp.eq.s32 	%p251, %r1100, 0;
	mov.f32 	%f1111, 0f00000000;
	sub.f32 	%f1112, %f1111, %f1110;
	selp.f32 	%f283, %f1110, %f1112, %p251;
	mov.u32 	%r1544, %r347;
	mov.f32 	%f1680, %f273;
	@%p13 bra 	$L__BB2_223;
	mov.b64 	%rd594, 0;
	mov.b32 	%r1541, 0;
$L__BB2_219:
	.pragma "nounroll";
	mul.wide.u32 	%rd419, %r1541, 4;
	mov.u64 	%rd420, __cudart_i2opi_f;
	add.s64 	%rd421, %rd420, %rd419;
	ld.global.nc.u32 	%r1102, [%rd421];
	mad.wide.u32 	%rd422, %r1102, %r342, %rd594;
	shr.u64 	%rd594, %rd422, 32;
	add.s64 	%rd423, %rd3, %rd419;
	st.local.u32 	[%rd423], %rd422;
	add.s32 	%r1541, %r1541, 1;
	setp.ne.s32 	%p252, %r1541, 6;
	@%p252 bra 	$L__BB2_219;
	setp.eq.s32 	%p253, %r343, 0;
	st.local.u32 	[%rd3+24], %rd594;
	ld.local.u32 	%r1542, [%rd78+24];
	ld.local.u32 	%r1543, [%rd78+20];
	@%p253 bra 	$L__BB2_222;
	shf.l.wrap.b32 	%r1542, %r1543, %r1542, %r343;
	ld.local.u32 	%r1103, [%rd78+16];
	shf.l.wrap.b32 	%r1543, %r1103, %r1543, %r343;
$L__BB2_222:
	setp.lt.s32 	%p254, %r341, 0;
	shr.u32 	%r1104, %r1542, 30;
	shf.l.wrap.b32 	%r1105, %r1543, %r1542, 2;
	shl.b32 	%r1106, %r1543, 2;
	shr.u32 	%r1107, %r1105, 31;
	add.s32 	%r1108, %r1107, %r1104;
	neg.s32 	%r1109, %r1108;
	selp.b32 	%r1544, %r1109, %r1108, %p254;
	xor.b32  	%r1110, %r1105, %r341;
	shr.s32 	%r1111, %r1105, 31;
	xor.b32  	%r1112, %r1111, %r1105;
	xor.b32  	%r1113, %r1111, %r1106;
	cvt.u64.u32 	%rd424, %r1112;
	shl.b64 	%rd425, %rd424, 32;
	cvt.u64.u32 	%rd426, %r1113;
	or.b64  	%rd427, %rd425, %rd426;
	cvt.rn.f64.s64 	%fd51, %rd427;
	mul.f64 	%fd52, %fd51, 0d3BF921FB54442D19;
	cvt.rn.f32.f64 	%f1113, %fd52;
	neg.f32 	%f1114, %f1113;
	setp.lt.s32 	%p255, %r1110, 0;
	selp.f32 	%f1680, %f1114, %f1113, %p255;
$L__BB2_223:
	abs.f32 	%f1115, %f278;
	abs.f32 	%f1116, %f279;
	abs.f32 	%f1117, %f280;
	add.s32 	%r1114, %r1544, 1;
	mul.rn.f32 	%f1118, %f1680, %f1680;
	and.b32  	%r1115, %r1544, 1;
	setp.eq.b32 	%p256, %r1115, 1;
	selp.f32 	%f1119, %f1680, 0f3F800000, %p256;
	fma.rn.f32 	%f1120, %f1118, %f1119, 0f00000000;
	fma.rn.f32 	%f1121, %f1118, 0f37CBAC00, 0fBAB607ED;
	selp.f32 	%f1122, 0fB94D4153, %f1121, %p256;
	selp.f32 	%f1123, 0f3C0885E4, 0f3D2AAABB, %p256;
	fma.rn.f32 	%f1124, %f1122, %f1118, %f1123;
	selp.f32 	%f1125, 0fBE2AAAA8, 0fBEFFFFFF, %p256;
	fma.rn.f32 	%f1126, %f1124, %f1118, %f1125;
	fma.rn.f32 	%f1127, %f1126, %f1120, %f1119;
	and.b32  	%r1116, %r1114, 2;
	setp.eq.s32 	%p257, %r1116, 0;
	mov.f32 	%f1128, 0f00000000;
	sub.f32 	%f1129, %f1128, %f1127;
	selp.f32 	%f1130, %f1127, %f1129, %p257;
	mul.f32 	%f1131, %f1115, %f1130;
	fma.rn.f32 	%f1132, %f1116, %f283, %f1131;
	mul.f32 	%f1133, %f1116, %f1130;
	mul.f32 	%f1134, %f1115, %f283;
	sub.f32 	%f1135, %f1133, %f1134;
	sub.f32 	%f1136, %f1132, %f1135;
	min.f32 	%f1137, %f1136, 0f00000000;
	sub.f32 	%f1138, %f1132, %f1137;
	add.f32 	%f286, %f1135, %f1137;
	sub.f32 	%f1139, %f1138, %f1117;
	min.f32 	%f1140, %f1139, 0f00000000;
	sub.f32 	%f287, %f1138, %f1140;
	add.f32 	%f288, %f1117, %f1140;
	mov.u32 	%r1548, %r348;
	mov.f32 	%f1681, %f274;
	@%p14 bra 	$L__BB2_229;
	mov.b64 	%rd595, 0;
	mov.b32 	%r1545, 0;
$L__BB2_225:
	.pragma "nounroll";
	mul.wide.u32 	%rd429, %r1545, 4;
	mov.u64 	%rd430, __cudart_i2opi_f;
	add.s64 	%rd431, %rd430, %rd429;
	ld.global.nc.u32 	%r1118, [%rd431];
	mad.wide.u32 	%rd432, %r1118, %r345, %rd595;
	shr.u64 	%rd595, %rd432, 32;
	add.s64 	%rd433, %rd2, %rd429;
	st.local.u32 	[%rd433], %rd432;
	add.s32 	%r1545, %r1545, 1;
	setp.ne.s32 	%p258, %r1545, 6;
	@%p258 bra 	$L__BB2_225;
	setp.eq.s32 	%p259, %r346, 0;
	st.local.u32 	[%rd2+24], %rd595;
	ld.local.u32 	%r1546, [%rd79+24];
	ld.local.u32 	%r1547, [%rd79+20];
	@%p259 bra 	$L__BB2_228;
	shf.l.wrap.b32 	%r1546, %r1547, %r1546, %r346;
	ld.local.u32 	%r1119, [%rd79+16];
	shf.l.wrap.b32 	%r1547, %r1119, %r1547, %r346;
$L__BB2_228:
	setp.lt.s32 	%p260, %r344, 0;
	shr.u32 	%r1120, %r1546, 30;
	shf.l.wrap.b32 	%r1121, %r1547, %r1546, 2;
	shl.b32 	%r1122, %r1547, 2;
	shr.u32 	%r1123, %r1121, 31;
	add.s32 	%r1124, %r1123, %r1120;
	neg.s32 	%r1125, %r1124;
	selp.b32 	%r1548, %r1125, %r1124, %p260;
	xor.b32  	%r1126, %r1121, %r344;
	shr.s32 	%r1127, %r1121, 31;
	xor.b32  	%r1128, %r1127, %r1121;
	xor.b32  	%r1129, %r1127, %r1122;
	cvt.u64.u32 	%rd434, %r1128;
	shl.b64 	%rd435, %rd434, 32;
	cvt.u64.u32 	%rd436, %r1129;
	or.b64  	%rd437, %rd435, %rd436;
	cvt.rn.f64.s64 	%fd53, %rd437;
	mul.f64 	%fd54, %fd53, 0d3BF921FB54442D19;
	cvt.rn.f32.f64 	%f1141, %fd54;
	neg.f32 	%f1142, %f1141;
	setp.lt.s32 	%p261, %r1126, 0;
	selp.f32 	%f1681, %f1142, %f1141, %p261;
$L__BB2_229:
	mul.rn.f32 	%f1143, %f1681, %f1681;
	and.b32  	%r1130, %r1548, 1;
	setp.eq.b32 	%p262, %r1130, 1;
	selp.f32 	%f1144, 0f3F800000, %f1681, %p262;
	fma.rn.f32 	%f1145, %f1143, %f1144, 0f00000000;
	fma.rn.f32 	%f1146, %f1143, 0f37CBAC00, 0fBAB607ED;
	selp.f32 	%f1147, %f1146, 0fB94D4153, %p262;
	selp.f32 	%f1148, 0f3D2AAABB, 0f3C0885E4, %p262;
	fma.rn.f32 	%f1149, %f1147, %f1143, %f1148;
	selp.f32 	%f1150, 0fBEFFFFFF, 0fBE2AAAA8, %p262;
	fma.rn.f32 	%f1151, %f1149, %f1143, %f1150;
	fma.rn.f32 	%f1152, %f1151, %f1145, %f1144;
	and.b32  	%r1131, %r1548, 2;
	setp.eq.s32 	%p263, %r1131, 0;
	mov.f32 	%f1153, 0f00000000;
	sub.f32 	%f1154, %f1153, %f1152;
	selp.f32 	%f291, %f1152, %f1154, %p263;
	mov.u32 	%r1552, %r348;
	mov.f32 	%f1682, %f274;
	@%p14 bra 	$L__BB2_235;
	mov.b64 	%rd596, 0;
	mov.b32 	%r1549, 0;
$L__BB2_231:
	.pragma "nounroll";
	mul.wide.u32 	%rd439, %r1549, 4;
	mov.u64 	%rd440, __cudart_i2opi_f;
	add.s64 	%rd441, %rd440, %rd439;
	ld.global.nc.u32 	%r1133, [%rd441];
	mad.wide.u32 	%rd442, %r1133, %r345, %rd596;
	shr.u64 	%rd596, %rd442, 32;
	add.s64 	%rd443, %rd1, %rd439;
	st.local.u32 	[%rd443], %rd442;
	add.s32 	%r1549, %r1549, 1;
	setp.ne.s32 	%p264, %r1549, 6;
	@%p264 bra 	$L__BB2_231;
	setp.eq.s32 	%p265, %r346, 0;
	st.local.u32 	[%rd1+24], %rd596;
	ld.local.u32 	%r1550, [%rd80+24];
	ld.local.u32 	%r1551, [%rd80+20];
	@%p265 bra 	$L__BB2_234;
	shf.l.wrap.b32 	%r1550, %r1551, %r1550, %r346;
	ld.local.u32 	%r1134, [%rd80+16];
	shf.l.wrap.b32 	%r1551, %r1134, %r1551, %r346;
$L__BB2_234:
	setp.lt.s32 	%p266, %r344, 0;
	shr.u32 	%r1135, %r1550, 30;
	shf.l.wrap.b32 	%r1136, %r1551, %r1550, 2;
	shl.b32 	%r1137, %r1551, 2;
	shr.u32 	%r1138, %r1136, 31;
	add.s32 	%r1139, %r1138, %r1135;
	neg.s32 	%r1140, %r1139;
	selp.b32 	%r1552, %r1140, %r1139, %p266;
	xor.b32  	%r1141, %r1136, %r344;
	shr.s32 	%r1142, %r1136, 31;
	xor.b32  	%r1143, %r1142, %r1136;
	xor.b32  	%r1144, %r1142, %r1137;
	cvt.u64.u32 	%rd444, %r1143;
	shl.b64 	%rd445, %rd444, 32;
	cvt.u64.u32 	%rd446, %r1144;
	or.b64  	%rd447, %rd445, %rd446;
	cvt.rn.f64.s64 	%fd55, %rd447;
	mul.f64 	%fd56, %fd55, 0d3BF921FB54442D19;
	cvt.rn.f32.f64 	%f1155, %fd56;
	neg.f32 	%f1156, %f1155;
	setp.lt.s32 	%p267, %r1141, 0;
	selp.f32 	%f1682, %f1156, %f1155, %p267;
$L__BB2_235:
	sub.f32 	%f1157, %f286, %f288;
	min.f32 	%f1158, %f1157, 0f00000000;
	sub.f32 	%f1159, %f286, %f1158;
	add.f32 	%f1160, %f288, %f1158;
	add.s32 	%r1145, %r1552, 1;
	mul.rn.f32 	%f1161, %f1682, %f1682;
	and.b32  	%r1146, %r1552, 1;
	setp.eq.b32 	%p268, %r1146, 1;
	selp.f32 	%f1162, %f1682, 0f3F800000, %p268;
	fma.rn.f32 	%f1163, %f1161, %f1162, 0f00000000;
	fma.rn.f32 	%f1164, %f1161, 0f37CBAC00, 0fBAB607ED;
	selp.f32 	%f1165, 0fB94D4153, %f1164, %p268;
	selp.f32 	%f1166, 0f3C0885E4, 0f3D2AAABB, %p268;
	fma.rn.f32 	%f1167, %f1165, %f1161, %f1166;
	selp.f32 	%f1168, 0fBE2AAAA8, 0fBEFFFFFF, %p268;
	fma.rn.f32 	%f1169, %f1167, %f1161, %f1168;
	fma.rn.f32 	%f1170, %f1169, %f1163, %f1162;
	and.b32  	%r1147, %r1145, 2;
	setp.eq.s32 	%p269, %r1147, 0;
	mov.f32 	%f1171, 0f00000000;
	sub.f32 	%f1172, %f1171, %f1170;
	selp.f32 	%f1173, %f1170, %f1172, %p269;
	mul.f32 	%f1174, %f1159, %f1173;
	fma.rn.f32 	%f1175, %f1160, %f291, %f1174;
	mul.f32 	%f1176, %f1160, %f1173;
	mul.f32 	%f1177, %f1159, %f291;
	sub.f32 	%f1178, %f1176, %f1177;
	sub.f32 	%f1683, %f287, %f445;
	sub.f32 	%f1684, %f1175, %f446;
	sub.f32 	%f1685, %f1178, %f447;
	add.s32 	%r1536, %r1536, 1;
	setp.ne.s32 	%p270, %r1536, %r580;
	@%p270 bra 	$L__BB2_211;
$L__BB2_236:
	setp.lt.s32 	%p271, %r580, 1;
	abs.f32 	%f1179, %f1683;
	abs.f32 	%f1180, %f1684;
	abs.f32 	%f1181, %f1685;
	max.f32 	%f1182, %f1180, %f1181;
	max.f32 	%f1183, %f1179, %f1182;
	sub.f32 	%f1690, %f1183, %f117;
	@%p271 bra 	$L__BB2_243;
	add.s32 	%r1148, %r580, -1;
	and.b32  	%r391, %r580, 3;
	setp.lt.u32 	%p272, %r1148, 3;
	@%p272 bra 	$L__BB2_240;
	and.b32  	%r392, %r580, 2147483644;
	mov.b32 	%r1553, 0;
$L__BB2_239:
	div.rn.f32 	%f1185, %f1690, %f442;
	div.rn.f32 	%f1186, %f1185, %f442;
	div.rn.f32 	%f1187, %f1186, %f442;
	div.rn.f32 	%f1690, %f1187, %f442;
	add.s32 	%r1553, %r1553, 4;
	setp.ne.s32 	%p273, %r1553, %r392;
	@%p273 bra 	$L__BB2_239;
$L__BB2_240:
	setp.eq.s32 	%p274, %r391, 0;
	@%p274 bra 	$L__BB2_243;
	mov.b32 	%r1554, 0;
$L__BB2_242:
	.pragma "nounroll";
	div.rn.f32 	%f1690, %f1690, %f442;
	add.s32 	%r1554, %r1554, 1;
	setp.ne.s32 	%p275, %r1554, %r391;
	@%p275 bra 	$L__BB2_242;
$L__BB2_243:
	sub.f32 	%f1189, %f1675, %f1690;
	mul.f32 	%f1190, %f235, %f235;
	fma.rn.f32 	%f1191, %f162, %f162, %f1190;
	fma.rn.f32 	%f1192, %f1189, %f1189, %f1191;
	sqrt.rn.f32 	%f1193, %f1192;
	div.rn.f32 	%f1194, %f162, %f1193;
	div.rn.f32 	%f1195, %f235, %f1193;
	div.rn.f32 	%f1196, %f1189, %f1193;
	mul.f32 	%f1197, %f84, %f1195;
	fma.rn.f32 	%f1198, %f83, %f1194, %f1197;
	fma.rn.f32 	%f308, %f85, %f1196, %f1198;
	setp.leu.f32 	%p276, %f308, 0f00000000;
	mov.f32 	%f1709, 0f00000000;
	@%p276 bra 	$L__BB2_282;
	mul.f32 	%f1201, %f443, 0f3F22F983;
	cvt.rni.s32.f32 	%r1151, %f1201;
	cvt.rn.f32.s32 	%f1202, %r1151;
	fma.rn.f32 	%f1203, %f1202, 0fBFC90FDA, %f443;
	fma.rn.f32 	%f1204, %f1202, 0fB3A22168, %f1203;
	fma.rn.f32 	%f1205, %f1202, 0fA7C234C5, %f1204;
	abs.f32 	%f1206, %f443;
	setp.ltu.f32 	%p277, %f1206, 0f47CE4780;
	setp.eq.f32 	%p278, %f1206, 0f7F800000;
	mov.b32 	%r397, %f443;
	shr.u32 	%r1152, %r397, 23;
	and.b32  	%r1153, %r1152, 224;
	add.s32 	%r1154, %r1153, -128;
	shl.b32 	%r1155, %r397, 8;
	or.b32  	%r398, %r1155, -2147483648;
	shr.u32 	%r1156, %r1154, 5;
	and.b32  	%r399, %r1152, 31;
	mul.wide.u32 	%rd448, %r1156, 4;
	sub.s64 	%rd89, %rd4, %rd448;
	mov.f32 	%f1207, 0f00000000;
	mul.rn.f32 	%f1208, %f443, %f1207;
	sub.s64 	%rd90, %rd3, %rd448;
	mul.f32 	%f1209, %f444, 0f3F22F983;
	cvt.rni.s32.f32 	%r1157, %f1209;
	cvt.rn.f32.s32 	%f1210, %r1157;
	fma.rn.f32 	%f1211, %f1210, 0fBFC90FDA, %f444;
	fma.rn.f32 	%f1212, %f1210, 0fB3A22168, %f1211;
	fma.rn.f32 	%f1213, %f1210, 0fA7C234C5, %f1212;
	abs.f32 	%f1214, %f444;
	setp.ltu.f32 	%p279, %f1214, 0f47CE4780;
	setp.eq.f32 	%p280, %f1214, 0f7F800000;
	mov.b32 	%r400, %f444;
	shr.u32 	%r1158, %r400, 23;
	and.b32  	%r1159, %r1158, 224;
	add.s32 	%r1160, %r1159, -128;
	shl.b32 	%r1161, %r400, 8;
	or.b32  	%r401, %r1161, -2147483648;
	shr.u32 	%r1162, %r1160, 5;
	and.b32  	%r402, %r1158, 31;
	mul.wide.u32 	%rd449, %r1162, 4;
	sub.s64 	%rd91, %rd2, %rd449;
	mul.rn.f32 	%f1215, %f444, %f1207;
	sub.s64 	%rd92, %rd1, %rd449;
	add.s32 	%r403, %r580, -1;
	or.pred  	%p15, %p277, %p278;
	selp.b32 	%r404, %r1151, 0, %p277;
	selp.f32 	%f309, %f1205, %f1208, %p277;
	or.pred  	%p16, %p279, %p280;
	selp.b32 	%r405, %r1157, 0, %p279;
	selp.f32 	%f310, %f1213, %f1215, %p279;
	and.b32  	%r406, %r580, 3;
	and.b32  	%r407, %r580, 2147483644;
	mov.f32 	%f1707, 0f4F000000;
	mov.f32 	%f1691, 0f3F800000;
$L__BB2_245:
	mov.f32 	%f312, %f1707;
	setp.geu.f32 	%p281, %f1693, %f82;
	mov.f32 	%f1708, %f1691;
	@%p281 bra 	$L__BB2_281;
	setp.lt.s32 	%p282, %r580, 1;
	fma.rn.f32 	%f1701, %f83, %f1693, %f1716;
	fma.rn.f32 	%f1702, %f84, %f1693, %f1715;
	fma.rn.f32 	%f1703, %f85, %f1693, %f1714;
	@%p282 bra 	$L__BB2_273;
	mov.b32 	%r1555, 0;
$L__BB2_248:
	mul.f32 	%f320, %f442, %f1701;
	mul.f32 	%f321, %f442, %f1702;
	mul.f32 	%f322, %f442, %f1703;
	mov.u32 	%r1559, %r404;
	mov.f32 	%f1697, %f309;
	@%p15 bra 	$L__BB2_254;
	mov.b64 	%rd599, 0;
	mov.b32 	%r1556, 0;
	mov.u64 	%rd597, __cudart_i2opi_f;
	mov.u64 	%rd598, %rd4;
$L__BB2_250:
	.pragma "nounroll";
	ld.global.nc.u32 	%r1165, [%rd597];
	mad.wide.u32 	%rd452, %r1165, %r398, %rd599;
	shr.u64 	%rd599, %rd452, 32;
	st.local.u32 	[%rd598], %rd452;
	add.s32 	%r1556, %r1556, 1;
	add.s64 	%rd598, %rd598, 4;
	add.s64 	%rd597, %rd597, 4;
	setp.ne.s32 	%p283, %r1556, 6;
	@%p283 bra 	$L__BB2_250;
	setp.eq.s32 	%p284, %r399, 0;
	st.local.u32 	[%rd4+24], %rd599;
	ld.local.u32 	%r1557, [%rd89+24];
	ld.local.u32 	%r1558, [%rd89+20];
	@%p284 bra 	$L__BB2_253;
	shf.l.wrap.b32 	%r1557, %r1558, %r1557, %r399;
	ld.local.u32 	%r1166, [%rd89+16];
	shf.l.wrap.b32 	%r1558, %r1166, %r1558, %r399;
$L__BB2_253:
	setp.lt.s32 	%p285, %r397, 0;
	shr.u32 	%r1167, %r1557, 30;
	shf.l.wrap.b32 	%r1168, %r1558, %r1557, 2;
	shl.b32 	%r1169, %r1558, 2;
	shr.u32 	%r1170, %r1168, 31;
	add.s32 	%r1171, %r1170, %r1167;
	neg.s32 	%r1172, %r1171;
	selp.b32 	%r1559, %r1172, %r1171, %p285;
	xor.b32  	%r1173, %r1168, %r397;
	shr.s32 	%r1174, %r1168, 31;
	xor.b32  	%r1175, %r1174, %r1168;
	xor.b32  	%r1176, %r1174, %r1169;
	cvt.u64.u32 	%rd453, %r1175;
	shl.b64 	%rd454, %rd453, 32;
	cvt.u64.u32 	%rd455, %r1176;
	or.b64  	%rd456, %rd454, %rd455;
	cvt.rn.f64.s64 	%fd57, %rd456;
	mul.f64 	%fd58, %fd57, 0d3BF921FB54442D19;
	cvt.rn.f32.f64 	%f1216, %fd58;
	neg.f32 	%f1217, %f1216;
	setp.lt.s32 	%p286, %r1173, 0;
	selp.f32 	%f1697, %f1217, %f1216, %p286;
$L__BB2_254:
	mul.rn.f32 	%f1218, %f1697, %f1697;
	and.b32  	%r1177, %r1559, 1;
	setp.eq.b32 	%p287, %r1177, 1;
	selp.f32 	%f1219, 0f3F800000, %f1697, %p287;
	fma.rn.f32 	%f1220, %f1218, %f1219, 0f00000000;
	fma.rn.f32 	%f1221, %f1218, 0f37CBAC00, 0fBAB607ED;
	selp.f32 	%f1222, %f1221, 0fB94D4153, %p287;
	selp.f32 	%f1223, 0f3D2AAABB, 0f3C0885E4, %p287;
	fma.rn.f32 	%f1224, %f1222, %f1218, %f1223;
	selp.f32 	%f1225, 0fBEFFFFFF, 0fBE2AAAA8, %p287;
	fma.rn.f32 	%f1226, %f1224, %f1218, %f1225;
	fma.rn.f32 	%f1227, %f1226, %f1220, %f1219;
	and.b32  	%r1178, %r1559, 2;
	setp.eq.s32 	%p288, %r1178, 0;
	mov.f32 	%f1228, 0f00000000;
	sub.f32 	%f1229, %f1228, %f1227;
	selp.f32 	%f325, %f1227, %f1229, %p288;
	mov.u32 	%r1563, %r404;
	mov.f32 	%f1698, %f309;
	@%p15 bra 	$L__BB2_260;
	mov.b64 	%rd600, 0;
	mov.b32 	%r1560, 0;
$L__BB2_256:
	.pragma "nounroll";
	mul.wide.u32 	%rd458, %r1560, 4;
	mov.u64 	%rd459, __cudart_i2opi_f;
	add.s64 	%rd460, %rd459, %rd458;
	ld.global.nc.u32 	%r1180, [%rd460];
	mad.wide.u32 	%rd461, %r1180, %r398, %rd600;
	shr.u64 	%rd600, %rd461, 32;
	add.s64 	%rd462, %rd3, %rd458;
	st.local.u32 	[%rd462], %rd461;
	add.s32 	%r1560, %r1560, 1;
	setp.ne.s32 	%p289, %r1560, 6;
	@%p289 bra 	$L__BB2_256;
	setp.eq.s32 	%p290, %r399, 0;
	st.local.u32 	[%rd3+24], %rd600;
	ld.local.u32 	%r1561, [%rd90+24];
	ld.local.u32 	%r1562, [%rd90+20];
	@%p290 bra 	$L__BB2_259;
	shf.l.wrap.b32 	%r1561, %r1562, %r1561, %r399;
	ld.local.u32 	%r1181, [%rd90+16];
	shf.l.wrap.b32 	%r1562, %r1181, %r1562, %r399;
$L__BB2_259:
	setp.lt.s32 	%p291, %r397, 0;
	shr.u32 	%r1182, %r1561, 30;
	shf.l.wrap.b32 	%r1183, %r1562, %r1561, 2;
	shl.b32 	%r1184, %r1562, 2;
	shr.u32 	%r1185, %r1183, 31;
	add.s32 	%r1186, %r1185, %r1182;
	neg.s32 	%r1187, %r1186;
	selp.b32 	%r1563, %r1187, %r1186, %p291;
	xor.b32  	%r1188, %r1183, %r397;
	shr.s32 	%r1189, %r1183, 31;
	xor.b32  	%r1190, %r1189, %r1183;
	xor.b32  	%r1191, %r1189, %r1184;
	cvt.u64.u32 	%rd463, %r1190;
	shl.b64 	%rd464, %rd463, 32;
	cvt.u64.u32 	%rd465, %r1191;
	or.b64  	%rd466, %rd464, %rd465;
	cvt.rn.f64.s64 	%fd59, %rd466;
	mul.f64 	%fd60, %fd59, 0d3BF921FB54442D19;
	cvt.rn.f32.f64 	%f1230, %fd60;
	neg.f32 	%f1231, %f1230;
	setp.lt.s32 	%p292, %r1188, 0;
	selp.f32 	%f1698, %f1231, %f1230, %p292;
$L__BB2_260:
	abs.f32 	%f1232, %f320;
	abs.f32 	%f1233, %f321;
	abs.f32 	%f1234, %f322;
	add.s32 	%r1192, %r1563, 1;
	mul.rn.f32 	%f1235, %f1698, %f1698;
	and.b32  	%r1193, %r1563, 1;
	setp.eq.b32 	%p293, %r1193, 1;
	selp.f32 	%f1236, %f1698, 0f3F800000, %p293;
	fma.rn.f32 	%f1237, %f1235, %f1236, 0f00000000;
	fma.rn.f32 	%f1238, %f1235, 0f37CBAC00, 0fBAB607ED;
	selp.f32 	%f1239, 0fB94D4153, %f1238, %p293;
	selp.f32 	%f1240, 0f3C0885E4, 0f3D2AAABB, %p293;
	fma.rn.f32 	%f1241, %f1239, %f1235, %f1240;
	selp.f32 	%f1242, 0fBE2AAAA8, 0fBEFFFFFF, %p293;
	fma.rn.f32 	%f1243, %f1241, %f1235, %f1242;
	fma.rn.f32 	%f1244, %f1243, %f1237, %f1236;
	and.b32  	%r1194, %r1192, 2;
	setp.eq.s32 	%p294, %r1194, 0;
	mov.f32 	%f1245, 0f00000000;
	sub.f32 	%f1246, %f1245, %f1244;
	selp.f32 	%f1247, %f1244, %f1246, %p294;
	mul.f32 	%f1248, %f1232, %f1247;
	fma.rn.f32 	%f1249, %f1233, %f325, %f1248;
	mul.f32 	%f1250, %f1233, %f1247;
	mul.f32 	%f1251, %f1232, %f325;
	sub.f32 	%f1252, %f1250, %f1251;
	sub.f32 	%f1253, %f1249, %f1252;
	min.f32 	%f1254, %f1253, 0f00000000;
	sub.f32 	%f1255, %f1249, %f1254;
	add.f32 	%f328, %f1252, %f1254;
	sub.f32 	%f1256, %f1255, %f1234;
	min.f32 	%f1257, %f1256, 0f00000000;
	sub.f32 	%f329, %f1255, %f1257;
	add.f32 	%f330, %f1234, %f1257;
	mov.u32 	%r1567, %r405;
	mov.f32 	%f1699, %f310;
	@%p16 bra 	$L__BB2_266;
	mov.b64 	%rd601, 0;
	mov.b32 	%r1564, 0;
$L__BB2_262:
	.pragma "nounroll";
	mul.wide.u32 	%rd468, %r1564, 4;
	mov.u64 	%rd469, __cudart_i2opi_f;
	add.s64 	%rd470, %rd469, %rd468;
	ld.global.nc.u32 	%r1196, [%rd470];
	mad.wide.u32 	%rd471, %r1196, %r401, %rd601;
	shr.u64 	%rd601, %rd471, 32;
	add.s64 	%rd472, %rd2, %rd468;
	st.local.u32 	[%rd472], %rd471;
	add.s32 	%r1564, %r1564, 1;
	setp.ne.s32 	%p295, %r1564, 6;
	@%p295 bra 	$L__BB2_262;
	setp.eq.s32 	%p296, %r402, 0;
	st.local.u32 	[%rd2+24], %rd601;
	ld.local.u32 	%r1565, [%rd91+24];
	ld.local.u32 	%r1566, [%rd91+20];
	@%p296 bra 	$L__BB2_265;
	shf.l.wrap.b32 	%r1565, %r1566, %r1565, %r402;
	ld.local.u32 	%r1197, [%rd91+16];
	shf.l.wrap.b32 	%r1566, %r1197, %r1566, %r402;
$L__BB2_265:
	setp.lt.s32 	%p297, %r400, 0;
	shr.u32 	%r1198, %r1565, 30;
	shf.l.wrap.b32 	%r1199, %r1566, %r1565, 2;
	shl.b32 	%r1200, %r1566, 2;
	shr.u32 	%r1201, %r1199, 31;
	add.s32 	%r1202, %r1201, %r1198;
	neg.s32 	%r1203, %r1202;
	selp.b32 	%r1567, %r1203, %r1202, %p297;
	xor.b32  	%r1204, %r1199, %r400;
	shr.s32 	%r1205, %r1199, 31;
	xor.b32  	%r1206, %r1205, %r1199;
	xor.b32  	%r1207, %r1205, %r1200;
	cvt.u64.u32 	%rd473, %r1206;
	shl.b64 	%rd474, %rd473, 32;
	cvt.u64.u32 	%rd475, %r1207;
	or.b64  	%rd476, %rd474, %rd475;
	cvt.rn.f64.s64 	%fd61, %rd476;
	mul.f64 	%fd62, %fd61, 0d3BF921FB54442D19;
	cvt.rn.f32.f64 	%f1258, %fd62;
	neg.f32 	%f1259, %f1258;
	setp.lt.s32 	%p298, %r1204, 0;
	selp.f32 	%f1699, %f1259, %f1258, %p298;
$L__BB2_266:
	mul.rn.f32 	%f1260, %f1699, %f1699;
	and.b32  	%r1208, %r1567, 1;
	setp.eq.b32 	%p299, %r1208, 1;
	selp.f32 	%f1261, 0f3F800000, %f1699, %p299;
	fma.rn.f32 	%f1262, %f1260, %f1261, 0f00000000;
	fma.rn.f32 	%f1263, %f1260, 0f37CBAC00, 0fBAB607ED;
	selp.f32 	%f1264, %f1263, 0fB94D4153, %p299;
	selp.f32 	%f1265, 0f3D2AAABB, 0f3C0885E4, %p299;
	fma.rn.f32 	%f1266, %f1264, %f1260, %f1265;
	selp.f32 	%f1267, 0fBEFFFFFF, 0fBE2AAAA8, %p299;
	fma.rn.f32 	%f1268, %f1266, %f1260, %f1267;
	fma.rn.f32 	%f1269, %f1268, %f1262, %f1261;
	and.b32  	%r1209, %r1567, 2;
	setp.eq.s32 	%p300, %r1209, 0;
	mov.f32 	%f1270, 0f00000000;
	sub.f32 	%f1271, %f1270, %f1269;
	selp.f32 	%f333, %f1269, %f1271, %p300;
	mov.u32 	%r1571, %r405;
	mov.f32 	%f1700, %f310;
	@%p16 bra 	$L__BB2_272;
	mov.b64 	%rd602, 0;
	mov.b32 	%r1568, 0;
$L__BB2_268:
	.pragma "nounroll";
	mul.wide.u32 	%rd478, %r1568, 4;
	mov.u64 	%rd479, __cudart_i2opi_f;
	add.s64 	%rd480, %rd479, %rd478;
	ld.global.nc.u32 	%r1211, [%rd480];
	mad.wide.u32 	%rd481, %r1211, %r401, %rd602;
	shr.u64 	%rd602, %rd481, 32;
	add.s64 	%rd482, %rd1, %rd478;
	st.local.u32 	[%rd482], %rd481;
	add.s32 	%r1568, %r1568, 1;
	setp.ne.s32 	%p301, %r1568, 6;
	@%p301 bra 	$L__BB2_268;
	setp.eq.s32 	%p302, %r402, 0;
	st.local.u32 	[%rd1+24], %rd602;
	ld.local.u32 	%r1569, [%rd92+24];
	ld.local.u32 	%r1570, [%rd92+20];
	@%p302 bra 	$L__BB2_271;
	shf.l.wrap.b32 	%r1569, %r1570, %r1569, %r402;
	ld.local.u32 	%r1212, [%rd92+16];
	shf.l.wrap.b32 	%r1570, %r1212, %r1570, %r402;
$L__BB2_271:
	setp.lt.s32 	%p303, %r400, 0;
	shr.u32 	%r1213, %r1569, 30;
	shf.l.wrap.b32 	%r1214, %r1570, %r1569, 2;
	shl.b32 	%r1215, %r1570, 2;
	shr.u32 	%r1216, %r1214, 31;
	add.s32 	%r1217, %r1216, %r1213;
	neg.s32 	%r1218, %r1217;
	selp.b32 	%r1571, %r1218, %r1217, %p303;
	xor.b32  	%r1219, %r1214, %r400;
	shr.s32 	%r1220, %r1214, 31;
	xor.b32  	%r1221, %r1220, %r1214;
	xor.b32  	%r1222, %r1220, %r1215;
	cvt.u64.u32 	%rd483, %r1221;
	shl.b64 	%rd484, %rd483, 32;
	cvt.u64.u32 	%rd485, %r1222;
	or.b64  	%rd486, %rd484, %rd485;
	cvt.rn.f64.s64 	%fd63, %rd486;
	mul.f64 	%fd64, %fd63, 0d3BF921FB54442D19;
	cvt.rn.f32.f64 	%f1272, %fd64;
	neg.f32 	%f1273, %f1272;
	setp.lt.s32 	%p304, %r1219, 0;
	selp.f32 	%f1700, %f1273, %f1272, %p304;
$L__BB2_272:
	sub.f32 	%f1274, %f328, %f330;
	min.f32 	%f1275, %f1274, 0f00000000;
	sub.f32 	%f1276, %f328, %f1275;
	add.f32 	%f1277, %f330, %f1275;
	add.s32 	%r1223, %r1571, 1;
	mul.rn.f32 	%f1278, %f1700, %f1700;
	and.b32  	%r1224, %r1571, 1;
	setp.eq.b32 	%p305, %r1224, 1;
	selp.f32 	%f1279, %f1700, 0f3F800000, %p305;
	fma.rn.f32 	%f1280, %f1278, %f1279, 0f00000000;
	fma.rn.f32 	%f1281, %f1278, 0f37CBAC00, 0fBAB607ED;
	selp.f32 	%f1282, 0fB94D4153, %f1281, %p305;
	selp.f32 	%f1283, 0f3C0885E4, 0f3D2AAABB, %p305;
	fma.rn.f32 	%f1284, %f1282, %f1278, %f1283;
	selp.f32 	%f1285, 0fBE2AAAA8, 0fBEFFFFFF, %p305;
	fma.rn.f32 	%f1286, %f1284, %f1278, %f1285;
	fma.rn.f32 	%f1287, %f1286, %f1280, %f1279;
	and.b32  	%r1225, %r1223, 2;
	setp.eq.s32 	%p306, %r1225, 0;
	mov.f32 	%f1288, 0f00000000;
	sub.f32 	%f1289, %f1288, %f1287;
	selp.f32 	%f1290, %f1287, %f1289, %p306;
	mul.f32 	%f1291, %f1276, %f1290;
	fma.rn.f32 	%f1292, %f1277, %f333, %f1291;
	mul.f32 	%f1293, %f1277, %f1290;
	mul.f32 	%f1294, %f1276, %f333;
	sub.f32 	%f1295, %f1293, %f1294;
	sub.f32 	%f1701, %f329, %f445;
	sub.f32 	%f1702, %f1292, %f446;
	sub.f32 	%f1703, %f1295, %f447;
	add.s32 	%r1555, %r1555, 1;
	setp.ne.s32 	%p307, %r1555, %r580;
	@%p307 bra 	$L__BB2_248;
$L__BB2_273:
	abs.f32 	%f1296, %f1701;
	abs.f32 	%f1297, %f1702;
	abs.f32 	%f1298, %f1703;
	max.f32 	%f1299, %f1297, %f1298;
	max.f32 	%f1300, %f1296, %f1299;
	sub.f32 	%f1707, %f1300, %f117;
	@%p282 bra 	$L__BB2_280;
	setp.lt.u32 	%p309, %r403, 3;
	@%p309 bra 	$L__BB2_277;
	mov.b32 	%r1572, 0;
$L__BB2_276:
	div.rn.f32 	%f1302, %f1707, %f442;
	div.rn.f32 	%f1303, %f1302, %f442;
	div.rn.f32 	%f1304, %f1303, %f442;
	div.rn.f32 	%f1707, %f1304, %f442;
	add.s32 	%r1572, %r1572, 4;
	setp.ne.s32 	%p310, %r1572, %r407;
	@%p310 bra 	$L__BB2_276;
$L__BB2_277:
	setp.eq.s32 	%p311, %r406, 0;
	@%p311 bra 	$L__BB2_280;
	setp.eq.s32 	%p312, %r406, 1;
	div.rn.f32 	%f1707, %f1707, %f442;
	@%p312 bra 	$L__BB2_280;
	setp.eq.s32 	%p313, %r406, 2;
	div.rn.f32 	%f1305, %f1707, %f442;
	div.rn.f32 	%f1306, %f1305, %f442;
	selp.f32 	%f1707, %f1305, %f1306, %p313;
$L__BB2_280:
	ld.param.f32 	%f1570, [_Z9march_rayPK6float3PhS_S_6float2ffiiiifS_S_ff_param_14];
	mul.f32 	%f1308, %f1707, %f1707;
	add.f32 	%f1309, %f312, %f312;
	div.rn.f32 	%f1310, %f1308, %f1309;
	mul.f32 	%f1311, %f1310, %f1310;
	sub.f32 	%f1312, %f1308, %f1311;
	sqrt.rn.f32 	%f1313, %f1312;
	mul.f32 	%f1314, %f1570, %f1313;
	sub.f32 	%f1315, %f1693, %f1310;
	max.f32 	%f1316, %f1315, 0f00000000;
	div.rn.f32 	%f1317, %f1314, %f1316;
	min.f32 	%f1691, %f1691, %f1317;
	add.f32 	%f1693, %f1693, %f1707;
	setp.geu.f32 	%p314, %f1707, 0f00000000;
	setp.geu.f32 	%p315, %f1691, 0f3C23D70A;
	mov.f32 	%f1708, 0f00000000;
	and.pred  	%p316, %p314, %p315;
	@%p316 bra 	$L__BB2_245;
$L__BB2_281:
	mul.f32 	%f1319, %f2, %f1708;
	mul.f32 	%f1320, %f308, %f1319;
	max.f32 	%f1709, %f1320, 0f00000000;
$L__BB2_282:
	ld.param.f32 	%f1571, [_Z9march_rayPK6float3PhS_S_6float2ffiiiifS_S_ff_param_15];
	fma.rn.f32 	%f1321, %f1571, %f1596, 0f3F800000;
	div.rn.f32 	%f1322, %f1, %f1321;
	add.f32 	%f1323, %f1322, %f1709;
	add.f32 	%f1324, %f1323, 0f00000000;
	max.f32 	%f355, %f1324, 0f00000000;
	mul.f32 	%f1325, %f443, 0f3F22F983;
	cvt.rni.s32.f32 	%r452, %f1325;
	cvt.rn.f32.s32 	%f1326, %r452;
	fma.rn.f32 	%f1327, %f1326, 0fBFC90FDA, %f443;
	fma.rn.f32 	%f1328, %f1326, 0fB3A22168, %f1327;
	fma.rn.f32 	%f357, %f1326, 0fA7C234C5, %f1328;
	abs.f32 	%f358, %f443;
	setp.ltu.f32 	%p317, %f358, 0f47CE4780;
	mov.u32 	%r1576, %r452;
	mov.f32 	%f1710, %f357;
	@%p317 bra 	$L__BB2_290;
	setp.neu.f32 	%p318, %f358, 0f7F800000;
	@%p318 bra 	$L__BB2_285;
	mov.f32 	%f1331, 0f00000000;
	mul.rn.f32 	%f1710, %f443, %f1331;
	mov.b32 	%r1576, 0;
	bra.uni 	$L__BB2_290;
$L__BB2_285:
	mov.b32 	%r453, %f443;
	shl.b32 	%r1228, %r453, 8;
	or.b32  	%r454, %r1228, -2147483648;
	mov.b64 	%rd605, 0;
	mov.b32 	%r1573, 0;
	mov.u64 	%rd603, __cudart_i2opi_f;
	mov.u64 	%rd604, %rd4;
$L__BB2_286:
	.pragma "nounroll";
	ld.global.nc.u32 	%r1229, [%rd603];
	mad.wide.u32 	%rd489, %r1229, %r454, %rd605;
	shr.u64 	%rd605, %rd489, 32;
	st.local.u32 	[%rd604], %rd489;
	add.s32 	%r1573, %r1573, 1;
	add.s64 	%rd604, %rd604, 4;
	add.s64 	%rd603, %rd603, 4;
	setp.ne.s32 	%p319, %r1573, 6;
	@%p319 bra 	$L__BB2_286;
	shr.u32 	%r1230, %r453, 23;
	st.local.u32 	[%rd4+24], %rd605;
	and.b32  	%r457, %r1230, 31;
	and.b32  	%r1231, %r1230, 224;
	add.s32 	%r1232, %r1231, -128;
	shr.u32 	%r1233, %r1232, 5;
	mul.wide.u32 	%rd490, %r1233, 4;
	sub.s64 	%rd111, %rd4, %rd490;
	ld.local.u32 	%r1574, [%rd111+24];
	ld.local.u32 	%r1575, [%rd111+20];
	setp.eq.s32 	%p320, %r457, 0;
	@%p320 bra 	$L__BB2_289;
	shf.l.wrap.b32 	%r1574, %r1575, %r1574, %r457;
	ld.local.u32 	%r1234, [%rd111+16];
	shf.l.wrap.b32 	%r1575, %r1234, %r1575, %r457;
$L__BB2_289:
	shr.u32 	%r1235, %r1574, 30;
	shf.l.wrap.b32 	%r1236, %r1575, %r1574, 2;
	shl.b32 	%r1237, %r1575, 2;
	shr.u32 	%r1238, %r1236, 31;
	add.s32 	%r1239, %r1238, %r1235;
	neg.s32 	%r1240, %r1239;
	setp.lt.s32 	%p321, %r453, 0;
	selp.b32 	%r1576, %r1240, %r1239, %p321;
	xor.b32  	%r1241, %r1236, %r453;
	shr.s32 	%r1242, %r1236, 31;
	xor.b32  	%r1243, %r1242, %r1236;
	xor.b32  	%r1244, %r1242, %r1237;
	cvt.u64.u32 	%rd491, %r1243;
	shl.b64 	%rd492, %rd491, 32;
	cvt.u64.u32 	%rd493, %r1244;
	or.b64  	%rd494, %rd492, %rd493;
	cvt.rn.f64.s64 	%fd65, %rd494;
	mul.f64 	%fd66, %fd65, 0d3BF921FB54442D19;
	cvt.rn.f32.f64 	%f1329, %fd66;
	neg.f32 	%f1330, %f1329;
	setp.lt.s32 	%p322, %r1241, 0;
	selp.f32 	%f1710, %f1330, %f1329, %p322;
$L__BB2_290:
	setp.ltu.f32 	%p323, %f358, 0f47CE4780;
	mul.rn.f32 	%f1332, %f1710, %f1710;
	and.b32  	%r1246, %r1576, 1;
	setp.eq.b32 	%p324, %r1246, 1;
	selp.f32 	%f1333, 0f3F800000, %f1710, %p324;
	fma.rn.f32 	%f1334, %f1332, %f1333, 0f00000000;
	fma.rn.f32 	%f1335, %f1332, 0f37CBAC00, 0fBAB607ED;
	selp.f32 	%f1336, %f1335, 0fB94D4153, %p324;
	selp.f32 	%f1337, 0f3D2AAABB, 0f3C0885E4, %p324;
	fma.rn.f32 	%f1338, %f1336, %f1332, %f1337;
	selp.f32 	%f1339, 0fBEFFFFFF, 0fBE2AAAA8, %p324;
	fma.rn.f32 	%f1340, %f1338, %f1332, %f1339;
	fma.rn.f32 	%f1341, %f1340, %f1334, %f1333;
	and.b32  	%r1247, %r1576, 2;
	setp.eq.s32 	%p325, %r1247, 0;
	mov.f32 	%f1342, 0f00000000;
	sub.f32 	%f1343, %f1342, %f1341;
	selp.f32 	%f362, %f1341, %f1343, %p325;
	mov.u32 	%r1580, %r452;
	mov.f32 	%f1711, %f357;
	@%p323 bra 	$L__BB2_298;
	setp.neu.f32 	%p326, %f358, 0f7F800000;
	@%p326 bra 	$L__BB2_293;
	mov.f32 	%f1346, 0f00000000;
	mul.rn.f32 	%f1711, %f443, %f1346;
	mov.b32 	%r1580, 0;
	bra.uni 	$L__BB2_298;
$L__BB2_293:
	mov.b32 	%r466, %f443;
	shl.b32 	%r1249, %r466, 8;
	or.b32  	%r467, %r1249, -2147483648;
	mov.b64 	%rd608, 0;
	mov.b32 	%r1577, 0;
	mov.u64 	%rd606, __cudart_i2opi_f;
	mov.u64 	%rd607, %rd4;
$L__BB2_294:
	.pragma "nounroll";
	ld.global.nc.u32 	%r1250, [%rd606];
	mad.wide.u32 	%rd497, %r1250, %r467, %rd608;
	shr.u64 	%rd608, %rd497, 32;
	st.local.u32 	[%rd607], %rd497;
	add.s32 	%r1577, %r1577, 1;
	add.s64 	%rd607, %rd607, 4;
	add.s64 	%rd606, %rd606, 4;
	setp.ne.s32 	%p327, %r1577, 6;
	@%p327 bra 	$L__BB2_294;
	shr.u32 	%r1251, %r466, 23;
	st.local.u32 	[%rd4+24], %rd608;
	and.b32  	%r470, %r1251, 31;
	and.b32  	%r1252, %r1251, 224;
	add.s32 	%r1253, %r1252, -128;
	shr.u32 	%r1254, %r1253, 5;
	mul.wide.u32 	%rd498, %r1254, 4;
	sub.s64 	%rd118, %rd4, %rd498;
	ld.local.u32 	%r1578, [%rd118+24];
	ld.local.u32 	%r1579, [%rd118+20];
	setp.eq.s32 	%p328, %r470, 0;
	@%p328 bra 	$L__BB2_297;
	shf.l.wrap.b32 	%r1578, %r1579, %r1578, %r470;
	ld.local.u32 	%r1255, [%rd118+16];
	shf.l.wrap.b32 	%r1579, %r1255, %r1579, %r470;
$L__BB2_297:
	shr.u32 	%r1256, %r1578, 30;
	shf.l.wrap.b32 	%r1257, %r1579, %r1578, 2;
	shl.b32 	%r1258, %r1579, 2;
	shr.u32 	%r1259, %r1257, 31;
	add.s32 	%r1260, %r1259, %r1256;
	neg.s32 	%r1261, %r1260;
	setp.lt.s32 	%p329, %r466, 0;
	selp.b32 	%r1580, %r1261, %r1260, %p329;
	xor.b32  	%r1262, %r1257, %r466;
	shr.s32 	%r1263, %r1257, 31;
	xor.b32  	%r1264, %r1263, %r1257;
	xor.b32  	%r1265, %r1263, %r1258;
	cvt.u64.u32 	%rd499, %r1264;
	shl.b64 	%rd500, %rd499, 32;
	cvt.u64.u32 	%rd501, %r1265;
	or.b64  	%rd502, %rd500, %rd501;
	cvt.rn.f64.s64 	%fd67, %rd502;
	mul.f64 	%fd68, %fd67, 0d3BF921FB54442D19;
	cvt.rn.f32.f64 	%f1344, %fd68;
	neg.f32 	%f1345, %f1344;
	setp.lt.s32 	%p330, %r1262, 0;
	selp.f32 	%f1711, %f1345, %f1344, %p330;
$L__BB2_298:
	mul.f32 	%f1347, %f442, %f1716;
	abs.f32 	%f1348, %f1347;
	mul.f32 	%f1349, %f442, %f1715;
	abs.f32 	%f1350, %f1349;
	mul.f32 	%f1351, %f442, %f1714;
	abs.f32 	%f1352, %f1351;
	add.s32 	%r1267, %r1580, 1;
	mul.rn.f32 	%f1353, %f1711, %f1711;
	and.b32  	%r1268, %r1580, 1;
	setp.eq.b32 	%p331, %r1268, 1;
	selp.f32 	%f1354, %f1711, 0f3F800000, %p331;
	fma.rn.f32 	%f1355, %f1353, %f1354, 0f00000000;
	fma.rn.f32 	%f1356, %f1353, 0f37CBAC00, 0fBAB607ED;
	selp.f32 	%f1357, 0fB94D4153, %f1356, %p331;
	selp.f32 	%f1358, 0f3C0885E4, 0f3D2AAABB, %p331;
	fma.rn.f32 	%f1359, %f1357, %f1353, %f1358;
	selp.f32 	%f1360, 0fBE2AAAA8, 0fBEFFFFFF, %p331;
	fma.rn.f32 	%f1361, %f1359, %f1353, %f1360;
	fma.rn.f32 	%f1362, %f1361, %f1355, %f1354;
	and.b32  	%r1269, %r1267, 2;
	setp.eq.s32 	%p332, %r1269, 0;
	mov.f32 	%f1363, 0f00000000;
	sub.f32 	%f1364, %f1363, %f1362;
	selp.f32 	%f1365, %f1362, %f1364, %p332;
	mul.f32 	%f1366, %f1348, %f1365;
	fma.rn.f32 	%f1367, %f1350, %f362, %f1366;
	mul.f32 	%f1368, %f1350, %f1365;
	mul.f32 	%f1369, %f1348, %f362;
	sub.f32 	%f1370, %f1368, %f1369;
	sub.f32 	%f1371, %f1367, %f1370;
	min.f32 	%f1372, %f1371, 0f00000000;
	sub.f32 	%f1373, %f1367, %f1372;
	add.f32 	%f366, %f1370, %f1372;
	sub.f32 	%f1374, %f1373, %f1352;
	min.f32 	%f1375, %f1374, 0f00000000;
	sub.f32 	%f367, %f1373, %f1375;
	add.f32 	%f368, %f1352, %f1375;
	mul.f32 	%f1376, %f444, 0f3F22F983;
	cvt.rni.s32.f32 	%r479, %f1376;
	cvt.rn.f32.s32 	%f1377, %r479;
	fma.rn.f32 	%f1378, %f1377, 0fBFC90FDA, %f444;
	fma.rn.f32 	%f1379, %f1377, 0fB3A22168, %f1378;
	fma.rn.f32 	%f370, %f1377, 0fA7C234C5, %f1379;
	abs.f32 	%f371, %f444;
	setp.ltu.f32 	%p333, %f371, 0f47CE4780;
	mov.u32 	%r1584, %r479;
	mov.f32 	%f1712, %f370;
	@%p333 bra 	$L__BB2_306;
	setp.neu.f32 	%p334, %f371, 0f7F800000;
	@%p334 bra 	$L__BB2_301;
	mov.f32 	%f1382, 0f00000000;
	mul.rn.f32 	%f1712, %f444, %f1382;
	mov.b32 	%r1584, 0;
	bra.uni 	$L__BB2_306;
$L__BB2_301:
	mov.b32 	%r480, %f444;
	shl.b32 	%r1271, %r480, 8;
	or.b32  	%r481, %r1271, -2147483648;
	mov.b64 	%rd611, 0;
	mov.b32 	%r1581, 0;
	mov.u64 	%rd609, __cudart_i2opi_f;
	mov.u64 	%rd610, %rd4;
$L__BB2_302:
	.pragma "nounroll";
	ld.global.nc.u32 	%r1272, [%rd609];
	mad.wide.u32 	%rd505, %r1272, %r481, %rd611;
	shr.u64 	%rd611, %rd505, 32;
	st.local.u32 	[%rd610], %rd505;
	add.s32 	%r1581, %r1581, 1;
	add.s64 	%rd610, %rd610, 4;
	add.s64 	%rd609, %rd609, 4;
	setp.ne.s32 	%p335, %r1581, 6;
	@%p335 bra 	$L__BB2_302;
	shr.u32 	%r1273, %r480, 23;
	st.local.u32 	[%rd4+24], %rd611;
	and.b32  	%r484, %r1273, 31;
	and.b32  	%r1274, %r1273, 224;
	add.s32 	%r1275, %r1274, -128;
	shr.u32 	%r1276, %r1275, 5;
	mul.wide.u32 	%rd506, %r1276, 4;
	sub.s64 	%rd125, %rd4, %rd506;
	ld.local.u32 	%r1582, [%rd125+24];
	ld.local.u32 	%r1583, [%rd125+20];
	setp.eq.s32 	%p336, %r484, 0;
	@%p336 bra 	$L__BB2_305;
	shf.l.wrap.b32 	%r1582, %r1583, %r1582, %r484;
	ld.local.u32 	%r1277, [%rd125+16];
	shf.l.wrap.b32 	%r1583, %r1277, %r1583, %r484;
$L__BB2_305:
	shr.u32 	%r1278, %r1582, 30;
	shf.l.wrap.b32 	%r1279, %r1583, %r1582, 2;
	shl.b32 	%r1280, %r1583, 2;
	shr.u32 	%r1281, %r1279, 31;
	add.s32 	%r1282, %r1281, %r1278;
	neg.s32 	%r1283, %r1282;
	setp.lt.s32 	%p337, %r480, 0;
	selp.b32 	%r1584, %r1283, %r1282, %p337;
	xor.b32  	%r1284, %r1279, %r480;
	shr.s32 	%r1285, %r1279, 31;
	xor.b32  	%r1286, %r1285, %r1279;
	xor.b32  	%r1287, %r1285, %r1280;
	cvt.u64.u32 	%rd507, %r1286;
	shl.b64 	%rd508, %rd507, 32;
	cvt.u64.u32 	%rd509, %r1287;
	or.b64  	%rd510, %rd508, %rd509;
	cvt.rn.f64.s64 	%fd69, %rd510;
	mul.f64 	%fd70, %fd69, 0d3BF921FB54442D19;
	cvt.rn.f32.f64 	%f1380, %fd70;
	neg.f32 	%f1381, %f1380;
	setp.lt.s32 	%p338, %r1284, 0;
	selp.f32 	%f1712, %f1381, %f1380, %p338;
$L__BB2_306:
	setp.ltu.f32 	%p339, %f371, 0f47CE4780;
	mul.rn.f32 	%f1383, %f1712, %f1712;
	and.b32  	%r1289, %r1584, 1;
	setp.eq.b32 	%p340, %r1289, 1;
	selp.f32 	%f1384, 0f3F800000, %f1712, %p340;
	fma.rn.f32 	%f1385, %f1383, %f1384, 0f00000000;
	fma.rn.f32 	%f1386, %f1383, 0f37CBAC00, 0fBAB607ED;
	selp.f32 	%f1387, %f1386, 0fB94D4153, %p340;
	selp.f32 	%f1388, 0f3D2AAABB, 0f3C0885E4, %p340;
	fma.rn.f32 	%f1389, %f1387, %f1383, %f1388;
	selp.f32 	%f1390, 0fBEFFFFFF, 0fBE2AAAA8, %p340;
	fma.rn.f32 	%f1391, %f1389, %f1383, %f1390;
	fma.rn.f32 	%f1392, %f1391, %f1385, %f1384;
	and.b32  	%r1290, %r1584, 2;
	setp.eq.s32 	%p341, %r1290, 0;
	mov.f32 	%f1393, 0f00000000;
	sub.f32 	%f1394, %f1393, %f1392;
	selp.f32 	%f375, %f1392, %f1394, %p341;
	mov.u32 	%r1588, %r479;
	mov.f32 	%f1713, %f370;
	@%p339 bra 	$L__BB2_314;
	setp.neu.f32 	%p342, %f371, 0f7F800000;
	@%p342 bra 	$L__BB2_309;
	mov.f32 	%f1397, 0f00000000;
	mul.rn.f32 	%f1713, %f444, %f1397;
	mov.b32 	%r1588, 0;
	bra.uni 	$L__BB2_314;
$L__BB2_309:
	mov.b32 	%r493, %f444;
	shl.b32 	%r1292, %r493, 8;
	or.b32  	%r494, %r1292, -2147483648;
	mov.b64 	%rd612, 0;
	mov.b32 	%r1585, 0;
	mov.u64 	%rd513, __cudart_i2opi_f;
$L__BB2_310:
	.pragma "nounroll";
	mul.wide.u32 	%rd512, %r1585, 4;
	add.s64 	%rd514, %rd513, %rd512;
	ld.global.nc.u32 	%r1293, [%rd514];
	mad.wide.u32 	%rd515, %r1293, %r494, %rd612;
	shr.u64 	%rd612, %rd515, 32;
	add.s64 	%rd516, %rd4, %rd512;
	st.local.u32 	[%rd516], %rd515;
	add.s32 	%r1585, %r1585, 1;
	setp.ne.s32 	%p343, %r1585, 6;
	@%p343 bra 	$L__BB2_310;
	shr.u32 	%r1294, %r493, 23;
	st.local.u32 	[%rd4+24], %rd612;
	and.b32  	%r497, %r1294, 31;
	and.b32  	%r1295, %r1294, 224;
	add.s32 	%r1296, %r1295, -128;
	shr.u32 	%r1297, %r1296, 5;
	mul.wide.u32 	%rd517, %r1297, 4;
	sub.s64 	%rd128, %rd4, %rd517;
	ld.local.u32 	%r1586, [%rd128+24];
	ld.local.u32 	%r1587, [%rd128+20];
	setp.eq.s32 	%p344, %r497, 0;
	@%p344 bra 	$L__BB2_313;
	shf.l.wrap.b32 	%r1586, %r1587, %r1586, %r497;
	ld.local.u32 	%r1298, [%rd128+16];
	shf.l.wrap.b32 	%r1587, %r1298, %r1587, %r497;
$L__BB2_313:
	shr.u32 	%r1299, %r1586, 30;
	shf.l.wrap.b32 	%r1300, %r1587, %r1586, 2;
	shl.b32 	%r1301, %r1587, 2;
	shr.u32 	%r1302, %r1300, 31;
	add.s32 	%r1303, %r1302, %r1299;
	neg.s32 	%r1304, %r1303;
	setp.lt.s32 	%p345, %r493, 0;
	selp.b32 	%r1588, %r1304, %r1303, %p345;
	xor.b32  	%r1305, %r1300, %r493;
	shr.s32 	%r1306, %r1300, 31;
	xor.b32  	%r1307, %r1306, %r1300;
	xor.b32  	%r1308, %r1306, %r1301;
	cvt.u64.u32 	%rd518, %r1307;
	shl.b64 	%rd519, %rd518, 32;
	cvt.u64.u32 	%rd520, %r1308;
	or.b64  	%rd521, %rd519, %rd520;
	cvt.rn.f64.s64 	%fd71, %rd521;
	mul.f64 	%fd72, %fd71, 0d3BF921FB54442D19;
	cvt.rn.f32.f64 	%f1395, %fd72;
	neg.f32 	%f1396, %f1395;
	setp.lt.s32 	%p346, %r1305, 0;
	selp.f32 	%f1713, %f1396, %f1395, %p346;
$L__BB2_314:
	sub.f32 	%f1398, %f366, %f368;
	min.f32 	%f1399, %f1398, 0f00000000;
	sub.f32 	%f1400, %f366, %f1399;
	add.f32 	%f1401, %f368, %f1399;
	setp.lt.s32 	%p347, %r580, 1;
	add.s32 	%r1310, %r1588, 1;
	mul.rn.f32 	%f1402, %f1713, %f1713;
	and.b32  	%r1311, %r1588, 1;
	setp.eq.b32 	%p348, %r1311, 1;
	selp.f32 	%f1403, %f1713, 0f3F800000, %p348;
	fma.rn.f32 	%f1404, %f1402, %f1403, 0f00000000;
	fma.rn.f32 	%f1405, %f1402, 0f37CBAC00, 0fBAB607ED;
	selp.f32 	%f1406, 0fB94D4153, %f1405, %p348;
	selp.f32 	%f1407, 0f3C0885E4, 0f3D2AAABB, %p348;
	fma.rn.f32 	%f1408, %f1406, %f1402, %f1407;
	selp.f32 	%f1409, 0fBE2AAAA8, 0fBEFFFFFF, %p348;
	fma.rn.f32 	%f1410, %f1408, %f1402, %f1409;
	fma.rn.f32 	%f1411, %f1410, %f1404, %f1403;
	and.b32  	%r1312, %r1310, 2;
	setp.eq.s32 	%p349, %r1312, 0;
	mov.f32 	%f1412, 0f00000000;
	sub.f32 	%f1413, %f1412, %f1411;
	selp.f32 	%f1414, %f1411, %f1413, %p349;
	mul.f32 	%f1415, %f1400, %f1414;
	fma.rn.f32 	%f1416, %f1401, %f375, %f1415;
	mul.f32 	%f1417, %f1401, %f1414;
	mul.f32 	%f1418, %f1400, %f375;
	sub.f32 	%f1419, %f1417, %f1418;
	sub.f32 	%f1420, %f367, %f445;
	sub.f32 	%f1421, %f1416, %f446;
	sub.f32 	%f1422, %f1419, %f447;
	abs.f32 	%f1423, %f1420;
	abs.f32 	%f1424, %f1421;
	abs.f32 	%f1425, %f1422;
	max.f32 	%f1426, %f1424, %f1425;
	max.f32 	%f1427, %f1423, %f1426;
	sub.f32 	%f382, %f1427, %f117;
	@%p347 bra 	$L__BB2_356;
	setp.ltu.f32 	%p350, %f371, 0f47CE4780;
	setp.ltu.f32 	%p351, %f358, 0f47CE4780;
	setp.eq.f32 	%p352, %f358, 0f7F800000;
	mov.b32 	%r506, %f443;
	shr.u32 	%r1315, %r506, 23;
	and.b32  	%r1316, %r1315, 224;
	add.s32 	%r1317, %r1316, -128;
	shl.b32 	%r1318, %r506, 8;
	or.b32  	%r507, %r1318, -2147483648;
	shr.u32 	%r1319, %r1317, 5;
	and.b32  	%r508, %r1315, 31;
	mul.wide.u32 	%rd522, %r1319, 4;
	sub.s64 	%rd129, %rd4, %rd522;
	sub.s32 	%r509, 32, %r508;
	mov.f32 	%f1428, 0f00000000;
	mul.rn.f32 	%f1429, %f443, %f1428;
	sub.s64 	%rd130, %rd3, %rd522;
	setp.eq.f32 	%p353, %f371, 0f7F800000;
	mov.b32 	%r510, %f444;
	shr.u32 	%r1320, %r510, 23;
	and.b32  	%r1321, %r1320, 224;
	add.s32 	%r1322, %r1321, -128;
	shl.b32 	%r1323, %r510, 8;
	or.b32  	%r511, %r1323, -2147483648;
	shr.u32 	%r1324, %r1322, 5;
	and.b32  	%r512, %r1320, 31;
	mul.wide.u32 	%rd523, %r1324, 4;
	sub.s64 	%rd131, %rd2, %rd523;
	sub.s32 	%r513, 32, %r512;
	mul.rn.f32 	%f1430, %f444, %f1428;
	sub.s64 	%rd132, %rd1, %rd523;
	or.pred  	%p17, %p351, %p352;
	selp.b32 	%r514, %r452, 0, %p351;
	selp.f32 	%f383, %f357, %f1429, %p351;
	or.pred  	%p18, %p350, %p353;
	selp.b32 	%r515, %r479, 0, %p350;
	selp.f32 	%f384, %f370, %f1430, %p350;
	div.rn.f32 	%f385, %f382, %f442;
	mov.b32 	%r1590, 0;
	mov.b16 	%rs5, 3;
	mov.b32 	%r1589, -1;
$L__BB2_316:
	add.s32 	%r518, %r1590, -1;
	mul.f32 	%f389, %f442, %f1716;
	mul.f32 	%f390, %f442, %f1715;
	mul.f32 	%f391, %f442, %f1714;
	mov.u32 	%r1594, %r514;
	mov.f32 	%f1717, %f383;
	@%p17 bra 	$L__BB2_322;
	mov.b64 	%rd615, 0;
	mov.b32 	%r1591, 0;
	mov.u64 	%rd613, __cudart_i2opi_f;
	mov.u64 	%rd614, %rd4;
$L__BB2_318:
	.pragma "nounroll";
	ld.global.nc.u32 	%r1326, [%rd613];
	mad.wide.u32 	%rd526, %r1326, %r507, %rd615;
	shr.u64 	%rd615, %rd526, 32;
	st.local.u32 	[%rd614], %rd526;
	add.s32 	%r1591, %r1591, 1;
	add.s64 	%rd614, %rd614, 4;
	add.s64 	%rd613, %rd613, 4;
	setp.ne.s32 	%p354, %r1591, 6;
	@%p354 bra 	$L__BB2_318;
	setp.eq.s32 	%p355, %r508, 0;
	st.local.u32 	[%rd4+24], %rd615;
	ld.local.u32 	%r1592, [%rd129+24];
	ld.local.u32 	%r1593, [%rd129+20];
	@%p355 bra 	$L__BB2_321;
	shl.b32 	%r1327, %r1592, %r508;
	shr.u32 	%r1328, %r1593, %r509;
	add.s32 	%r1592, %r1328, %r1327;
	shl.b32 	%r1329, %r1593, %r508;
	ld.local.u32 	%r1330, [%rd129+16];
	shr.u32 	%r1331, %r1330, %r509;
	add.s32 	%r1593, %r1331, %r1329;
$L__BB2_321:
	setp.lt.s32 	%p356, %r506, 0;
	shr.u32 	%r1332, %r1592, 30;
	shf.l.wrap.b32 	%r1333, %r1593, %r1592, 2;
	shl.b32 	%r1334, %r1593, 2;
	shr.u32 	%r1335, %r1333, 31;
	add.s32 	%r1336, %r1335, %r1332;
	neg.s32 	%r1337, %r1336;
	selp.b32 	%r1594, %r1337, %r1336, %p356;
	xor.b32  	%r1338, %r1333, %r506;
	shr.s32 	%r1339, %r1333, 31;
	xor.b32  	%r1340, %r1339, %r1333;
	xor.b32  	%r1341, %r1339, %r1334;
	cvt.u64.u32 	%rd527, %r1340;
	shl.b64 	%rd528, %rd527, 32;
	cvt.u64.u32 	%rd529, %r1341;
	or.b64  	%rd530, %rd528, %rd529;
	cvt.rn.f64.s64 	%fd73, %rd530;
	mul.f64 	%fd74, %fd73, 0d3BF921FB54442D19;
	cvt.rn.f32.f64 	%f1431, %fd74;
	neg.f32 	%f1432, %f1431;
	setp.lt.s32 	%p357, %r1338, 0;
	selp.f32 	%f1717, %f1432, %f1431, %p357;
$L__BB2_322:
	mul.rn.f32 	%f1433, %f1717, %f1717;
	and.b32  	%r1342, %r1594, 1;
	setp.eq.b32 	%p358, %r1342, 1;
	selp.f32 	%f1434, 0f3F800000, %f1717, %p358;
	fma.rn.f32 	%f1435, %f1433, %f1434, 0f00000000;
	fma.rn.f32 	%f1436, %f1433, 0f37CBAC00, 0fBAB607ED;
	selp.f32 	%f1437, %f1436, 0fB94D4153, %p358;
	selp.f32 	%f1438, 0f3D2AAABB, 0f3C0885E4, %p358;
	fma.rn.f32 	%f1439, %f1437, %f1433, %f1438;
	selp.f32 	%f1440, 0fBEFFFFFF, 0fBE2AAAA8, %p358;
	fma.rn.f32 	%f1441, %f1439, %f1433, %f1440;
	fma.rn.f32 	%f1442, %f1441, %f1435, %f1434;
	and.b32  	%r1343, %r1594, 2;
	setp.eq.s32 	%p359, %r1343, 0;
	mov.f32 	%f1443, 0f00000000;
	sub.f32 	%f1444, %f1443, %f1442;
	selp.f32 	%f394, %f1442, %f1444, %p359;
	mov.u32 	%r1598, %r514;
	mov.f32 	%f1718, %f383;
	@%p17 bra 	$L__BB2_328;
	mov.b64 	%rd616, 0;
	mov.b32 	%r1595, 0;
$L__BB2_324:
	.pragma "nounroll";
	mul.wide.u32 	%rd532, %r1595, 4;
	mov.u64 	%rd533, __cudart_i2opi_f;
	add.s64 	%rd534, %rd533, %rd532;
	ld.global.nc.u32 	%r1345, [%rd534];
	mad.wide.u32 	%rd535, %r1345, %r507, %rd616;
	shr.u64 	%rd616, %rd535, 32;
	add.s64 	%rd536, %rd3, %rd532;
	st.local.u32 	[%rd536], %rd535;
	add.s32 	%r1595, %r1595, 1;
	setp.ne.s32 	%p360, %r1595, 6;
	@%p360 bra 	$L__BB2_324;
	setp.eq.s32 	%p361, %r508, 0;
	st.local.u32 	[%rd3+24], %rd616;
	ld.local.u32 	%r1596, [%rd130+24];
	ld.local.u32 	%r1597, [%rd130+20];
	@%p361 bra 	$L__BB2_327;
	shl.b32 	%r1346, %r1596, %r508;
	shr.u32 	%r1347, %r1597, %r509;
	add.s32 	%r1596, %r1347, %r1346;
	shl.b32 	%r1348, %r1597, %r508;
	ld.local.u32 	%r1349, [%rd130+16];
	shr.u32 	%r1350, %r1349, %r509;
	add.s32 	%r1597, %r1350, %r1348;
$L__BB2_327:
	setp.lt.s32 	%p362, %r506, 0;
	shr.u32 	%r1351, %r1596, 30;
	shf.l.wrap.b32 	%r1352, %r1597, %r1596, 2;
	shl.b32 	%r1353, %r1597, 2;
	shr.u32 	%r1354, %r1352, 31;
	add.s32 	%r1355, %r1354, %r1351;
	neg.s32 	%r1356, %r1355;
	selp.b32 	%r1598, %r1356, %r1355, %p362;
	xor.b32  	%r1357, %r1352, %r506;
	shr.s32 	%r1358, %r1352, 31;
	xor.b32  	%r1359, %r1358, %r1352;
	xor.b32  	%r1360, %r1358, %r1353;
	cvt.u64.u32 	%rd537, %r1359;
	shl.b64 	%rd538, %rd537, 32;
	cvt.u64.u32 	%rd539, %r1360;
	or.b64  	%rd540, %rd538, %rd539;
	cvt.rn.f64.s64 	%fd75, %rd540;
	mul.f64 	%fd76, %fd75, 0d3BF921FB54442D19;
	cvt.rn.f32.f64 	%f1445, %fd76;
	neg.f32 	%f1446, %f1445;
	setp.lt.s32 	%p363, %r1357, 0;
	selp.f32 	%f1718, %f1446, %f1445, %p363;
$L__BB2_328:
	abs.f32 	%f1447, %f389;
	abs.f32 	%f1448, %f390;
	abs.f32 	%f1449, %f391;
	add.s32 	%r1361, %r1598, 1;
	mul.rn.f32 	%f1450, %f1718, %f1718;
	and.b32  	%r1362, %r1598, 1;
	setp.eq.b32 	%p364, %r1362, 1;
	selp.f32 	%f1451, %f1718, 0f3F800000, %p364;
	fma.rn.f32 	%f1452, %f1450, %f1451, 0f00000000;
	fma.rn.f32 	%f1453, %f1450, 0f37CBAC00, 0fBAB607ED;
	selp.f32 	%f1454, 0fB94D4153, %f1453, %p364;
	selp.f32 	%f1455, 0f3C0885E4, 0f3D2AAABB, %p364;
	fma.rn.f32 	%f1456, %f1454, %f1450, %f1455;
	selp.f32 	%f1457, 0fBE2AAAA8, 0fBEFFFFFF, %p364;
	fma.rn.f32 	%f1458, %f1456, %f1450, %f1457;
	fma.rn.f32 	%f1459, %f1458, %f1452, %f1451;
	and.b32  	%r1363, %r1361, 2;
	setp.eq.s32 	%p365, %r1363, 0;
	mov.f32 	%f1460, 0f00000000;
	sub.f32 	%f1461, %f1460, %f1459;
	selp.f32 	%f1462, %f1459, %f1461, %p365;
	mul.f32 	%f1463, %f1447, %f1462;
	fma.rn.f32 	%f1464, %f1448, %f394, %f1463;
	mul.f32 	%f1465, %f1448, %f1462;
	mul.f32 	%f1466, %f1447, %f394;
	sub.f32 	%f1467, %f1465, %f1466;
	sub.f32 	%f1468, %f1464, %f1467;
	min.f32 	%f1469, %f1468, 0f00000000;
	sub.f32 	%f1470, %f1464, %f1469;
	add.f32 	%f397, %f1467, %f1469;
	sub.f32 	%f1471, %f1470, %f1449;
	min.f32 	%f1472, %f1471, 0f00000000;
	sub.f32 	%f398, %f1470, %f1472;
	add.f32 	%f399, %f1449, %f1472;
	mov.u32 	%r1602, %r515;
	mov.f32 	%f1719, %f384;
	@%p18 bra 	$L__BB2_334;
	mov.b64 	%rd617, 0;
	mov.b32 	%r1599, 0;
$L__BB2_330:
	.pragma "nounroll";
	mul.wide.u32 	%rd542, %r1599, 4;
	mov.u64 	%rd543, __cudart_i2opi_f;
	add.s64 	%rd544, %rd543, %rd542;
	ld.global.nc.u32 	%r1365, [%rd544];
	mad.wide.u32 	%rd545, %r1365, %r511, %rd617;
	shr.u64 	%rd617, %rd545, 32;
	add.s64 	%rd546, %rd2, %rd542;
	st.local.u32 	[%rd546], %rd545;
	add.s32 	%r1599, %r1599, 1;
	setp.ne.s32 	%p366, %r1599, 6;
	@%p366 bra 	$L__BB2_330;
	setp.eq.s32 	%p367, %r512, 0;
	st.local.u32 	[%rd2+24], %rd617;
	ld.local.u32 	%r1600, [%rd131+24];
	ld.local.u32 	%r1601, [%rd131+20];
	@%p367 bra 	$L__BB2_333;
	shl.b32 	%r1366, %r1600, %r512;
	shr.u32 	%r1367, %r1601, %r513;
	add.s32 	%r1600, %r1367, %r1366;
	shl.b32 	%r1368, %r1601, %r512;
	ld.local.u32 	%r1369, [%rd131+16];
	shr.u32 	%r1370, %r1369, %r513;
	add.s32 	%r1601, %r1370, %r1368;
$L__BB2_333:
	setp.lt.s32 	%p368, %r510, 0;
	shr.u32 	%r1371, %r1600, 30;
	shf.l.wrap.b32 	%r1372, %r1601, %r1600, 2;
	shl.b32 	%r1373, %r1601, 2;
	shr.u32 	%r1374, %r1372, 31;
	add.s32 	%r1375, %r1374, %r1371;
	neg.s32 	%r1376, %r1375;
	selp.b32 	%r1602, %r1376, %r1375, %p368;
	xor.b32  	%r1377, %r1372, %r510;
	shr.s32 	%r1378, %r1372, 31;
	xor.b32  	%r1379, %r1378, %r1372;
	xor.b32  	%r1380, %r1378, %r1373;
	cvt.u64.u32 	%rd547, %r1379;
	shl.b64 	%rd548, %rd547, 32;
	cvt.u64.u32 	%rd549, %r1380;
	or.b64  	%rd550, %rd548, %rd549;
	cvt.rn.f64.s64 	%fd77, %rd550;
	mul.f64 	%fd78, %fd77, 0d3BF921FB54442D19;
	cvt.rn.f32.f64 	%f1473, %fd78;
	neg.f32 	%f1474, %f1473;
	setp.lt.s32 	%p369, %r1377, 0;
	selp.f32 	%f1719, %f1474, %f1473, %p369;
$L__BB2_334:
	mul.rn.f32 	%f1475, %f1719, %f1719;
	and.b32  	%r1381, %r1602, 1;
	setp.eq.b32 	%p370, %r1381, 1;
	selp.f32 	%f1476, 0f3F800000, %f1719, %p370;
	fma.rn.f32 	%f1477, %f1475, %f1476, 0f00000000;
	fma.rn.f32 	%f1478, %f1475, 0f37CBAC00, 0fBAB607ED;
	selp.f32 	%f1479, %f1478, 0fB94D4153, %p370;
	selp.f32 	%f1480, 0f3D2AAABB, 0f3C0885E4, %p370;
	fma.rn.f32 	%f1481, %f1479, %f1475, %f1480;
	selp.f32 	%f1482, 0fBEFFFFFF, 0fBE2AAAA8, %p370;
	fma.rn.f32 	%f1483, %f1481, %f1475, %f1482;
	fma.rn.f32 	%f1484, %f1483, %f1477, %f1476;
	and.b32  	%r1382, %r1602, 2;
	setp.eq.s32 	%p371, %r1382, 0;
	mov.f32 	%f1485, 0f00000000;
	sub.f32 	%f1486, %f1485, %f1484;
	selp.f32 	%f402, %f1484, %f1486, %p371;
	mov.u32 	%r1606, %r515;
	mov.f32 	%f1720, %f384;
	@%p18 bra 	$L__BB2_340;
	mov.b64 	%rd618, 0;
	mov.b32 	%r1603, 0;
$L__BB2_336:
	.pragma "nounroll";
	mul.wide.u32 	%rd552, %r1603, 4;
	mov.u64 	%rd553, __cudart_i2opi_f;
	add.s64 	%rd554, %rd553, %rd552;
	ld.global.nc.u32 	%r1384, [%rd554];
	mad.wide.u32 	%rd555, %r1384, %r511, %rd618;
	shr.u64 	%rd618, %rd555, 32;
	add.s64 	%rd556, %rd1, %rd552;
	st.local.u32 	[%rd556], %rd555;
	add.s32 	%r1603, %r1603, 1;
	setp.ne.s32 	%p372, %r1603, 6;
	@%p372 bra 	$L__BB2_336;
	setp.eq.s32 	%p373, %r512, 0;
	st.local.u32 	[%rd1+24], %rd618;
	ld.local.u32 	%r1604, [%rd132+24];
	ld.local.u32 	%r1605, [%rd132+20];
	@%p373 bra 	$L__BB2_339;
	shl.b32 	%r1385, %r1604, %r512;
	shr.u32 	%r1386, %r1605, %r513;
	add.s32 	%r1604, %r1386, %r1385;
	shl.b32 	%r1387, %r1605, %r512;
	ld.local.u32 	%r1388, [%rd132+16];
	shr.u32 	%r1389, %r1388, %r513;
	add.s32 	%r1605, %r1389, %r1387;
$L__BB2_339:
	setp.lt.s32 	%p374, %r510, 0;
	shr.u32 	%r1390, %r1604, 30;
	shf.l.wrap.b32 	%r1391, %r1605, %r1604, 2;
	shl.b32 	%r1392, %r1605, 2;
	shr.u32 	%r1393, %r1391, 31;
	add.s32 	%r1394, %r1393, %r1390;
	neg.s32 	%r1395, %r1394;
	selp.b32 	%r1606, %r1395, %r1394, %p374;
	xor.b32  	%r1396, %r1391, %r510;
	shr.s32 	%r1397, %r1391, 31;
	xor.b32  	%r1398, %r1397, %r1391;
	xor.b32  	%r1399, %r1397, %r1392;
	cvt.u64.u32 	%rd557, %r1398;
	shl.b64 	%rd558, %rd557, 32;
	cvt.u64.u32 	%rd559, %r1399;
	or.b64  	%rd560, %rd558, %rd559;
	cvt.rn.f64.s64 	%fd79, %rd560;
	mul.f64 	%fd80, %fd79, 0d3BF921FB54442D19;
	cvt.rn.f32.f64 	%f1487, %fd80;
	neg.f32 	%f1488, %f1487;
	setp.lt.s32 	%p375, %r1396, 0;
	selp.f32 	%f1720, %f1488, %f1487, %p375;
$L__BB2_340:
	sub.f32 	%f1489, %f397, %f399;
	min.f32 	%f1490, %f1489, 0f00000000;
	sub.f32 	%f1491, %f397, %f1490;
	add.f32 	%f1492, %f399, %f1490;
	add.s32 	%r1400, %r1606, 1;
	mul.rn.f32 	%f1493, %f1720, %f1720;
	and.b32  	%r1401, %r1606, 1;
	setp.eq.b32 	%p376, %r1401, 1;
	selp.f32 	%f1494, %f1720, 0f3F800000, %p376;
	fma.rn.f32 	%f1495, %f1493, %f1494, 0f00000000;
	fma.rn.f32 	%f1496, %f1493, 0f37CBAC00, 0fBAB607ED;
	selp.f32 	%f1497, 0fB94D4153, %f1496, %p376;
	selp.f32 	%f1498, 0f3C0885E4, 0f3D2AAABB, %p376;
	fma.rn.f32 	%f1499, %f1497, %f1493, %f1498;
	selp.f32 	%f1500, 0fBE2AAAA8, 0fBEFFFFFF, %p376;
	fma.rn.f32 	%f1501, %f1499, %f1493, %f1500;
	fma.rn.f32 	%f1502, %f1501, %f1495, %f1494;
	and.b32  	%r1402, %r1400, 2;
	setp.eq.s32 	%p377, %r1402, 0;
	mov.f32 	%f1503, 0f00000000;
	sub.f32 	%f1504, %f1503, %f1502;
	selp.f32 	%f1505, %f1502, %f1504, %p377;
	mul.f32 	%f1506, %f1491, %f1505;
	fma.rn.f32 	%f1507, %f1492, %f402, %f1506;
	mul.f32 	%f1508, %f1492, %f1505;
	mul.f32 	%f1509, %f1491, %f402;
	sub.f32 	%f1510, %f1508, %f1509;
	sub.f32 	%f1716, %f398, %f445;
	sub.f32 	%f1715, %f1507, %f446;
	sub.f32 	%f1714, %f1510, %f447;
	abs.f32 	%f1511, %f1716;
	abs.f32 	%f1512, %f1715;
	abs.f32 	%f1513, %f1714;
	max.f32 	%f1514, %f1512, %f1513;
	max.f32 	%f1515, %f1511, %f1514;
	sub.f32 	%f1736, %f1515, %f117;
	setp.eq.s32 	%p378, %r1590, 0;
	mov.f32 	%f1724, %f1736;
	@%p378 bra 	$L__BB2_347;
	and.b32  	%r559, %r1590, 3;
	setp.lt.u32 	%p379, %r1590, 4;
	mov.f32 	%f1724, %f1736;
	@%p379 bra 	$L__BB2_344;
	and.b32  	%r560, %r1590, 2147483644;
	mov.b32 	%r1607, 0;
	mov.f32 	%f1724, %f1736;
$L__BB2_343:
	div.rn.f32 	%f1517, %f1724, %f442;
	div.rn.f32 	%f1518, %f1517, %f442;
	div.rn.f32 	%f1519, %f1518, %f442;
	div.rn.f32 	%f1724, %f1519, %f442;
	add.s32 	%r1607, %r1607, 4;
	setp.ne.s32 	%p380, %r1607, %r560;
	@%p380 bra 	$L__BB2_343;
$L__BB2_344:
	setp.eq.s32 	%p381, %r559, 0;
	@%p381 bra 	$L__BB2_347;
	div.rn.f32 	%f1724, %f1724, %f442;
	setp.eq.s32 	%p382, %r559, 1;
	@%p382 bra 	$L__BB2_347;
	div.rn.f32 	%f1520, %f1724, %f442;
	setp.eq.s32 	%p383, %r559, 2;
	div.rn.f32 	%f1521, %f1520, %f442;
	selp.f32 	%f1724, %f1520, %f1521, %p383;
$L__BB2_347:
	mul.f32 	%f1522, %f385, %f1724;
	setp.ltu.f32 	%p384, %f1522, 0f00000000;
	@%p384 bra 	$L__BB2_355;
	setp.lt.u32 	%p385, %r1590, 2;
	@%p385 bra 	$L__BB2_363;
	add.s32 	%r1404, %r1590, -2;
	setp.lt.u32 	%p386, %r1404, 3;
	@%p386 bra 	$L__BB2_352;
	and.b32  	%r1405, %r1589, -4;
	neg.s32 	%r1608, %r1405;
$L__BB2_351:
	div.rn.f32 	%f1524, %f1736, %f442;
	div.rn.f32 	%f1525, %f1524, %f442;
	div.rn.f32 	%f1526, %f1525, %f442;
	div.rn.f32 	%f1736, %f1526, %f442;
	add.s32 	%r1608, %r1608, 4;
	setp.eq.s32 	%p387, %r1608, 0;
	@%p387 bra 	$L__BB2_352;
	bra.uni 	$L__BB2_351;
$L__BB2_352:
	and.b32  	%r1406, %r518, 3;
	setp.eq.s32 	%p388, %r1406, 0;
	@%p388 bra 	$L__BB2_363;
	cvt.u32.u16 	%r1407, %rs5;
	and.b32  	%r1408, %r1407, 3;
	neg.s32 	%r1611, %r1408;
$L__BB2_354:
	.pragma "nounroll";
	div.rn.f32 	%f1736, %f1736, %f442;
	add.s32 	%r1611, %r1611, 1;
	setp.ne.s32 	%p389, %r1611, 0;
	@%p389 bra 	$L__BB2_354;
	bra.uni 	$L__BB2_363;
$L__BB2_355:
	add.s32 	%r1590, %r1590, 1;
	setp.ne.s32 	%p390, %r1590, %r580;
	add.s16 	%rs5, %rs5, 1;
	add.s32 	%r1589, %r1589, 1;
	@%p390 bra 	$L__BB2_316;
$L__BB2_356:
	abs.f32 	%f1527, %f1716;
	abs.f32 	%f1528, %f1715;
	abs.f32 	%f1529, %f1714;
	max.f32 	%f1530, %f1528, %f1529;
	max.f32 	%f1531, %f1527, %f1530;
	sub.f32 	%f1736, %f1531, %f117;
	add.s32 	%r568, %r580, -1;
	setp.lt.s32 	%p391, %r580, 2;
	@%p391 bra 	$L__BB2_363;
	add.s32 	%r1409, %r580, -2;
	and.b32  	%r569, %r568, 3;
	setp.lt.u32 	%p392, %r1409, 3;
	@%p392 bra 	$L__BB2_360;
	and.b32  	%r1410, %r568, -4;
	neg.s32 	%r1609, %r1410;
$L__BB2_359:
	div.rn.f32 	%f1533, %f1736, %f442;
	div.rn.f32 	%f1534, %f1533, %f442;
	div.rn.f32 	%f1535, %f1534, %f442;
	div.rn.f32 	%f1736, %f1535, %f442;
	add.s32 	%r1609, %r1609, 4;
	setp.ne.s32 	%p393, %r1609, 0;
	@%p393 bra 	$L__BB2_359;
$L__BB2_360:
	setp.eq.s32 	%p394, %r569, 0;
	@%p394 bra 	$L__BB2_363;
	neg.s32 	%r1610, %r569;
$L__BB2_362:
	.pragma "nounroll";
	div.rn.f32 	%f1736, %f1736, %f442;
	add.s32 	%r1610, %r1610, 1;
	setp.eq.s32 	%p395, %r1610, 0;
	@%p395 bra 	$L__BB2_363;
	bra.uni 	$L__BB2_362;
$L__BB2_363:
	ld.param.u64 	%rd567, [_Z9march_rayPK6float3PhS_S_6float2ffiiiifS_S_ff_param_1];
	min.f32 	%f1536, %f355, 0f3F800000;
	mul.f32 	%f1537, %f1736, 0f40C00000;
	add.f32 	%f1538, %f1537, 0f40000000;
	div.rn.f32 	%f1539, %f1538, 0f40C00000;
	cvt.rzi.s32.f32 	%r1411, %f1539;
	mul.lo.s32 	%r1412, %r1411, 6;
	cvt.rn.f32.s32 	%f1540, %r1412;
	sub.f32 	%f1541, %f1538, %f1540;
	add.f32 	%f1542, %f1541, 0fC0400000;
	abs.f32 	%f1543, %f1542;
	max.f32 	%f1544, %f1543, 0f00000000;
	add.f32 	%f1545, %f1544, 0fBF800000;
	min.f32 	%f1546, %f1545, 0f3F800000;
	mul.f32 	%f1547, %f1536, %f1546;
	mul.f32 	%f1548, %f1547, 0f437F0000;
	cvt.rzi.u32.f32 	%r1413, %f1548;
	mul.lo.s32 	%r1414, %r1, 3;
	cvt.s64.s32 	%rd561, %r1414;
	cvta.to.global.u64 	%rd562, %rd567;
	add.s64 	%rd563, %rd562, %rd561;
	st.global.u8 	[%rd563], %r1413;
	add.f32 	%f1549, %f1537, 0f40800000;
	div.rn.f32 	%f1550, %f1549, 0f40C00000;
	cvt.rzi.s32.f32 	%r1415, %f1550;
	mul.lo.s32 	%r1416, %r1415, 6;
	cvt.rn.f32.s32 	%f1551, %r1416;
	sub.f32 	%f1552, %f1549, %f1551;
	add.f32 	%f1553, %f1552, 0fC0400000;
	abs.f32 	%f1554, %f1553;
	max.f32 	%f1555, %f1554, 0f00000000;
	add.f32 	%f1556, %f1555, 0fBF800000;
	min.f32 	%f1557, %f1556, 0f3F800000;
	mul.f32 	%f1558, %f1536, %f1557;
	mul.f32 	%f1559, %f1558, 0f437F0000;
	cvt.rzi.u32.f32 	%r1417, %f1559;
	st.global.u8 	[%rd563+1], %r1417;
	div.rn.f32 	%f1560, %f1537, 0f40C00000;
	cvt.rzi.s32.f32 	%r1418, %f1560;
	mul.lo.s32 	%r1419, %r1418, 6;
	cvt.rn.f32.s32 	%f1561, %r1419;
	sub.f32 	%f1562, %f1537, %f1561;
	add.f32 	%f1563, %f1562, 0fC0400000;
	abs.f32 	%f1564, %f1563;
	max.f32 	%f1565, %f1564, 0f00000000;
	add.f32 	%f1566, %f1565, 0fBF800000;
	min.f32 	%f1567, %f1566, 0f3F800000;
	mul.f32 	%f1568, %f1536, %f1567;
	mul.f32 	%f1569, %f1568, 0f437F0000;
	cvt.rzi.u32.f32 	%r1420, %f1569;
	st.global.u8 	[%rd563+2], %r1420;
	bra.uni 	$L__BB2_365;
$L__BB2_364:
	ld.param.u64 	%rd568, [_Z9march_rayPK6float3PhS_S_6float2ffiiiifS_S_ff_param_1];
	mul.lo.s32 	%r1421, %r1, 3;
	cvt.s64.s32 	%rd564, %r1421;
	cvta.to.global.u64 	%rd565, %rd568;
	add.s64 	%rd566, %rd565, %rd564;
	mov.b16 	%rs4, 0;
	st.global.u8 	[%rd566], %rs4;
	st.global.u8 	[%rd566+1], %rs4;
	st.global.u8 	[%rd566+2], %rs4;
$L__BB2_365:
	ret;

}
	// .globl	_Z3addP6float3PKS_S2_
.visible .entry _Z3addP6float3PKS_S2_(
	.param .u64 .ptr .align 1 _Z3addP6float3PKS_S2__param_0,
	.param .u64 .ptr .align 1 _Z3addP6float3PKS_S2__param_1,
	.param .u64 .ptr .align 1 _Z3addP6float3PKS_S2__param_2
)
{
	.reg .b32 	%r<2>;
	.reg .b32 	%f<10>;
	.reg .b64 	%rd<11>;

	ld.param.u64 	%rd1, [_Z3addP6float3PKS_S2__param_0];
	ld.param.u64 	%rd2, [_Z3addP6float3PKS_S2__param_1];
	ld.param.u64 	%rd3, [_Z3addP6float3PKS_S2__param_2];
	cvta.to.global.u64 	%rd4, %rd1;
	cvta.to.global.u64 	%rd5, %rd3;
	cvta.to.global.u64 	%rd6, %rd2;
	mov.u32 	%r1, %tid.x;
	mul.wide.u32 	%rd7, %r1, 12;
	add.s64 	%rd8, %rd6, %rd7;
	ld.global.f32 	%f1, [%rd8];
	add.s64 	%rd9, %rd5, %rd7;
	ld.global.f32 	%f2, [%rd9];
	add.f32 	%f3, %f1, %f2;
	ld.global.f32 	%f4, [%rd8+4];
	ld.global.f32 	%f5, [%rd9+4];
	add.f32 	%f6, %f4, %f5;
	ld.global.f32 	%f7, [%rd8+8];
	ld.global.f32 	%f8, [%rd9+8];
	add.f32 	%f9, %f7, %f8;
	add.s64 	%rd10, %rd4, %rd7;
	st.global.f32 	[%rd10], %f3;
	st.global.f32 	[%rd10+4], %f6;
	st.global.f32 	[%rd10+8], %f9;
	ret;

}


// ===== COMPILED SASS (sm_100) =====

	.target	sm_100

	.elftype	@"ET_EXEC"


//--------------------- .note.nv.tkinfo           --------------------------
	.section	.note.nv.tkinfo,"",@"SHT_NOTE"
	.sectionflags	@"SHF_NOTE_NV_TKINFO"
	.tkinfo
        /*0018*/ 	.word	0x00000002
        /*0030*/ 	.string	""
        /*0030*/ 	.string	"ptxas"
        /*0030*/ 	.string	"Cuda compilation tools, release 13.0, V13.0.88"
        /*0030*/ 	.string	"Build cuda_13.0.r13.0/compiler.36424714_0"
        /*0030*/ 	.string	"-arch sm_100 -m 64 "



//--------------------- .note.nv.cuinfo           --------------------------
	.section	.note.nv.cuinfo,"",@"SHT_NOTE"
	.sectionflags	@"SHF_NOTE_NV_CUINFO"
        /*0018*/ 	.short	0x0002
        /*001a*/ 	.short	0x0064
        /*001c*/ 	.short	0x0082
	.zero		2


//--------------------- .nv.info                  --------------------------
	.section	.nv.info,"",@"SHT_CUDA_INFO"
	.align	4


	//----- nvinfo : EIATTR_REGCOUNT
	.align		4
        /*0000*/ 	.byte	0x04, 0x2f
        /*0002*/ 	.short	(.L_2 - .L_1)
	.align		4
.L_1:
        /*0004*/ 	.word	index@(_Z13get_directionP6float3fii)
        /*0008*/ 	.word	0x00000013


	//----- nvinfo : EIATTR_FRAME_SIZE
	.align		4
.L_2:
        /*000c*/ 	.byte	0x04, 0x11
        /*000e*/ 	.short	(.L_4 - .L_3)
	.align		4
.L_3:
        /*0010*/ 	.word	index@($__internal_5_$__cuda_sm3x_div_rn_noftz_f32_slowpath)
        /*0014*/ 	.word	0x00000000


	//----- nvinfo : EIATTR_FRAME_SIZE
	.align		4
.L_4:
        /*0018*/ 	.byte	0x04, 0x11
        /*001a*/ 	.short	(.L_6 - .L_5)
	.align		4
.L_5:
        /*001c*/ 	.word	index@($__internal_4_$__cuda_sm20_sqrt_rn_f32_slowpath)
        /*0020*/ 	.word	0x00000000


	//----- nvinfo : EIATTR_FRAME_SIZE
	.align		4
.L_6:
        /*0024*/ 	.byte	0x04, 0x11
        /*0026*/ 	.short	(.L_8 - .L_7)
	.align		4
.L_7:
        /*0028*/ 	.word	index@(_Z13get_directionP6float3fii)
        /*002c*/ 	.word	0x00000000


	//----- nvinfo : EIATTR_REGCOUNT
	.align		4
.L_8:
        /*0030*/ 	.byte	0x04, 0x2f
        /*0032*/ 	.short	(.L_10 - .L_9)
	.align		4
.L_9:
        /*0034*/ 	.word	index@(_Z16rotate_directionP6float3S_fffii)
        /*0038*/ 	.word	0x00000014


	//----- nvinfo : EIATTR_FRAME_SIZE
	.align		4
.L_10:
        /*003c*/ 	.byte	0x04, 0x11
        /*003e*/ 	.short	(.L_12 - .L_11)
	.align		4
.L_11:
        /*0040*/ 	.word	index@($__internal_3_$__cuda_sm3x_div_rn_noftz_f32_slowpath)
        /*0044*/ 	.word	0x00000000


	//----- nvinfo : EIATTR_FRAME_SIZE
	.align		4
.L_12:
        /*0048*/ 	.byte	0x04, 0x11
        /*004a*/ 	.short	(.L_14 - .L_13)
	.align		4
.L_13:
        /*004c*/ 	.word	index@($__internal_2_$__cuda_sm20_sqrt_rn_f32_slowpath)
        /*0050*/ 	.word	0x00000000


	//----- nvinfo : EIATTR_FRAME_SIZE
	.align		4
.L_14:
        /*0054*/ 	.byte	0x04, 0x11
        /*0056*/ 	.short	(.L_16 - .L_15)
	.align		4
.L_15:
        /*0058*/ 	.word	index@(_Z16rotate_directionP6float3S_fffii)
        /*005c*/ 	.word	0x00000000


	//----- nvinfo : EIATTR_REGCOUNT
	.align		4
.L_16:
        /*0060*/ 	.byte	0x04, 0x2f
        /*0062*/ 	.short	(.L_18 - .L_17)
	.align		4
.L_17:
        /*0064*/ 	.word	index@(_Z9march_rayPK6float3PhS_S_6float2ffiiiifS_S_ff)
        /*0068*/ 	.word	0x00000036


	//----- nvinfo : EIATTR_FRAME_SIZE
	.align		4
.L_18:
        /*006c*/ 	.byte	0x04, 0x11
        /*006e*/ 	.short	(.L_20 - .L_19)
	.align		4
.L_19:
        /*0070*/ 	.word	index@($__internal_1_$__cuda_sm3x_div_rn_noftz_f32_slowpath)
        /*0074*/ 	.word	0x00000000


	//----- nvinfo : EIATTR_FRAME_SIZE
	.align		4
.L_20:
        /*0078*/ 	.byte	0x04, 0x11
        /*007a*/ 	.short	(.L_22 - .L_21)
	.align		4
.L_21:
        /*007c*/ 	.word	index@($__internal_0_$__cuda_sm20_sqrt_rn_f32_slowpath)
        /*0080*/ 	.word	0x00000000


	//----- nvinfo : EIATTR_FRAME_SIZE
	.align		4
.L_22:
        /*0084*/ 	.byte	0x04, 0x11
        /*0086*/ 	.short	(.L_24 - .L_23)
	.align		4
.L_23:
        /*0088*/ 	.word	index@(_Z9march_rayPK6float3PhS_S_6float2ffiiiifS_S_ff)
        /*008c*/ 	.word	0x00000000


	//----- nvinfo : EIATTR_REGCOUNT
	.align		4
.L_24:
        /*0090*/ 	.byte	0x04, 0x2f
        /*0092*/ 	.short	(.L_26 - .L_25)
	.align		4
.L_25:
        /*0094*/ 	.word	index@(_Z3addP6float3PKS_S2_)
        /*0098*/ 	.word	0x00000012


	//----- nvinfo : EIATTR_FRAME_SIZE
	.align		4
.L_26:
        /*009c*/ 	.byte	0x04, 0x11
        /*009e*/ 	.short	(.L_28 - .L_27)
	.align		4
.L_27:
        /*00a0*/ 	.word	index@(_Z3addP6float3PKS_S2_)
        /*00a4*/ 	.word	0x00000000


	//----- nvinfo : EIATTR_MIN_STACK_SIZE
	.align		4
.L_28:
        /*00a8*/ 	.byte	0x04, 0x12
        /*00aa*/ 	.short	(.L_30 - .L_29)
	.align		4
.L_29:
        /*00ac*/ 	.word	index@(_Z3addP6float3PKS_S2_)
        /*00b0*/ 	.word	0x00000000


	//----- nvinfo : EIATTR_MIN_STACK_SIZE
	.align		4
.L_30:
        /*00b4*/ 	.byte	0x04, 0x12
        /*00b6*/ 	.short	(.L_32 - .L_31)
	.align		4
.L_31:
        /*00b8*/ 	.word	index@(_Z9march_rayPK6float3PhS_S_6float2ffiiiifS_S_ff)
        /*00bc*/ 	.word	0x00000000


	//----- nvinfo : EIATTR_MIN_STACK_SIZE
	.align		4
.L_32:
        /*00c0*/ 	.byte	0x04, 0x12
        /*00c2*/ 	.short	(.L_34 - .L_33)
	.align		4
.L_33:
        /*00c4*/ 	.word	index@(_Z16rotate_directionP6float3S_fffii)
        /*00c8*/ 	.word	0x00000000


	//----- nvinfo : EIATTR_MIN_STACK_SIZE
	.align		4
.L_34:
        /*00cc*/ 	.byte	0x04, 0x12
        /*00ce*/ 	.short	(.L_36 - .L_35)
	.align		4
.L_35:
        /*00d0*/ 	.word	index@(_Z13get_directionP6float3fii)
        /*00d4*/ 	.word	0x00000000
.L_36:


//--------------------- .nv.compat                --------------------------
	.section	.nv.compat,"",@"SHT_CUDA_COMPAT_INFO"
	.align	4
        /*0000*/ 	.byte	0x02, 0x09, 0x00, 0x00, 0x02, 0x02, 0x01, 0x00, 0x02, 0x05, 0x05, 0x00, 0x03, 0x07, 0x01, 0x01
        /*0010*/ 	.byte	0x02, 0x03, 0x00, 0x00, 0x02, 0x06, 0x01, 0x00, 0x04, 0x0b, 0x08, 0x00, 0x01, 0x00, 0x00, 0x00
        /*0020*/ 	.byte	0x00, 0x00, 0x00, 0x00


//--------------------- .nv.info._Z3addP6float3PKS_S2_ --------------------------
	.section	.nv.info._Z3addP6float3PKS_S2_,"",@"SHT_CUDA_INFO"
	.sectionflags	@""
	.align	4


	//----- nvinfo : EIATTR_CUDA_API_VERSION
	.align		4
        /*0000*/ 	.byte	0x04, 0x37
        /*0002*/ 	.short	(.L_38 - .L_37)
.L_37:
        /*0004*/ 	.word	0x00000082


	//----- nvinfo : EIATTR_KPARAM_INFO
	.align		4
.L_38:
        /*0008*/ 	.byte	0x04, 0x17
        /*000a*/ 	.short	(.L_40 - .L_39)
.L_39:
        /*000c*/ 	.word	0x00000000
        /*0010*/ 	.short	0x0002
        /*0012*/ 	.short	0x0010
        /*0014*/ 	.byte	0x00, 0xf5, 0x21, 0x00


	//----- nvinfo : EIATTR_KPARAM_INFO
	.align		4
.L_40:
        /*0018*/ 	.byte	0x04, 0x17
        /*001a*/ 	.short	(.L_42 - .L_41)
.L_41:
        /*001c*/ 	.word	0x00000000
        /*0020*/ 	.short	0x0001
        /*0022*/ 	.short	0x0008
        /*0024*/ 	.byte	0x00, 0xf5, 0x21, 0x00


	//----- nvinfo : EIATTR_KPARAM_INFO
	.align		4
.L_42:
        /*0028*/ 	.byte	0x04, 0x17
        /*002a*/ 	.short	(.L_44 - .L_43)
.L_43:
        /*002c*/ 	.word	0x00000000
        /*0030*/ 	.short	0x0000
        /*0032*/ 	.short	0x0000
        /*0034*/ 	.byte	0x00, 0xf5, 0x21, 0x00


	//----- nvinfo : EIATTR_SPARSE_MMA_MASK
	.align		4
.L_44:
        /*0038*/ 	.byte	0x03, 0x50
        /*003a*/ 	.short	0x0000


	//----- nvinfo : EIATTR_MAXREG_COUNT
	.align		4
        /*003c*/ 	.byte	0x03, 0x1b
        /*003e*/ 	.short	0x00ff


	//----- nvinfo : EIATTR_MERCURY_ISA_VERSION
	.align		4
        /*0040*/ 	.byte	0x03, 0x5f
        /*0042*/ 	.short	0x0101


	//----- nvinfo : EIATTR_VRC_CTA_INIT_COUNT
	.align		4
        /*0044*/ 	.byte	0x02, 0x4a
	.zero		1
	.zero		1


	//----- nvinfo : EIATTR_EXIT_INSTR_OFFSETS
	.align		4
        /*0048*/ 	.byte	0x04, 0x1c
        /*004a*/ 	.short	(.L_46 - .L_45)


	//   ....[0]....
.L_45:
        /*004c*/ 	.word	0x00000150


	//----- nvinfo : EIATTR_CBANK_PARAM_SIZE
	.align		4
.L_46:
        /*0050*/ 	.byte	0x03, 0x19
        /*0052*/ 	.short	0x0018


	//----- nvinfo : EIATTR_PARAM_CBANK
	.align		4
        /*0054*/ 	.byte	0x04, 0x0a
        /*0056*/ 	.short	(.L_48 - .L_47)
	.align		4
.L_47:
        /*0058*/ 	.word	index@(.nv.constant0._Z3addP6float3PKS_S2_)
        /*005c*/ 	.short	0x0380
        /*005e*/ 	.short	0x0018


	//----- nvinfo : EIATTR_SW_WAR
	.align		4
.L_48:
        /*0060*/ 	.byte	0x04, 0x36
        /*0062*/ 	.short	(.L_50 - .L_49)
.L_49:
        /*0064*/ 	.word	0x00000008
.L_50:


//--------------------- .nv.info._Z9march_rayPK6float3PhS_S_6float2ffiiiifS_S_ff --------------------------
	.section	.nv.info._Z9march_rayPK6float3PhS_S_6float2ffiiiifS_S_ff,"",@"SHT_CUDA_INFO"
	.sectionflags	@""
	.align	4


	//----- nvinfo : EIATTR_CUDA_API_VERSION
	.align		4
        /*0000*/ 	.byte	0x04, 0x37
        /*0002*/ 	.short	(.L_52 - .L_51)
.L_51:
        /*0004*/ 	.word	0x00000082


	//----- nvinfo : EIATTR_KPARAM_INFO
	.align		4
.L_52:
        /*0008*/ 	.byte	0x04, 0x17
        /*000a*/ 	.short	(.L_54 - .L_53)
.L_53:
        /*000c*/ 	.word	0x00000000
        /*0010*/ 	.short	0x000f
        /*0012*/ 	.short	0x0068
        /*0014*/ 	.byte	0x00, 0xf0, 0x11, 0x00


	//----- nvinfo : EIATTR_KPARAM_INFO
	.align		4
.L_54:
        /*0018*/ 	.byte	0x04, 0x17
        /*001a*/ 	.short	(.L_56 - .L_55)
.L_55:
        /*001c*/ 	.word	0x00000000
        /*0020*/ 	.short	0x000e
        /*0022*/ 	.short	0x0064
        /*0024*/ 	.byte	0x00, 0xf0, 0x11, 0x00


	//----- nvinfo : EIATTR_KPARAM_INFO
	.align		4
.L_56:
        /*0028*/ 	.byte	0x04, 0x17
        /*002a*/ 	.short	(.L_58 - .L_57)
.L_57:
        /*002c*/ 	.word	0x00000000
        /*0030*/ 	.short	0x000d
        /*0032*/ 	.short	0x0058
        /*0034*/ 	.byte	0x00, 0xf0, 0x31, 0x00


	//----- nvinfo : EIATTR_KPARAM_INFO
	.align		4
.L_58:
        /*0038*/ 	.byte	0x04, 0x17
        /*003a*/ 	.short	(.L_60 - .L_59)
.L_59:
        /*003c*/ 	.word	0x00000000
        /*0040*/ 	.short	0x000c
        /*0042*/ 	.short	0x004c
        /*0044*/ 	.byte	0x00, 0xf0, 0x31, 0x00


	//----- nvinfo : EIATTR_KPARAM_INFO
	.align		4
.L_60:
        /*0048*/ 	.byte	0x04, 0x17
        /*004a*/ 	.short	(.L_62 - .L_61)
.L_61:
        /*004c*/ 	.word	0x00000000
        /*0050*/ 	.short	0x000b
        /*0052*/ 	.short	0x0048
        /*0054*/ 	.byte	0x00, 0xf0, 0x11, 0x00


	//----- nvinfo : EIATTR_KPARAM_INFO
	.align		4
.L_62:
        /*0058*/ 	.byte	0x04, 0x17
        /*005a*/ 	.short	(.L_64 - .L_63)
.L_63:
        /*005c*/ 	.word	0x00000000
        /*0060*/ 	.short	0x000a
        /*0062*/ 	.short	0x0044
        /*0064*/ 	.byte	0x00, 0xf0, 0x11, 0x00


	//----- nvinfo : EIATTR_KPARAM_INFO
	.align		4
.L_64:
        /*0068*/ 	.byte	0x04, 0x17
        /*006a*/ 	.short	(.L_66 - .L_65)
.L_65:
        /*006c*/ 	.word	0x00000000
        /*0070*/ 	.short	0x0009
        /*0072*/ 	.short	0x0040
        /*0074*/ 	.byte	0x00, 0xf0, 0x11, 0x00


	//----- nvinfo : EIATTR_KPARAM_INFO
	.align		4
.L_66:
        /*0078*/ 	.byte	0x04, 0x17
        /*007a*/ 	.short	(.L_68 - .L_67)
.L_67:
        /*007c*/ 	.word	0x00000000
        /*0080*/ 	.short	0x0008
        /*0082*/ 	.short	0x003c
        /*0084*/ 	.byte	0x00, 0xf0, 0x11, 0x00


	//----- nvinfo : EIATTR_KPARAM_INFO
	.align		4
.L_68:
        /*0088*/ 	.byte	0x04, 0x17
        /*008a*/ 	.short	(.L_70 - .L_69)
.L_69:
        /*008c*/ 	.word	0x00000000
        /*0090*/ 	.short	0x0007
        /*0092*/ 	.short	0x0038
        /*0094*/ 	.byte	0x00, 0xf0, 0x11, 0x00


	//----- nvinfo : EIATTR_KPARAM_INFO
	.align		4
.L_70:
        /*0098*/ 	.byte	0x04, 0x17
        /*009a*/ 	.short	(.L_72 - .L_71)
.L_71:
        /*009c*/ 	.word	0x00000000
        /*00a0*/ 	.short	0x0006
        /*00a2*/ 	.short	0x0034
        /*00a4*/ 	.byte	0x00, 0xf0, 0x11, 0x00


	//----- nvinfo : EIATTR_KPARAM_INFO
	.align		4
.L_72:
        /*00a8*/ 	.byte	0x04, 0x17
        /*00aa*/ 	.short	(.L_74 - .L_73)
.L_73:
        /*00ac*/ 	.word	0x00000000
        /*00b0*/ 	.short	0x0005
        /*00b2*/ 	.short	0x0030
        /*00b4*/ 	.byte	0x00, 0xf0, 0x11, 0x00


	//----- nvinfo : EIATTR_KPARAM_INFO
	.align		4
.L_74:
        /*00b8*/ 	.byte	0x04, 0x17
        /*00ba*/ 	.short	(.L_76 - .L_75)
.L_75:
        /*00bc*/ 	.word	0x00000000
        /*00c0*/ 	.short	0x0004
        /*00c2*/ 	.short	0x0028
        /*00c4*/ 	.byte	0x00, 0xf0, 0x21, 0x00


	//----- nvinfo : EIATTR_KPARAM_INFO
	.align		4
.L_76:
        /*00c8*/ 	.byte	0x04, 0x17
        /*00ca*/ 	.short	(.L_78 - .L_77)
.L_77:
        /*00cc*/ 	.word	0x00000000
        /*00d0*/ 	.short	0x0003
        /*00d2*/ 	.short	0x001c
        /*00d4*/ 	.byte	0x00, 0xf0, 0x31, 0x00


	//----- nvinfo : EIATTR_KPARAM_INFO
	.align		4
.L_78:
        /*00d8*/ 	.byte	0x04, 0x17
        /*00da*/ 	.short	(.L_80 - .L_79)
.L_79:
        /*00dc*/ 	.word	0x00000000
        /*00e0*/ 	.short	0x0002
        /*00e2*/ 	.short	0x0010
        /*00e4*/ 	.byte	0x00, 0xf0, 0x31, 0x00


	//----- nvinfo : EIATTR_KPARAM_INFO
	.align		4
.L_80:
        /*00e8*/ 	.byte	0x04, 0x17
        /*00ea*/ 	.short	(.L_82 - .L_81)
.L_81:
        /*00ec*/ 	.word	0x00000000
        /*00f0*/ 	.short	0x0001
        /*00f2*/ 	.short	0x0008
        /*00f4*/ 	.byte	0x00, 0xf5, 0x21, 0x00


	//----- nvinfo : EIATTR_KPARAM_INFO
	.align		4
.L_82:
        /*00f8*/ 	.byte	0x04, 0x17
        /*00fa*/ 	.short	(.L_84 - .L_83)
.L_83:
        /*00fc*/ 	.word	0x00000000
        /*0100*/ 	.short	0x0000
        /*0102*/ 	.short	0x0000
        /*0104*/ 	.byte	0x00, 0xf5, 0x21, 0x00


	//----- nvinfo : EIATTR_SPARSE_MMA_MASK
	.align		4
.L_84:
        /*0108*/ 	.byte	0x03, 0x50
        /*010a*/ 	.short	0x0000


	//----- nvinfo : EIATTR_MAXREG_COUNT
	.align		4
        /*010c*/ 	.byte	0x03, 0x1b
        /*010e*/ 	.short	0x00ff


	//----- nvinfo : EIATTR_MERCURY_ISA_VERSION
	.align		4
        /*0110*/ 	.byte	0x03, 0x5f
        /*0112*/ 	.short	0x0101


	//----- nvinfo : EIATTR_VRC_CTA_INIT_COUNT
	.align		4
        /*0114*/ 	.byte	0x02, 0x4a
	.zero		1
	.zero		1


	//----- nvinfo : EIATTR_EXIT_INSTR_OFFSETS
	.align		4
        /*0118*/ 	.byte	0x04, 0x1c
        /*011a*/ 	.short	(.L_86 - .L_85)


	//   ....[0]....
.L_85:
        /*011c*/ 	.word	0x00019270


	//   ....[1]....
        /*0120*/ 	.word	0x000192f0


	//----- nvinfo : EIATTR_CRS_STACK_SIZE
	.align		4
.L_86:
        /*0124*/ 	.byte	0x04, 0x1e
        /*0126*/ 	.short	(.L_88 - .L_87)
.L_87:
        /*0128*/ 	.word	0x00000000


	//----- nvinfo : EIATTR_CBANK_PARAM_SIZE
	.align		4
.L_88:
        /*012c*/ 	.byte	0x03, 0x19
        /*012e*/ 	.short	0x006c


	//----- nvinfo : EIATTR_PARAM_CBANK
	.align		4
        /*0130*/ 	.byte	0x04, 0x0a
        /*0132*/ 	.short	(.L_90 - .L_89)
	.align		4
.L_89:
        /*0134*/ 	.word	index@(.nv.constant0._Z9march_rayPK6float3PhS_S_6float2ffiiiifS_S_ff)
        /*0138*/ 	.short	0x0380
        /*013a*/ 	.short	0x006c


	//----- nvinfo : EIATTR_SW_WAR
	.align		4
.L_90:
        /*013c*/ 	.byte	0x04, 0x36
        /*013e*/ 	.short	(.L_92 - .L_91)
.L_91:
        /*0140*/ 	.word	0x00000008
.L_92:


//--------------------- .nv.info._Z16rotate_directionP6float3S_fffii --------------------------
	.section	.nv.info._Z16rotate_directionP6float3S_fffii,"",@"SHT_CUDA_INFO"
	.sectionflags	@""
	.align	4


	//----- nvinfo : EIATTR_CUDA_API_VERSION
	.align		4
        /*0000*/ 	.byte	0x04, 0x37
        /*0002*/ 	.short	(.L_94 - .L_93)
.L_93:
        /*0004*/ 	.word	0x00000082


	//----- nvinfo : EIATTR_KPARAM_INFO
	.align		4
.L_94:
        /*0008*/ 	.byte	0x04, 0x17
        /*000a*/ 	.short	(.L_96 - .L_95)
.L_95:
        /*000c*/ 	.word	0x00000000
        /*0010*/ 	.short	0x0006
        /*0012*/ 	.short	0x0024
        /*0014*/ 	.byte	0x00, 0xf0, 0x11, 0x00


	//----- nvinfo : EIATTR_KPARAM_INFO
	.align		4
.L_96:
        /*0018*/ 	.byte	0x04, 0x17
        /*001a*/ 	.short	(.L_98 - .L_97)
.L_97:
        /*001c*/ 	.word	0x00000000
        /*0020*/ 	.short	0x0005
        /*0022*/ 	.short	0x0020
        /*0024*/ 	.byte	0x00, 0xf0, 0x11, 0x00


	//----- nvinfo : EIATTR_KPARAM_INFO
	.align		4
.L_98:
        /*0028*/ 	.byte	0x04, 0x17
        /*002a*/ 	.short	(.L_100 - .L_99)
.L_99:
        /*002c*/ 	.word	0x00000000
        /*0030*/ 	.short	0x0004
        /*0032*/ 	.short	0x001c
        /*0034*/ 	.byte	0x00, 0xf0, 0x11, 0x00


	//----- nvinfo : EIATTR_KPARAM_INFO
	.align		4
.L_100:
        /*0038*/ 	.byte	0x04, 0x17
        /*003a*/ 	.short	(.L_102 - .L_101)
.L_101:
        /*003c*/ 	.word	0x00000000
        /*0040*/ 	.short	0x0003
        /*0042*/ 	.short	0x0018
        /*0044*/ 	.byte	0x00, 0xf0, 0x11, 0x00


	//----- nvinfo : EIATTR_KPARAM_INFO
	.align		4
.L_102:
        /*0048*/ 	.byte	0x04, 0x17
        /*004a*/ 	.short	(.L_104 - .L_103)
.L_103:
        /*004c*/ 	.word	0x00000000
        /*0050*/ 	.short	0x0002
        /*0052*/ 	.short	0x0014
        /*0054*/ 	.byte	0x00, 0xf0, 0x11, 0x00


	//----- nvinfo : EIATTR_KPARAM_INFO
	.align		4
.L_104:
        /*0058*/ 	.byte	0x04, 0x17
        /*005a*/ 	.short	(.L_106 - .L_105)
.L_105:
        /*005c*/ 	.word	0x00000000
        /*0060*/ 	.short	0x0001
        /*0062*/ 	.short	0x0008
        /*0064*/ 	.byte	0x00, 0xf0, 0x31, 0x00


	//----- nvinfo : EIATTR_KPARAM_INFO
	.align		4
.L_106:
        /*0068*/ 	.byte	0x04, 0x17
        /*006a*/ 	.short	(.L_108 - .L_107)
.L_107:
        /*006c*/ 	.word	0x00000000
        /*0070*/ 	.short	0x0000
        /*0072*/ 	.short	0x0000
        /*0074*/ 	.byte	0x00, 0xf5, 0x21, 0x00


	//----- nvinfo : EIATTR_SPARSE_MMA_MASK
	.align		4
.L_108:
        /*0078*/ 	.byte	0x03, 0x50
        /*007a*/ 	.short	0x0000


	//----- nvinfo : EIATTR_MAXREG_COUNT
	.align		4
        /*007c*/ 	.byte	0x03, 0x1b
        /*007e*/ 	.short	0x00ff


	//----- nvinfo : EIATTR_MERCURY_ISA_VERSION
	.align		4
        /*0080*/ 	.byte	0x03, 0x5f
        /*0082*/ 	.short	0x0101


	//----- nvinfo : EIATTR_VRC_CTA_INIT_COUNT
	.align		4
        /*0084*/ 	.byte	0x02, 0x4a
	.zero		1
	.zero		1


	//----- nvinfo : EIATTR_EXIT_INSTR_OFFSETS
	.align		4
        /*0088*/ 	.byte	0x04, 0x1c
        /*008a*/ 	.short	(.L_110 - .L_109)


	//   ....[0]....
.L_109:
        /*008c*/ 	.word	0x00000640


	//----- nvinfo : EIATTR_CRS_STACK_SIZE
	.align		4
.L_110:
        /*0090*/ 	.byte	0x04, 0x1e
        /*0092*/ 	.short	(.L_112 - .L_111)
.L_111:
        /*0094*/ 	.word	0x00000000


	//----- nvinfo : EIATTR_CBANK_PARAM_SIZE
	.align		4
.L_112:
        /*0098*/ 	.byte	0x03, 0x19
        /*009a*/ 	.short	0x0028


	//----- nvinfo : EIATTR_PARAM_CBANK
	.align		4
        /*009c*/ 	.byte	0x04, 0x0a
        /*009e*/ 	.short	(.L_114 - .L_113)
	.align		4
.L_113:
        /*00a0*/ 	.word	index@(.nv.constant0._Z16rotate_directionP6float3S_fffii)
        /*00a4*/ 	.short	0x0380
        /*00a6*/ 	.short	0x0028


	//----- nvinfo : EIATTR_SW_WAR
	.align		4
.L_114:
        /*00a8*/ 	.byte	0x04, 0x36
        /*00aa*/ 	.short	(.L_116 - .L_115)
.L_115:
        /*00ac*/ 	.word	0x00000008
.L_116:


//--------------------- .nv.info._Z13get_directionP6float3fii --------------------------
	.section	.nv.info._Z13get_directionP6float3fii,"",@"SHT_CUDA_INFO"
	.sectionflags	@""
	.align	4


	//----- nvinfo : EIATTR_CUDA_API_VERSION
	.align		4
        /*0000*/ 	.byte	0x04, 0x37
        /*0002*/ 	.short	(.L_118 - .L_117)
.L_117:
        /*0004*/ 	.word	0x00000082


	//----- nvinfo : EIATTR_KPARAM_INFO
	.align		4
.L_118:
        /*0008*/ 	.byte	0x04, 0x17
        /*000a*/ 	.short	(.L_120 - .L_119)
.L_119:
        /*000c*/ 	.word	0x00000000
        /*0010*/ 	.short	0x0003
        /*0012*/ 	.short	0x0010
        /*0014*/ 	.byte	0x00, 0xf0, 0x11, 0x00


	//----- nvinfo : EIATTR_KPARAM_INFO
	.align		4
.L_120:
        /*0018*/ 	.byte	0x04, 0x17
        /*001a*/ 	.short	(.L_122 - .L_121)
.L_121:
        /*001c*/ 	.word	0x00000000
        /*0020*/ 	.short	0x0002
        /*0022*/ 	.short	0x000c
        /*0024*/ 	.byte	0x00, 0xf0, 0x11, 0x00


	//----- nvinfo : EIATTR_KPARAM_INFO
	.align		4
.L_122:
        /*0028*/ 	.byte	0x04, 0x17
        /*002a*/ 	.short	(.L_124 - .L_123)
.L_123:
        /*002c*/ 	.word	0x00000000
        /*0030*/ 	.short	0x0001
        /*0032*/ 	.short	0x0008
        /*0034*/ 	.byte	0x00, 0xf0, 0x11, 0x00


	//----- nvinfo : EIATTR_KPARAM_INFO
	.align		4
.L_124:
        /*0038*/ 	.byte	0x04, 0x17
        /*003a*/ 	.short	(.L_126 - .L_125)
.L_125:
        /*003c*/ 	.word	0x00000000
        /*0040*/ 	.short	0x0000
        /*0042*/ 	.short	0x0000
        /*0044*/ 	.byte	0x00, 0xf5, 0x21, 0x00


	//----- nvinfo : EIATTR_SPARSE_MMA_MASK
	.align		4
.L_126:
        /*0048*/ 	.byte	0x03, 0x50
        /*004a*/ 	.short	0x0000


	//----- nvinfo : EIATTR_MAXREG_COUNT
	.align		4
        /*004c*/ 	.byte	0x03, 0x1b
        /*004e*/ 	.short	0x00ff


	//----- nvinfo : EIATTR_MERCURY_ISA_VERSION
	.align		4
        /*0050*/ 	.byte	0x03, 0x5f
        /*0052*/ 	.short	0x0101


	//----- nvinfo : EIATTR_VRC_CTA_INIT_COUNT
	.align		4
        /*0054*/ 	.byte	0x02, 0x4a
	.zero		1
	.zero		1


	//----- nvinfo : EIATTR_EXIT_INSTR_OFFSETS
	.align		4
        /*0058*/ 	.byte	0x04, 0x1c
        /*005a*/ 	.short	(.L_128 - .L_127)


	//   ....[0]....
.L_127:
        /*005c*/ 	.word	0x00000740


	//----- nvinfo : EIATTR_CRS_STACK_SIZE
	.align		4
.L_128:
        /*0060*/ 	.byte	0x04, 0x1e
        /*0062*/ 	.short	(.L_130 - .L_129)
.L_129:
        /*0064*/ 	.word	0x00000000


	//----- nvinfo : EIATTR_CBANK_PARAM_SIZE
	.align		4
.L_130:
        /*0068*/ 	.byte	0x03, 0x19
        /*006a*/ 	.short	0x0014


	//----- nvinfo : EIATTR_PARAM_CBANK
	.align		4
        /*006c*/ 	.byte	0x04, 0x0a
        /*006e*/ 	.short	(.L_132 - .L_131)
	.align		4
.L_131:
        /*0070*/ 	.word	index@(.nv.constant0._Z13get_directionP6float3fii)
        /*0074*/ 	.short	0x0380
        /*0076*/ 	.short	0x0014


	//----- nvinfo : EIATTR_SW_WAR
	.align		4
.L_132:
        /*0078*/ 	.byte	0x04, 0x36
        /*007a*/ 	.short	(.L_134 - .L_133)
.L_133:
        /*007c*/ 	.word	0x00000008
.L_134:


//--------------------- .nv.callgraph             --------------------------
	.section	.nv.callgraph,"",@"SHT_CUDA_CALLGRAPH"
	.align	4
	.sectionentsize	8
	.align		4
        /*0000*/ 	.word	0x00000000
	.align		4
        /*0004*/ 	.word	0xffffffff
	.align		4
        /*0008*/ 	.word	0x00000000
	.align		4
        /*000c*/ 	.word	0xfffffffe
	.align		4
        /*0010*/ 	.word	0x00000000
	.align		4
        /*0014*/ 	.word	0xfffffffd
	.align		4
        /*0018*/ 	.word	0x00000000
	.align		4
        /*001c*/ 	.word	0xfffffffc


//--------------------- .nv.constant4             --------------------------
	.section	.nv.constant4,"a",@progbits
	.align	8
	.align		8
.nv.constant4:
        /*0000*/ 	.dword	__cudart_i2opi_f


//--------------------- .text._Z3addP6float3PKS_S2_ --------------------------
	.section	.text._Z3addP6float3PKS_S2_,"ax",@progbits
	.align	128
        .global         _Z3addP6float3PKS_S2_
        .type           _Z3addP6float3PKS_S2_,@function
        .size           _Z3addP6float3PKS_S2_,(.L_x_419 - _Z3addP6float3PKS_S2_)
        .other          _Z3addP6float3PKS_S2_,@"STO_CUDA_ENTRY STV_DEFAULT"
_Z3addP6float3PKS_S2_:
.text._Z3addP6float3PKS_S2_:
[----:B------:R-:W-:Y:S01]  /*0000*/  LDC R1, c[0x0][0x37c] ;  /* 0x0000df00ff017b82 */ /* 0x000fe20000000800 */
[----:B------:R-:W0:Y:S07]  /*0010*/  S2R R15, SR_TID.X ;  /* 0x00000000000f7919 */ /* 0x000e2e0000002100 */
[----:B------:R-:W0:Y:S01]  /*0020*/  LDC.64 R2, c[0x0][0x388] ;  /* 0x0000e200ff027b82 */ /* 0x000e220000000a00 */
[----:B------:R-:W1:Y:S07]  /*0030*/  LDCU.64 UR4, c[0x0][0x358] ;  /* 0x00006b00ff0477ac */ /* 0x000e6e0008000a00 */
[----:B------:R-:W2:Y:S08]  /*0040*/  LDC.64 R4, c[0x0][0x390] ;  /* 0x0000e400ff047b82 */ /* 0x000eb00000000a00 */
[----:B------:R-:W3:Y:S01]  /*0050*/  LDC.64 R6, c[0x0][0x380] ;  /* 0x0000e000ff067b82 */ /* 0x000ee20000000a00 */
[----:B0-----:R-:W-:-:S04]  /*0060*/  IMAD.WIDE.U32 R2, R15, 0xc, R2 ;  /* 0x0000000c0f027825 */ /* 0x001fc800078e0002 */
[C---:B--2---:R-:W-:Y:S01]  /*0070*/  IMAD.WIDE.U32 R4, R15.reuse, 0xc, R4 ;  /* 0x0000000c0f047825 */ /* 0x044fe200078e0004 */
[----:B-1----:R-:W2:Y:S04]  /*0080*/  LDG.E R0, desc[UR4][R2.64] ;  /* 0x0000000402007981 */ /* 0x002ea8000c1e1900 */
[----:B------:R-:W4:Y:S04]  /*0090*/  LDG.E R8, desc[UR4][R2.64+0x4] ;  /* 0x0000040402087981 */ /* 0x000f28000c1e1900 */
[----:B------:R-:W2:Y:S04]  /*00a0*/  LDG.E R9, desc[UR4][R4.64] ;  /* 0x0000000404097981 */ /* 0x000ea8000c1e1900 */
[----:B------:R-:W5:Y:S04]  /*00b0*/  LDG.E R10, desc[UR4][R2.64+0x8] ;  /* 0x00000804020a7981 */ /* 0x000f68000c1e1900 */
[----:B------:R-:W4:Y:S04]  /*00c0*/  LDG.E R11, desc[UR4][R4.64+0x4] ;  /* 0x00000404040b7981 */ /* 0x000f28000c1e1900 */
[----:B------:R-:W5:Y:S01]  /*00d0*/  LDG.E R13, desc[UR4][R4.64+0x8] ;  /* 0x00000804040d7981 */ /* 0x000f62000c1e1900 */
[----:B---3--:R-:W-:-:S04]  /*00e0*/  IMAD.WIDE.U32 R6, R15, 0xc, R6 ;  /* 0x0000000c0f067825 */ /* 0x008fc800078e0006 */
[----:B--2---:R-:W-:-:S05]  /*00f0*/  FADD R9, R0, R9 ;  /* 0x0000000900097221 */ /* 0x004fca0000000000 */
[----:B------:R-:W-:Y:S01]  /*0100*/  STG.E desc[UR4][R6.64], R9 ;  /* 0x0000000906007986 */ /* 0x000fe2000c101904 */
[----:B----4-:R-:W-:Y:S01]  /*0110*/  FADD R11, R8, R11 ;  /* 0x0000000b080b7221 */ /* 0x010fe20000000000 */
[----:B-----5:R-:W-:-:S04]  /*0120*/  FADD R13, R10, R13 ;  /* 0x0000000d0a0d7221 */ /* 0x020fc80000000000 */
[----:B------:R-:W-:Y:S04]  /*0130*/  STG.E desc[UR4][R6.64+0x4], R11 ;  /* 0x0000040b06007986 */ /* 0x000fe8000c101904 */
[----:B------:R-:W-:Y:S01]  /*0140*/  STG.E desc[UR4][R6.64+0x8], R13 ;  /* 0x0000080d06007986 */ /* 0x000fe2000c101904 */
[----:B------:R-:W-:Y:S05]  /*0150*/  EXIT ;  /* 0x000000000000794d */ /* 0x000fea0003800000 */
.L_x_0:
[----:B------:R-:W-:-:S00]  /*0160*/  BRA `(.L_x_0) ;  /* 0xfffffffc00fc7947 */ /* 0x000fc0000383ffff */
[----:B------:R-:W-:-:S00]  /*0170*/  NOP ;  /* 0x0000000000007918 */ /* 0x000fc00000000000 */
        /* <DEDUP_REMOVED lines=8> */
.L_x_419:


//--------------------- .text._Z9march_rayPK6float3PhS_S_6float2ffiiiifS_S_ff --------------------------
	.section	.text._Z9march_rayPK6float3PhS_S_6float2ffiiiifS_S_ff,"ax",@progbits
	.align	128
        .global         _Z9march_rayPK6float3PhS_S_6float2ffiiiifS_S_ff
        .type           _Z9march_rayPK6float3PhS_S_6float2ffiiiifS_S_ff,@function
        .size           _Z9march_rayPK6float3PhS_S_6float2ffiiiifS_S_ff,(.L_x_414 - _Z9march_rayPK6float3PhS_S_6float2ffiiiifS_S_ff)
        .other          _Z9march_rayPK6float3PhS_S_6float2ffiiiifS_S_ff,@"STO_CUDA_ENTRY STV_DEFAULT"
_Z9march_rayPK6float3PhS_S_6float2ffiiiifS_S_ff:
.text._Z9march_rayPK6float3PhS_S_6float2ffiiiifS_S_ff:
[----:B------:R-:W-:Y:S01]  /*0000*/  LDC R1, c[0x0][0x37c] ;  /* 0x0000df00ff017b82 */ /* 0x000fe20000000800 */
[----:B------:R-:W0:Y:S01]  /*0010*/  LDCU.64 UR14, c[0x0][0x3b0] ;  /* 0x00007600ff0e77ac */ /* 0x000e220008000a00 */
[----:B------:R-:W1:Y:S06]  /*0020*/  S2R R0, SR_TID.X ;  /* 0x0000000000007919 */ /* 0x000e6c0000002100 */
[----:B------:R-:W2:Y:S01]  /*0030*/  LDC R6, c[0x0][0x3b8] ;  /* 0x0000ee00ff067b82 */ /* 0x000ea20000000800 */
[----:B------:R-:W-:Y:S01]  /*0040*/  HFMA2 R7, -RZ, RZ, 0, 0 ;  /* 0x00000000ff077431 */ /* 0x000fe200000001ff */
[----:B------:R-:W3:Y:S01]  /*0050*/  LDCU UR8, c[0x0][0x398] ;  /* 0x00007300ff0877ac */ /* 0x000ee20008000800 */
[----:B------:R-:W4:Y:S01]  /*0060*/  S2R R5, SR_TID.Y ;  /* 0x0000000000057919 */ /* 0x000f220000002200 */
[----:B------:R-:W5:Y:S04]  /*0070*/  LDCU.64 UR6, c[0x0][0x3c0] ;  /* 0x00007800ff0677ac */ /* 0x000f680008000a00 */
[----:B------:R-:W1:Y:S01]  /*0080*/  S2UR UR4, SR_CTAID.X ;  /* 0x00000000000479c3 */ /* 0x000e620000002500 */
[----:B------:R-:W5:Y:S01]  /*0090*/  LDCU.64 UR12, c[0x0][0x390] ;  /* 0x00007200ff0c77ac */ /* 0x000f620008000a00 */
[----:B------:R-:W5:Y:S06]  /*00a0*/  LDCU UR9, c[0x0][0x3b0] ;  /* 0x00007600ff0977ac */ /* 0x000f6c0008000800 */
[----:B------:R-:W1:Y:S01]  /*00b0*/  LDC R3, c[0x0][0x360] ;  /* 0x0000d800ff037b82 */ /* 0x000e620000000800 */
[----:B0-----:R-:W-:Y:S01]  /*00c0*/  IMAD.U32 R4, RZ, RZ, UR14 ;  /* 0x0000000eff047e24 */ /* 0x001fe2000f8e00ff */
[----:B------:R-:W0:Y:S01]  /*00d0*/  LDCU.64 UR10, c[0x0][0x358] ;  /* 0x00006b00ff0a77ac */ /* 0x000e220008000a00 */
[----:B---3--:R-:W-:-:S02]  /*00e0*/  IMAD.U32 R8, RZ, RZ, UR8 ;  /* 0x00000008ff087e24 */ /* 0x008fc4000f8e00ff */
[----:B------:R-:W-:-:S03]  /*00f0*/  FADD R35, R4, 1 ;  /* 0x3f80000004237421 */ /* 0x000fc60000000000 */
[----:B------:R-:W4:Y:S02]  /*0100*/  S2UR UR5, SR_CTAID.Y ;  /* 0x00000000000579c3 */ /* 0x000f240000002600 */
[----:B------:R-:W-:-:S04]  /*0110*/  FSETP.GT.AND P0, PT, R35, R4, PT ;  /* 0x000000042300720b */ /* 0x000fc80003f04000 */
[----:B------:R-:W-:Y:S02]  /*0120*/  FSETP.GEU.OR P0, PT, RZ, UR15, !P0 ;  /* 0x0000000fff007c0b */ /* 0x000fe4000c70e400 */
[----:B------:R-:W4:Y:S01]  /*0130*/  LDC R2, c[0x0][0x364] ;  /* 0x0000d900ff027b82 */ /* 0x000f220000000800 */
[----:B-----5:R-:W-:Y:S01]  /*0140*/  IMAD.U32 R9, RZ, RZ, UR9 ;  /* 0x00000009ff097e24 */ /* 0x020fe2000f8e00ff */
[----:B--2---:R-:W-:Y:S01]  /*0150*/  ISETP.EQ.OR P0, PT, R6, RZ, P0 ;  /* 0x000000ff0600720c */ /* 0x004fe20000702670 */
[----:B------:R-:W-:Y:S02]  /*0160*/  IMAD.U32 R6, RZ, RZ, UR12 ;  /* 0x0000000cff067e24 */ /* 0x000fe4000f8e00ff */
[----:B-1----:R-:W-:Y:S02]  /*0170*/  IMAD R3, R3, UR4, R0 ;  /* 0x0000000403037c24 */ /* 0x002fe4000f8e0200 */
[----:B----4-:R-:W-:Y:S02]  /*0180*/  IMAD R0, R2, UR5, R5 ;  /* 0x0000000502007c24 */ /* 0x010fe4000f8e0205 */
[----:B------:R-:W-:-:S02]  /*0190*/  IMAD.U32 R5, RZ, RZ, UR13 ;  /* 0x0000000dff057e24 */ /* 0x000fc4000f8e00ff */
[----:B------:R-:W-:-:S04]  /*01a0*/  IMAD R3, R0, UR6, R3 ;  /* 0x0000000600037c24 */ /* 0x000fc8000f8e0203 */
[----:B0-----:R-:W-:Y:S05]  /*01b0*/  @P0 BRA `(.L_x_1) ;  /* 0x0000002800100947 */ /* 0x001fea0003800000 */
[----:B------:R-:W0:Y:S08]  /*01c0*/  LDC.64 R10, c[0x0][0x380] ;  /* 0x0000e000ff0a7b82 */ /* 0x000e300000000a00 */
[----:B------:R-:W1:Y:S01]  /*01d0*/  LDC.64 R14, c[0x0][0x3d0] ;  /* 0x0000f400ff0e7b82 */ /* 0x000e620000000a00 */
[----:B0-----:R-:W-:-:S05]  /*01e0*/  IMAD.WIDE R10, R3, 0xc, R10 ;  /* 0x0000000c030a7825 */ /* 0x001fca00078e020a */
[----:B------:R0:W5:Y:S04]  /*01f0*/  LDG.E R27, desc[UR10][R10.64] ;  /* 0x0000000a0a1b7981 */ /* 0x000168000c1e1900 */
[----:B------:R0:W5:Y:S04]  /*0200*/  LDG.E R24, desc[UR10][R10.64+0x4] ;  /* 0x0000040a0a187981 */ /* 0x000168000c1e1900 */
[----:B------:R0:W5:Y:S01]  /*0210*/  LDG.E R25, desc[UR10][R10.64+0x8] ;  /* 0x0000080a0a197981 */ /* 0x000162000c1e1900 */
[C---:B-1----:R-:W-:Y:S01]  /*0220*/  FMUL R0, R14.reuse, 0.63661974668502807617 ;  /* 0x3f22f9830e007820 */ /* 0x042fe20000400000 */
[----:B------:R-:W-:Y:S01]  /*0230*/  FMUL R4, R15, 0.63661974668502807617 ;  /* 0x3f22f9830f047820 */ /* 0x000fe20000400000 */
[----:B------:R-:W-:Y:S01]  /*0240*/  SHF.R.U32.HI R31, RZ, 0x17, R14 ;  /* 0x00000017ff1f7819 */ /* 0x000fe2000001160e */
[C---:B------:R-:W-:Y:S01]  /*0250*/  IMAD.SHL.U32 R32, R14.reuse, 0x100, RZ ;  /* 0x000001000e207824 */ /* 0x040fe200078e00ff */
[----:B------:R-:W-:Y:S01]  /*0260*/  SHF.R.U32.HI R28, RZ, 0x17, R15 ;  /* 0x00000017ff1c7819 */ /* 0x000fe2000001160f */
[----:B------:R-:W-:Y:S01]  /*0270*/  BSSY.RECONVERGENT B2, `(.L_x_2) ;  /* 0x0000277000027945 */ /* 0x000fe20003800200 */
[----:B------:R-:W1:Y:S01]  /*0280*/  F2I.NTZ R0, R0 ;  /* 0x0000000000007305 */ /* 0x000e620000203100 */
[----:B------:R-:W-:-:S02]  /*0290*/  FSETP.GE.AND P0, PT, |R14|, 105615, PT ;  /* 0x47ce47800e00780b */ /* 0x000fc40003f06200 */
[----:B------:R-:W-:Y:S02]  /*02a0*/  CS2R R18, SRZ ;  /* 0x0000000000127805 */ /* 0x000fe4000001ff00 */
[C---:B------:R-:W-:Y:S01]  /*02b0*/  FSETP.GE.AND P1, PT, |R15|.reuse, 105615, PT ;  /* 0x47ce47800f00780b */ /* 0x040fe20003f26200 */
[----:B------:R-:W-:Y:S01]  /*02c0*/  UIADD3 UR5, UPT, UPT, UR7, -0x1, URZ ;  /* 0xffffffff07057890 */ /* 0x000fe2000fffe0ff */
[----:B------:R-:W-:Y:S01]  /*02d0*/  FSETP.EQ.OR P2, PT, |R14|, +INF , !P0 ;  /* 0x7f8000000e00780b */ /* 0x000fe20004742600 */
[----:B------:R-:W-:Y:S01]  /*02e0*/  ULOP3.LUT UR6, UR7, 0x3, URZ, 0xc0, !UPT ;  /* 0x0000000307067892 */ /* 0x000fe2000f8ec0ff */
[C---:B------:R-:W-:Y:S01]  /*02f0*/  SHF.L.U32 R29, R15.reuse, 0x8, RZ ;  /* 0x000000080f1d7819 */ /* 0x040fe200000006ff */
[----:B------:R-:W2:Y:S01]  /*0300*/  F2I.NTZ R4, R4 ;  /* 0x0000000400047305 */ /* 0x000ea20000203100 */
[----:B------:R-:W-:Y:S01]  /*0310*/  P2R R34, PR, RZ, 0x4 ;  /* 0x00000004ff227803 */ /* 0x000fe20000000000 */
[----:B------:R-:W-:Y:S01]  /*0320*/  ULOP3.LUT UR4, UR7, 0x7ffffffc, URZ, 0xc0, !UPT ;  /* 0x7ffffffc07047892 */ /* 0x000fe2000f8ec0ff */
[----:B------:R-:W-:-:S02]  /*0330*/  FSETP.EQ.OR P2, PT, |R15|, +INF , !P1 ;  /* 0x7f8000000f00780b */ /* 0x000fc40004f42600 */
[----:B------:R-:W-:Y:S02]  /*0340*/  LOP3.LUT R32, R32, 0x80000000, RZ, 0xfc, !PT ;  /* 0x8000000020207812 */ /* 0x000fe400078efcff */
[----:B-1----:R-:W-:Y:S02]  /*0350*/  I2FP.F32.S32 R7, R0 ;  /* 0x0000000000077245 */ /* 0x002fe40000201400 */
[----:B------:R-:W-:Y:S02]  /*0360*/  P2R R33, PR, RZ, 0x4 ;  /* 0x00000004ff217803 */ /* 0x000fe40000000000 */
[----:B------:R-:W-:Y:S01]  /*0370*/  LOP3.LUT R29, R29, 0x80000000, RZ, 0xfc, !PT ;  /* 0x800000001d1d7812 */ /* 0x000fe200078efcff */
[C---:B------:R-:W-:Y:S01]  /*0380*/  FFMA R2, R7.reuse, -1.5707962512969970703, R14 ;  /* 0xbfc90fda07027823 */ /* 0x040fe2000000000e */
[----:B------:R-:W-:Y:S02]  /*0390*/  SEL R23, R0, RZ, !P0 ;  /* 0x000000ff00177207 */ /* 0x000fe40004000000 */
[----:B--2---:R-:W-:Y:S01]  /*03a0*/  I2FP.F32.S32 R20, R4 ;  /* 0x0000000400147245 */ /* 0x004fe20000201400 */
[----:B------:R-:W-:Y:S01]  /*03b0*/  FFMA R2, R7, -7.5497894158615963534e-08, R2 ;  /* 0xb3a2216807027823 */ /* 0x000fe20000000002 */
[----:B------:R-:W-:-:S03]  /*03c0*/  SEL R21, R4, RZ, !P1 ;  /* 0x000000ff04157207 */ /* 0x000fc60004800000 */
[----:B------:R-:W-:Y:S01]  /*03d0*/  FFMA R22, R7, -5.3903029534742383927e-15, R2 ;  /* 0xa7c234c507167823 */ /* 0x000fe20000000002 */
[C---:B------:R-:W-:Y:S01]  /*03e0*/  LOP3.LUT R2, R31.reuse, 0xe0, RZ, 0xc0, !PT ;  /* 0x000000e01f027812 */ /* 0x040fe200078ec0ff */
[----:B------:R-:W-:Y:S01]  /*03f0*/  FFMA R13, R20, -1.5707962512969970703, R15 ;  /* 0xbfc90fda140d7823 */ /* 0x000fe2000000000f */
[----:B------:R-:W-:Y:S01]  /*0400*/  LOP3.LUT R7, R28, 0xe0, RZ, 0xc0, !PT ;  /* 0x000000e01c077812 */ /* 0x000fe200078ec0ff */
[----:B------:R-:W-:Y:S01]  /*0410*/  @P0 FMUL R22, RZ, R14 ;  /* 0x0000000eff160220 */ /* 0x000fe20000400000 */
[----:B------:R-:W-:Y:S01]  /*0420*/  LOP3.LUT R31, R31, 0x1f, RZ, 0xc0, !PT ;  /* 0x0000001f1f1f7812 */ /* 0x000fe200078ec0ff */
[----:B------:R-:W-:Y:S02]  /*0430*/  VIADD R2, R2, 0xffffff80 ;  /* 0xffffff8002027836 */ /* 0x000fe40000000000 */
[----:B------:R-:W-:Y:S01]  /*0440*/  FFMA R13, R20, -7.5497894158615963534e-08, R13 ;  /* 0xb3a22168140d7823 */ /* 0x000fe2000000000d */
[----:B------:R-:W-:Y:S01]  /*0450*/  VIADD R7, R7, 0xffffff80 ;  /* 0xffffff8007077836 */ /* 0x000fe20000000000 */
[----:B------:R-:W-:-:S02]  /*0460*/  LOP3.LUT R28, R28, 0x1f, RZ, 0xc0, !PT ;  /* 0x0000001f1c1c7812 */ /* 0x000fc400078ec0ff */
[----:B------:R-:W-:Y:S01]  /*0470*/  SHF.R.U32.HI R2, RZ, 0x5, R2 ;  /* 0x00000005ff027819 */ /* 0x000fe20000011602 */
[----:B------:R-:W-:Y:S01]  /*0480*/  FFMA R20, R20, -5.3903029534742383927e-15, R13 ;  /* 0xa7c234c514147823 */ /* 0x000fe2000000000d */
[----:B------:R-:W-:Y:S01]  /*0490*/  SHF.R.U32.HI R7, RZ, 0x5, R7 ;  /* 0x00000005ff077819 */ /* 0x000fe20000011607 */
[----:B------:R-:W-:Y:S01]  /*04a0*/  @P1 FMUL R20, RZ, R15 ;  /* 0x0000000fff141220 */ /* 0x000fe20000400000 */
[----:B------:R-:W-:Y:S01]  /*04b0*/  IADD3 R30, PT, PT, -R31, 0x20, RZ ;  /* 0x000000201f1e7810 */ /* 0x000fe20007ffe1ff */
[----:B------:R-:W-:Y:S01]  /*04c0*/  IMAD.U32 R16, R2, -0x4, RZ ;  /* 0xfffffffc02107824 */ /* 0x000fe200078e00ff */
[----:B------:R-:W-:Y:S02]  /*04d0*/  IADD3 R26, PT, PT, -R28, 0x20, RZ ;  /* 0x000000201c1a7810 */ /* 0x000fe40007ffe1ff */
[----:B0-----:R-:W-:-:S07]  /*04e0*/  LEA R7, -R7, RZ, 0x2 ;  /* 0x000000ff07077211 */ /* 0x001fce00078e11ff */
.L_x_34:
[----:B------:R-:W0:Y:S01]  /*04f0*/  LDC R41, c[0x0][0x3c4] ;  /* 0x0000f100ff297b82 */ /* 0x000e220000000800 */
[----:B------:R-:W-:Y:S02]  /*0500*/  IMAD.MOV.U32 R2, RZ, RZ, R8 ;  /* 0x000000ffff027224 */ /* 0x000fe400078e0008 */
[----:B------:R-:W-:Y:S02]  /*0510*/  IMAD.MOV.U32 R17, RZ, RZ, R5 ;  /* 0x000000ffff117224 */ /* 0x000fe400078e0005 */
[----:B------:R-:W-:Y:S01]  /*0520*/  IMAD.MOV.U32 R40, RZ, RZ, R6 ;  /* 0x000000ffff287224 */ /* 0x000fe200078e0006 */
[----:B0-----:R-:W-:-:S04]  /*0530*/  ISETP.GE.AND P0, PT, R41, 0x1, PT ;  /* 0x000000012900780c */ /* 0x001fc80003f06270 */
[----:B------:R-:W-:-:S09]  /*0540*/  P2R R0, PR, RZ, 0x1 ;  /* 0x00000001ff007803 */ /* 0x000fd20000000000 */
[----:B------:R-:W-:Y:S05]  /*0550*/  @!P0 BRA `(.L_x_3) ;  /* 0x0000001800d88947 */ /* 0x000fea0003800000 */
[----:B------:R-:W-:Y:S01]  /*0560*/  MOV R0, RZ ;  /* 0x000000ff00007202 */ /* 0x000fe20000000f00 */
[----:B------:R-:W-:Y:S02]  /*0570*/  IMAD.MOV.U32 R40, RZ, RZ, R6 ;  /* 0x000000ffff287224 */ /* 0x000fe400078e0006 */
[----:B------:R-:W-:Y:S02]  /*0580*/  IMAD.MOV.U32 R17, RZ, RZ, R5 ;  /* 0x000000ffff117224 */ /* 0x000fe400078e0005 */
[----:B------:R-:W-:-:S07]  /*0590*/  IMAD.MOV.U32 R2, RZ, RZ, R8 ;  /* 0x000000ffff027224 */ /* 0x000fce00078e0008 */
.L_x_16:
[----:B------:R-:W0:Y:S01]  /*05a0*/  LDCU UR7, c[0x0][0x3cc] ;  /* 0x00007980ff0777ac */ /* 0x000e220008000800 */
[----:B------:R-:W-:Y:S01]  /*05b0*/  ISETP.NE.AND P0, PT, R34, RZ, PT ;  /* 0x000000ff2200720c */ /* 0x000fe20003f05270 */
[----:B------:R-:W-:Y:S01]  /*05c0*/  IMAD.MOV.U32 R44, RZ, RZ, R22 ;  /* 0x000000ffff2c7224 */ /* 0x000fe200078e0016 */
[----:B------:R-:W-:Y:S01]  /*05d0*/  MOV R43, R23 ;  /* 0x00000017002b7202 */ /* 0x000fe20000000f00 */
[----:B0-----:R-:W-:Y:S01]  /*05e0*/  FMUL R35, R40, UR7 ;  /* 0x0000000728237c20 */ /* 0x001fe20008400000 */
[----:B------:R-:W-:Y:S01]  /*05f0*/  FMUL R40, R17, UR7 ;  /* 0x0000000711287c20 */ /* 0x000fe20008400000 */
[----:B------:R-:W-:-:S08]  /*0600*/  FMUL R42, R2, UR7 ;  /* 0x00000007022a7c20 */ /* 0x000fd00008400000 */
[----:B------:R-:W-:Y:S05]  /*0610*/  @P0 BRA `(.L_x_4) ;  /* 0x0000000400440947 */ /* 0x000fea0003800000 */
[----:B------:R-:W-:Y:S02]  /*0620*/  HFMA2 R17, -RZ, RZ, 0, 0 ;  /* 0x00000000ff117431 */ /* 0x000fe400000001ff */
[----:B------:R-:W-:Y:S02]  /*0630*/  IMAD.MOV.U32 R43, RZ, RZ, RZ ;  /* 0x000000ffff2b7224 */ /* 0x000fe400078e00ff */
[----:B------:R-:W-:-:S07]  /*0640*/  IMAD.MOV.U32 R45, RZ, RZ, RZ ;  /* 0x000000ffff2d7224 */ /* 0x000fce00078e00ff */
.L_x_5:
[----:B------:R-:W0:Y:S02]  /*0650*/  LDC.64 R36, c[0x4][RZ] ;  /* 0x01000000ff247b82 */ /* 0x000e240000000a00 */
[----:B0-----:R-:W-:-:S05]  /*0660*/  IMAD.WIDE.U32 R38, R17, 0x4, R36 ;  /* 0x0000000411267825 */ /* 0x001fca00078e0024 */
[----:B------:R-:W2:Y:S01]  /*0670*/  LDG.E.CONSTANT R37, desc[UR10][R38.64] ;  /* 0x0000000a26257981 */ /* 0x000ea2000c1e9900 */
[C---:B------:R-:W-:Y:S02]  /*0680*/  IMAD.SHL.U32 R2, R17.reuse, 0x4, RZ ;  /* 0x0000000411027824 */ /* 0x040fe400078e00ff */
[----:B------:R-:W-:-:S03]  /*0690*/  VIADD R17, R17, 0x1 ;  /* 0x0000000111117836 */ /* 0x000fc60000000000 */
[C---:B------:R-:W-:Y:S02]  /*06a0*/  ISETP.EQ.AND P2, PT, R2.reuse, 0x8, PT ;  /* 0x000000080200780c */ /* 0x040fe40003f42270 */
[C---:B------:R-:W-:Y:S02]  /*06b0*/  ISETP.EQ.AND P1, PT, R2.reuse, RZ, PT ;  /* 0x000000ff0200720c */ /* 0x040fe40003f22270 */
[----:B------:R-:W-:Y:S01]  /*06c0*/  ISETP.EQ.AND P3, PT, R2, 0x4, PT ;  /* 0x000000040200780c */ /* 0x000fe20003f62270 */
[----:B--2---:R-:W-:-:S03]  /*06d0*/  IMAD.WIDE.U32 R36, R37, R32, RZ ;  /* 0x0000002025247225 */ /* 0x004fc600078e00ff */
[----:B------:R-:W-:-:S09]  /*06e0*/  IADD3 R4, P0, PT, R36, R43, RZ ;  /* 0x0000002b24047210 */ /* 0x000fd20007f1e0ff */
[----:B------:R-:W-:Y:S01]  /*06f0*/  @P3 MOV R11, R4 ;  /* 0x00000004000b3202 */ /* 0x000fe20000000f00 */
[--C-:B------:R-:W-:Y:S01]  /*0700*/  @P2 IMAD.MOV.U32 R12, RZ, RZ, R4.reuse ;  /* 0x000000ffff0c2224 */ /* 0x100fe200078e0004 */
[----:B------:R-:W-:Y:S01]  /*0710*/  ISETP.NE.AND P2, PT, R17, 0x6, PT ;  /* 0x000000061100780c */ /* 0x000fe20003f45270 */
[----:B------:R-:W-:Y:S01]  /*0720*/  IMAD.X R43, R37, 0x1, R45, P0 ;  /* 0x00000001252b7824 */ /* 0x000fe200000e062d */
[C---:B------:R-:W-:Y:S01]  /*0730*/  ISETP.EQ.AND P0, PT, R2.reuse, 0xc, PT ;  /* 0x0000000c0200780c */ /* 0x040fe20003f02270 */
[----:B------:R-:W-:Y:S01]  /*0740*/  @P1 IMAD.MOV.U32 R10, RZ, RZ, R4 ;  /* 0x000000ffff0a1224 */ /* 0x000fe200078e0004 */
[C---:B------:R-:W-:Y:S02]  /*0750*/  ISETP.EQ.AND P1, PT, R2.reuse, 0x10, PT ;  /* 0x000000100200780c */ /* 0x040fe40003f22270 */
[----:B------:R-:W-:-:S09]  /*0760*/  ISETP.EQ.AND P3, PT, R2, 0x14, PT ;  /* 0x000000140200780c */ /* 0x000fd20003f62270 */
[--C-:B------:R-:W-:Y:S02]  /*0770*/  @P0 IMAD.MOV.U32 R13, RZ, RZ, R4.reuse ;  /* 0x000000ffff0d0224 */ /* 0x100fe400078e0004 */
[----:B------:R-:W-:Y:S02]  /*0780*/  @P1 MOV R14, R4 ;  /* 0x00000004000e1202 */ /* 0x000fe40000000f00 */
[----:B------:R-:W-:Y:S01]  /*0790*/  @P3 IMAD.MOV.U32 R15, RZ, RZ, R4 ;  /* 0x000000ffff0f3224 */ /* 0x000fe200078e0004 */
[----:B------:R-:W-:Y:S06]  /*07a0*/  @P2 BRA `(.L_x_5) ;  /* 0xfffffffc00a82947 */ /* 0x000fec000383ffff */
[C---:B------:R-:W-:Y:S02]  /*07b0*/  ISETP.EQ.AND P2, PT, R16.reuse, -0x18, PT ;  /* 0xffffffe81000780c */ /* 0x040fe40003f42270 */
[C---:B------:R-:W-:Y:S02]  /*07c0*/  ISETP.EQ.AND P3, PT, R16.reuse, -0x14, PT ;  /* 0xffffffec1000780c */ /* 0x040fe40003f62270 */
[C---:B------:R-:W-:Y:S02]  /*07d0*/  ISETP.EQ.AND P0, PT, R16.reuse, -0x10, PT ;  /* 0xfffffff01000780c */ /* 0x040fe40003f02270 */
[C---:B------:R-:W-:Y:S02]  /*07e0*/  ISETP.EQ.AND P1, PT, R16.reuse, -0xc, PT ;  /* 0xfffffff41000780c */ /* 0x040fe40003f22270 */
[----:B------:R-:W-:Y:S02]  /*07f0*/  ISETP.NE.AND P6, PT, R31, RZ, PT ;  /* 0x000000ff1f00720c */ /* 0x000fe40003fc5270 */
[----:B------:R-:W-:-:S02]  /*0800*/  ISETP.EQ.AND P4, PT, R16, RZ, PT ;  /* 0x000000ff1000720c */ /* 0x000fc40003f82270 */
[C---:B------:R-:W-:Y:S01]  /*0810*/  ISETP.EQ.AND P5, PT, R16.reuse, 0x4, PT ;  /* 0x000000041000780c */ /* 0x040fe20003fa2270 */
[----:B------:R-:W-:Y:S01]  /*0820*/  @P2 IMAD.MOV.U32 R2, RZ, RZ, R10 ;  /* 0x000000ffff022224 */ /* 0x000fe200078e000a */
[C---:B------:R-:W-:Y:S01]  /*0830*/  ISETP.EQ.AND P2, PT, R16.reuse, -0x8, PT ;  /* 0xfffffff81000780c */ /* 0x040fe20003f42270 */
[--C-:B------:R-:W-:Y:S01]  /*0840*/  @P3 IMAD.MOV.U32 R2, RZ, RZ, R11.reuse ;  /* 0x000000ffff023224 */ /* 0x100fe200078e000b */
[----:B------:R-:W-:Y:S01]  /*0850*/  @P3 MOV R4, R10 ;  /* 0x0000000a00043202 */ /* 0x000fe20000000f00 */
[----:B------:R-:W-:Y:S01]  /*0860*/  @P0 IMAD.MOV.U32 R4, RZ, RZ, R11 ;  /* 0x000000ffff040224 */ /* 0x000fe200078e000b */
[----:B------:R-:W-:Y:S01]  /*0870*/  ISETP.EQ.AND P3, PT, R16, -0x4, PT ;  /* 0xfffffffc1000780c */ /* 0x000fe20003f62270 */
[--C-:B------:R-:W-:Y:S01]  /*0880*/  @P0 IMAD.MOV.U32 R2, RZ, RZ, R12.reuse ;  /* 0x000000ffff020224 */ /* 0x100fe200078e000c */
[----:B------:R-:W-:Y:S01]  /*0890*/  @P1 MOV R2, R13 ;  /* 0x0000000d00021202 */ /* 0x000fe20000000f00 */
[----:B------:R-:W-:-:S06]  /*08a0*/  @P1 IMAD.MOV.U32 R4, RZ, RZ, R12 ;  /* 0x000000ffff041224 */ /* 0x000fcc00078e000c */
[----:B------:R-:W-:Y:S02]  /*08b0*/  @P2 IMAD.MOV.U32 R4, RZ, RZ, R13 ;  /* 0x000000ffff042224 */ /* 0x000fe400078e000d */
[--C-:B------:R-:W-:Y:S02]  /*08c0*/  @P2 IMAD.MOV.U32 R2, RZ, RZ, R14.reuse ;  /* 0x000000ffff022224 */ /* 0x100fe400078e000e */
[----:B------:R-:W-:Y:S01]  /*08d0*/  @P3 IMAD.MOV.U32 R4, RZ, RZ, R14 ;  /* 0x000000ffff043224 */ /* 0x000fe200078e000e */
[----:B------:R-:W-:Y:S01]  /*08e0*/  @P3 MOV R2, R15 ;  /* 0x0000000f00023202 */ /* 0x000fe20000000f00 */
[----:B------:R-:W-:Y:S02]  /*08f0*/  @P4 IMAD.MOV.U32 R4, RZ, RZ, R15 ;  /* 0x000000ffff044224 */ /* 0x000fe400078e000f */
[--C-:B------:R-:W-:Y:S02]  /*0900*/  @P4 IMAD.MOV.U32 R2, RZ, RZ, R43.reuse ;  /* 0x000000ffff024224 */ /* 0x100fe400078e002b */
[----:B------:R-:W-:Y:S01]  /*0910*/  @P5 IMAD.MOV.U32 R4, RZ, RZ, R43 ;  /* 0x000000ffff045224 */ /* 0x000fe200078e002b */
[----:B------:R-:W-:Y:S06]  /*0920*/  @!P6 BRA `(.L_x_6) ;  /* 0x000000000038e947 */ /* 0x000fec0003800000 */
[----:B------:R-:W-:Y:S01]  /*0930*/  @P0 MOV R37, R10 ;  /* 0x0000000a00250202 */ /* 0x000fe20000000f00 */
[----:B------:R-:W-:Y:S01]  /*0940*/  @P1 IMAD.MOV.U32 R37, RZ, RZ, R11 ;  /* 0x000000ffff251224 */ /* 0x000fe200078e000b */
[----:B------:R-:W-:Y:S01]  /*0950*/  ISETP.EQ.AND P0, PT, R16, 0x8, PT ;  /* 0x000000081000780c */ /* 0x000fe20003f02270 */
[----:B------:R-:W-:Y:S01]  /*0960*/  @P2 IMAD.MOV.U32 R37, RZ, RZ, R12 ;  /* 0x000000ffff252224 */ /* 0x000fe200078e000c */
[-C--:B------:R-:W-:Y:S01]  /*0970*/  SHF.L.U32 R2, R2, R31.reuse, RZ ;  /* 0x0000001f02027219 */ /* 0x080fe200000006ff */
[----:B------:R-:W-:Y:S01]  /*0980*/  @P3 IMAD.MOV.U32 R37, RZ, RZ, R13 ;  /* 0x000000ffff253224 */ /* 0x000fe200078e000d */
[----:B------:R-:W-:Y:S01]  /*0990*/  @P4 MOV R37, R14 ;  /* 0x0000000e00254202 */ /* 0x000fe20000000f00 */
[----:B------:R-:W-:Y:S01]  /*09a0*/  @P5 IMAD.MOV.U32 R37, RZ, RZ, R15 ;  /* 0x000000ffff255224 */ /* 0x000fe200078e000f */
[----:B------:R-:W-:Y:S02]  /*09b0*/  SHF.R.U32.HI R17, RZ, R30, R4 ;  /* 0x0000001eff117219 */ /* 0x000fe40000011604 */
[----:B------:R-:W-:-:S03]  /*09c0*/  SHF.L.U32 R36, R4, R31, RZ ;  /* 0x0000001f04247219 */ /* 0x000fc600000006ff */
[----:B------:R-:W-:Y:S02]  /*09d0*/  IMAD.IADD R2, R2, 0x1, R17 ;  /* 0x0000000102027824 */ /* 0x000fe400078e0211 */
[----:B------:R-:W-:-:S05]  /*09e0*/  @P0 IMAD.MOV.U32 R37, RZ, RZ, R43 ;  /* 0x000000ffff250224 */ /* 0x000fca00078e002b */
[----:B------:R-:W-:-:S04]  /*09f0*/  SHF.R.U32.HI R37, RZ, R30, R37 ;  /* 0x0000001eff257219 */ /* 0x000fc80000011625 */
[----:B------:R-:W-:-:S07]  /*0a00*/  IADD3 R4, PT, PT, R36, R37, RZ ;  /* 0x0000002524047210 */ /* 0x000fce0007ffe0ff */
.L_x_6:
[C-C-:B------:R-:W-:Y:S01]  /*0a10*/  SHF.L.W.U32.HI R43, R4.reuse, 0x2, R2.reuse ;  /* 0x00000002042b7819 */ /* 0x140fe20000010e02 */
[----:B------:R-:W-:Y:S01]  /*0a20*/  IMAD.SHL.U32 R4, R4, 0x4, RZ ;  /* 0x0000000404047824 */ /* 0x000fe200078e00ff */
[----:B------:R-:W-:Y:S01]  /*0a30*/  UMOV UR8, 0x54442d19 ;  /* 0x54442d1900087882 */ /* 0x000fe20000000000 */
[----:B------:R-:W-:Y:S01]  /*0a40*/  UMOV UR9, 0x3bf921fb ;  /* 0x3bf921fb00097882 */ /* 0x000fe20000000000 */
[----:B------:R-:W-:Y:S02]  /*0a50*/  SHF.R.S32.HI R17, RZ, 0x1f, R43 ;  /* 0x0000001fff117819 */ /* 0x000fe4000001142b */
[----:B------:R-:W-:Y:S02]  /*0a60*/  SHF.R.U32.HI R2, RZ, 0x1e, R2 ;  /* 0x0000001eff027819 */ /* 0x000fe40000011602 */
[C---:B------:R-:W-:Y:S02]  /*0a70*/  LOP3.LUT R36, R17.reuse, R4, RZ, 0x3c, !PT ;  /* 0x0000000411247212 */ /* 0x040fe400078e3cff */
[----:B------:R-:W-:Y:S01]  /*0a80*/  LOP3.LUT R37, R17, R43, RZ, 0x3c, !PT ;  /* 0x0000002b11257212 */ /* 0x000fe200078e3cff */
[----:B------:R-:W0:Y:S05]  /*0a90*/  LDC R4, c[0x0][0x3d0] ;  /* 0x0000f400ff047b82 */ /* 0x000e2a0000000800 */
[----:B------:R-:W1:Y:S02]  /*0aa0*/  I2F.F64.S64 R36, R36 ;  /* 0x0000002400247312 */ /* 0x000e640000301c00 */
[----:B-1----:R-:W-:Y:S01]  /*0ab0*/  DMUL R38, R36, UR8 ;  /* 0x0000000824267c28 */ /* 0x002fe20008000000 */
[----:B0-----:R-:W-:-:S02]  /*0ac0*/  ISETP.GE.AND P0, PT, R4, RZ, PT ;  /* 0x000000ff0400720c */ /* 0x001fc40003f06270 */
[C---:B------:R-:W-:Y:S02]  /*0ad0*/  LOP3.LUT R4, R43.reuse, R4, RZ, 0x3c, !PT ;  /* 0x000000042b047212 */ /* 0x040fe400078e3cff */
[----:B------:R-:W-:-:S05]  /*0ae0*/  LEA.HI R43, R43, R2, RZ, 0x1 ;  /* 0x000000022b2b7211 */ /* 0x000fca00078f08ff */
[----:B------:R-:W0:Y:S01]  /*0af0*/  F2F.F32.F64 R38, R38 ;  /* 0x0000002600267310 */ /* 0x000e220000301000 */
[----:B------:R-:W-:-:S03]  /*0b00*/  ISETP.GE.AND P1, PT, R4, RZ, PT ;  /* 0x000000ff0400720c */ /* 0x000fc60003f26270 */
[----:B------:R-:W-:Y:S01]  /*0b10*/  @!P0 IMAD.MOV R43, RZ, RZ, -R43 ;  /* 0x000000ffff2b8224 */ /* 0x000fe200078e0a2b */
[----:B0-----:R-:W-:-:S09]  /*0b20*/  FSEL R44, -R38, R38, !P1 ;  /* 0x00000026262c7208 */ /* 0x001fd20004800100 */
.L_x_4:
[----:B------:R-:W-:Y:S02]  /*0b30*/  IMAD.MOV.U32 R2, RZ, RZ, 0x37cbac00 ;  /* 0x37cbac00ff027424 */ /* 0x000fe400078e00ff */
[----:B------:R-:W-:Y:S01]  /*0b40*/  FMUL R37, R44, R44 ;  /* 0x0000002c2c257220 */ /* 0x000fe20000400000 */
[----:B------:R-:W-:Y:S01]  /*0b50*/  LOP3.LUT R4, R43, 0x1, RZ, 0xc0, !PT ;  /* 0x000000012b047812 */ /* 0x000fe200078ec0ff */
[----:B------:R-:W-:Y:S01]  /*0b60*/  IMAD.MOV.U32 R45, RZ, RZ, R23 ;  /* 0x000000ffff2d7224 */ /* 0x000fe200078e0017 */
[----:B------:R-:W-:Y:S01]  /*0b70*/  ISETP.NE.AND P2, PT, R34, RZ, PT ;  /* 0x000000ff2200720c */ /* 0x000fe20003f45270 */
[----:B------:R-:W-:Y:S01]  /*0b80*/  FFMA R17, R37, R2, -0.0013887860113754868507 ;  /* 0xbab607ed25117423 */ /* 0x000fe20000000002 */
[----:B------:R-:W-:Y:S02]  /*0b90*/  ISETP.NE.U32.AND P0, PT, R4, 0x1, PT ;  /* 0x000000010400780c */ /* 0x000fe40003f05070 */
[----:B------:R-:W-:Y:S02]  /*0ba0*/  MOV R4, 0x3d2aaabb ;  /* 0x3d2aaabb00047802 */ /* 0x000fe40000000f00 */
[----:B------:R-:W-:Y:S01]  /*0bb0*/  FSEL R36, R17, -0.00019574658654164522886, !P0 ;  /* 0xb94d415311247808 */ /* 0x000fe20004000000 */
[----:B------:R-:W-:Y:S01]  /*0bc0*/  IMAD.MOV.U32 R17, RZ, RZ, 0x3effffff ;  /* 0x3effffffff117424 */ /* 0x000fe200078e00ff */
[----:B------:R-:W-:-:S02]  /*0bd0*/  FSEL R38, R4, 0.0083327032625675201416, !P0 ;  /* 0x3c0885e404267808 */ /* 0x000fc40004000000 */
[----:B------:R-:W-:Y:S02]  /*0be0*/  LOP3.LUT P1, RZ, R43, 0x2, RZ, 0xc0, !PT ;  /* 0x000000022bff7812 */ /* 0x000fe4000782c0ff */
[----:B------:R-:W-:Y:S01]  /*0bf0*/  FSEL R39, -R17, -0.16666662693023681641, !P0 ;  /* 0xbe2aaaa811277808 */ /* 0x000fe20004000100 */
[C---:B------:R-:W-:Y:S01]  /*0c00*/  FFMA R38, R37.reuse, R36, R38 ;  /* 0x0000002425267223 */ /* 0x040fe20000000026 */
[----:B------:R-:W-:Y:S01]  /*0c10*/  FSEL R36, R44, 1, P0 ;  /* 0x3f8000002c247808 */ /* 0x000fe20000000000 */
[----:B------:R-:W-:Y:S02]  /*0c20*/  IMAD.MOV.U32 R44, RZ, RZ, R22 ;  /* 0x000000ffff2c7224 */ /* 0x000fe400078e0016 */
[C---:B------:R-:W-:Y:S02]  /*0c30*/  FFMA R38, R37.reuse, R38, R39 ;  /* 0x0000002625267223 */ /* 0x040fe40000000027 */
[----:B------:R-:W-:-:S04]  /*0c40*/  FFMA R37, R37, R36, RZ ;  /* 0x0000002425257223 */ /* 0x000fc800000000ff */
[----:B------:R-:W-:-:S04]  /*0c50*/  FFMA R43, R37, R38, R36 ;  /* 0x00000026252b7223 */ /* 0x000fc80000000024 */
[----:B------:R-:W-:Y:S01]  /*0c60*/  @P1 FADD R43, RZ, -R43 ;  /* 0x8000002bff2b1221 */ /* 0x000fe20000000000 */
[----:B------:R-:W-:Y:S06]  /*0c70*/  @P2 BRA `(.L_x_7) ;  /* 0x0000000400442947 */ /* 0x000fec0003800000 */
[----:B------:R-:W-:Y:S01]  /*0c80*/  MOV R45, RZ ;  /* 0x000000ff002d7202 */ /* 0x000fe20000000f00 */
[----:B------:R-:W-:Y:S02]  /*0c90*/  IMAD.MOV.U32 R49, RZ, RZ, RZ ;  /* 0x000000ffff317224 */ /* 0x000fe400078e00ff */
[----:B------:R-:W-:-:S07]  /*0ca0*/  IMAD.MOV.U32 R47, RZ, RZ, RZ ;  /* 0x000000ffff2f7224 */ /* 0x000fce00078e00ff */
.L_x_8:
        /* <DEDUP_REMOVED lines=9> */
[----:B------:R-:W-:-:S05]  /*0d40*/  IADD3 R36, P0, PT, R36, R45, RZ ;  /* 0x0000002d24247210 */ /* 0x000fca0007f1e0ff */
[----:B------:R-:W-:Y:S02]  /*0d50*/  @P2 MOV R12, R36 ;  /* 0x00000024000c2202 */ /* 0x000fe40000000f00 */
[--C-:B------:R-:W-:Y:S01]  /*0d60*/  @P1 IMAD.MOV.U32 R10, RZ, RZ, R36.reuse ;  /* 0x000000ffff0a1224 */ /* 0x100fe200078e0024 */
[----:B------:R-:W-:Y:S01]  /*0d70*/  ISETP.NE.AND P2, PT, R47, 0x6, PT ;  /* 0x000000062f00780c */ /* 0x000fe20003f45270 */
[----:B------:R-:W-:Y:S01]  /*0d80*/  @P3 IMAD.MOV.U32 R11, RZ, RZ, R36 ;  /* 0x000000ffff0b3224 */ /* 0x000fe200078e0024 */
[----:B------:R-:W-:Y:S02]  /*0d90*/  IADD3.X R45, PT, PT, R37, R49, RZ, P0, !PT ;  /* 0x00000031252d7210 */ /* 0x000fe400007fe4ff */
[C---:B------:R-:W-:Y:S02]  /*0da0*/  ISETP.EQ.AND P0, PT, R44.reuse, 0xc, PT ;  /* 0x0000000c2c00780c */ /* 0x040fe40003f02270 */
[C---:B------:R-:W-:Y:S02]  /*0db0*/  ISETP.EQ.AND P1, PT, R44.reuse, 0x10, PT ;  /* 0x000000102c00780c */ /* 0x040fe40003f22270 */
[----:B------:R-:W-:-:S09]  /*0dc0*/  ISETP.EQ.AND P3, PT, R44, 0x14, PT ;  /* 0x000000142c00780c */ /* 0x000fd20003f62270 */
[--C-:B------:R-:W-:Y:S02]  /*0dd0*/  @P0 IMAD.MOV.U32 R13, RZ, RZ, R36.reuse ;  /* 0x000000ffff0d0224 */ /* 0x100fe400078e0024 */
[--C-:B------:R-:W-:Y:S02]  /*0de0*/  @P1 IMAD.MOV.U32 R14, RZ, RZ, R36.reuse ;  /* 0x000000ffff0e1224 */ /* 0x100fe400078e0024 */
        /* <DEDUP_REMOVED lines=8> */
[C---:B------:R-:W-:Y:S02]  /*0e70*/  ISETP.EQ.AND P5, PT, R16.reuse, 0x4, PT ;  /* 0x000000041000780c */ /* 0x040fe40003fa2270 */
[----:B------:R-:W-:Y:S01]  /*0e80*/  @P2 MOV R44, R10 ;  /* 0x0000000a002c2202 */ /* 0x000fe20000000f00 */
[--C-:B------:R-:W-:Y:S01]  /*0e90*/  @P3 IMAD.MOV.U32 R44, RZ, RZ, R11.reuse ;  /* 0x000000ffff2c3224 */ /* 0x100fe200078e000b */
[C---:B------:R-:W-:Y:S01]  /*0ea0*/  ISETP.EQ.AND P2, PT, R16.reuse, -0x8, PT ;  /* 0xfffffff81000780c */ /* 0x040fe20003f42270 */
[----:B------:R-:W-:Y:S01]  /*0eb0*/  @P3 IMAD.MOV.U32 R36, RZ, RZ, R10 ;  /* 0x000000ffff243224 */ /* 0x000fe200078e000a */
[----:B------:R-:W-:Y:S01]  /*0ec0*/  ISETP.EQ.AND P3, PT, R16, -0x4, PT ;  /* 0xfffffffc1000780c */ /* 0x000fe20003f62270 */
[----:B------:R-:W-:Y:S01]  /*0ed0*/  @P0 IMAD.MOV.U32 R36, RZ, RZ, R11 ;  /* 0x000000ffff240224 */ /* 0x000fe200078e000b */
[----:B------:R-:W-:Y:S01]  /*0ee0*/  @P0 MOV R44, R12 ;  /* 0x0000000c002c0202 */ /* 0x000fe20000000f00 */
[----:B------:R-:W-:Y:S02]  /*0ef0*/  @P1 IMAD.MOV.U32 R36, RZ, RZ, R12 ;  /* 0x000000ffff241224 */ /* 0x000fe400078e000c */
[----:B------:R-:W-:-:S06]  /*0f00*/  @P1 IMAD.MOV.U32 R44, RZ, RZ, R13 ;  /* 0x000000ffff2c1224 */ /* 0x000fcc00078e000d */
[----:B------:R-:W-:Y:S01]  /*0f10*/  @P2 IMAD.MOV.U32 R36, RZ, RZ, R13 ;  /* 0x000000ffff242224 */ /* 0x000fe200078e000d */
[----:B------:R-:W-:Y:S01]  /*0f20*/  @P2 MOV R44, R14 ;  /* 0x0000000e002c2202 */ /* 0x000fe20000000f00 */
[----:B------:R-:W-:Y:S02]  /*0f30*/  @P3 IMAD.MOV.U32 R36, RZ, RZ, R14 ;  /* 0x000000ffff243224 */ /* 0x000fe400078e000e */
[--C-:B------:R-:W-:Y:S01]  /*0f40*/  @P3 IMAD.MOV.U32 R44, RZ, RZ, R15.reuse ;  /* 0x000000ffff2c3224 */ /* 0x100fe200078e000f */
[----:B------:R-:W-:Y:S01]  /*0f50*/  @P4 MOV R44, R45 ;  /* 0x0000002d002c4202 */ /* 0x000fe20000000f00 */
[----:B------:R-:W-:Y:S02]  /*0f60*/  @P4 IMAD.MOV.U32 R36, RZ, RZ, R15 ;  /* 0x000000ffff244224 */ /* 0x000fe400078e000f */
[----:B------:R-:W-:Y:S01]  /*0f70*/  @P5 IMAD.MOV.U32 R36, RZ, RZ, R45 ;  /* 0x000000ffff245224 */ /* 0x000fe200078e002d */
[----:B------:R-:W-:Y:S06]  /*0f80*/  @!P6 BRA `(.L_x_9) ;  /* 0x000000000038e947 */ /* 0x000fec0003800000 */
[----:B------:R-:W-:Y:S01]  /*0f90*/  @P0 IMAD.MOV.U32 R39, RZ, RZ, R10 ;  /* 0x000000ffff270224 */ /* 0x000fe200078e000a */
[----:B------:R-:W-:Y:S01]  /*0fa0*/  ISETP.EQ.AND P0, PT, R16, 0x8, PT ;  /* 0x000000081000780c */ /* 0x000fe20003f02270 */
[----:B------:R-:W-:Y:S01]  /*0fb0*/  @P1 IMAD.MOV.U32 R39, RZ, RZ, R11 ;  /* 0x000000ffff271224 */ /* 0x000fe200078e000b */
[----:B------:R-:W-:Y:S01]  /*0fc0*/  @P2 MOV R39, R12 ;  /* 0x0000000c00272202 */ /* 0x000fe20000000f00 */
[----:B------:R-:W-:Y:S01]  /*0fd0*/  @P3 IMAD.MOV.U32 R39, RZ, RZ, R13 ;  /* 0x000000ffff273224 */ /* 0x000fe200078e000d */
[-C--:B------:R-:W-:Y:S01]  /*0fe0*/  SHF.L.U32 R44, R44, R31.reuse, RZ ;  /* 0x0000001f2c2c7219 */ /* 0x080fe200000006ff */
[----:B------:R-:W-:Y:S01]  /*0ff0*/  @P4 IMAD.MOV.U32 R39, RZ, RZ, R14 ;  /* 0x000000ffff274224 */ /* 0x000fe200078e000e */
[----:B------:R-:W-:Y:S01]  /*1000*/  SHF.L.U32 R38, R36, R31, RZ ;  /* 0x0000001f24267219 */ /* 0x000fe200000006ff */
[----:B------:R-:W-:Y:S01]  /*1010*/  @P5 IMAD.MOV.U32 R39, RZ, RZ, R15 ;  /* 0x000000ffff275224 */ /* 0x000fe200078e000f */
[----:B------:R-:W-:-:S05]  /*1020*/  SHF.R.U32.HI R37, RZ, R30, R36 ;  /* 0x0000001eff257219 */ /* 0x000fca0000011624 */
[----:B------:R-:W-:Y:S01]  /*1030*/  @P0 MOV R39, R45 ;  /* 0x0000002d00270202 */ /* 0x000fe20000000f00 */
[----:B------:R-:W-:-:S03]  /*1040*/  IMAD.IADD R44, R44, 0x1, R37 ;  /* 0x000000012c2c7824 */ /* 0x000fc600078e0225 */
[----:B------:R-:W-:-:S05]  /*1050*/  SHF.R.U32.HI R39, RZ, R30, R39 ;  /* 0x0000001eff277219 */ /* 0x000fca0000011627 */
[----:B------:R-:W-:-:S07]  /*1060*/  IMAD.IADD R36, R38, 0x1, R39 ;  /* 0x0000000126247824 */ /* 0x000fce00078e0227 */
.L_x_9:
[C-C-:B------:R-:W-:Y:S01]  /*1070*/  SHF.L.W.U32.HI R45, R36.reuse, 0x2, R44.reuse ;  /* 0x00000002242d7819 */ /* 0x140fe20000010e2c */
[----:B------:R-:W-:Y:S01]  /*1080*/  IMAD.SHL.U32 R36, R36, 0x4, RZ ;  /* 0x0000000424247824 */ /* 0x000fe200078e00ff */
[----:B------:R-:W0:Y:S01]  /*1090*/  LDC R46, c[0x0][0x3d0] ;  /* 0x0000f400ff2e7b82 */ /* 0x000e220000000800 */
[----:B------:R-:W-:Y:S01]  /*10a0*/  UMOV UR8, 0x54442d19 ;  /* 0x54442d1900087882 */ /* 0x000fe20000000000 */
[----:B------:R-:W-:Y:S01]  /*10b0*/  SHF.R.S32.HI R37, RZ, 0x1f, R45 ;  /* 0x0000001fff257819 */ /* 0x000fe2000001142d */
[----:B------:R-:W-:Y:S01]  /*10c0*/  UMOV UR9, 0x3bf921fb ;  /* 0x3bf921fb00097882 */ /* 0x000fe20000000000 */
[----:B------:R-:W-:Y:S02]  /*10d0*/  SHF.R.U32.HI R44, RZ, 0x1e, R44 ;  /* 0x0000001eff2c7819 */ /* 0x000fe4000001162c */
[C---:B------:R-:W-:Y:S02]  /*10e0*/  LOP3.LUT R36, R37.reuse, R36, RZ, 0x3c, !PT ;  /* 0x0000002425247212 */ /* 0x040fe400078e3cff */
[----:B------:R-:W-:-:S06]  /*10f0*/  LOP3.LUT R37, R37, R45, RZ, 0x3c, !PT ;  /* 0x0000002d25257212 */ /* 0x000fcc00078e3cff */
[----:B------:R-:W1:Y:S01]  /*1100*/  I2F.F64.S64 R36, R36 ;  /* 0x0000002400247312 */ /* 0x000e620000301c00 */
[----:B0-----:R-:W-:Y:S02]  /*1110*/  ISETP.GE.AND P1, PT, R46, RZ, PT ;  /* 0x000000ff2e00720c */ /* 0x001fe40003f26270 */
[C---:B------:R-:W-:Y:S02]  /*1120*/  LOP3.LUT R46, R45.reuse, R46, RZ, 0x3c, !PT ;  /* 0x0000002e2d2e7212 */ /* 0x040fe400078e3cff */
[----:B------:R-:W-:Y:S01]  /*1130*/  LEA.HI R45, R45, R44, RZ, 0x1 ;  /* 0x0000002c2d2d7211 */ /* 0x000fe200078f08ff */
[----:B-1----:R-:W-:Y:S01]  /*1140*/  DMUL R38, R36, UR8 ;  /* 0x0000000824267c28 */ /* 0x002fe20008000000 */
[----:B------:R-:W-:-:S07]  /*1150*/  ISETP.GE.AND P0, PT, R46, RZ, PT ;  /* 0x000000ff2e00720c */ /* 0x000fce0003f06270 */
[----:B------:R-:W-:Y:S02]  /*1160*/  @!P1 IADD3 R45, PT, PT, -R45, RZ, RZ ;  /* 0x000000ff2d2d9210 */ /* 0x000fe40007ffe1ff */
[----:B------:R-:W0:Y:S02]  /*1170*/  F2F.F32.F64 R38, R38 ;  /* 0x0000002600267310 */ /* 0x000e240000301000 */
[----:B0-----:R-:W-:-:S07]  /*1180*/  FSEL R44, -R38, R38, !P0 ;  /* 0x00000026262c7208 */ /* 0x001fce0004000100 */
.L_x_7:
[C---:B------:R-:W-:Y:S01]  /*1190*/  LOP3.LUT R36, R45.reuse, 0x1, RZ, 0xc0, !PT ;  /* 0x000000012d247812 */ /* 0x040fe200078ec0ff */
[----:B------:R-:W-:Y:S01]  /*11a0*/  FMUL R37, R44, R44 ;  /* 0x0000002c2c257220 */ /* 0x000fe20000400000 */
[----:B------:R-:W-:Y:S01]  /*11b0*/  VIADD R39, R45, 0x1 ;  /* 0x000000012d277836 */ /* 0x000fe20000000000 */
[----:B------:R-:W-:Y:S02]  /*11c0*/  ISETP.NE.AND P2, PT, R33, RZ, PT ;  /* 0x000000ff2100720c */ /* 0x000fe40003f45270 */
[----:B------:R-:W-:Y:S01]  /*11d0*/  ISETP.NE.U32.AND P0, PT, R36, 0x1, PT ;  /* 0x000000012400780c */ /* 0x000fe20003f05070 */
[----:B------:R-:W-:Y:S01]  /*11e0*/  FFMA R36, R37, R2, -0.0013887860113754868507 ;  /* 0xbab607ed25247423 */ /* 0x000fe20000000002 */
[----:B------:R-:W-:Y:S02]  /*11f0*/  LOP3.LUT P1, RZ, R39, 0x2, RZ, 0xc0, !PT ;  /* 0x0000000227ff7812 */ /* 0x000fe4000782c0ff */
[----:B------:R-:W-:Y:S02]  /*1200*/  FSEL R38, R4, 0.0083327032625675201416, P0 ;  /* 0x3c0885e404267808 */ /* 0x000fe40000000000 */
[----:B------:R-:W-:-:S02]  /*1210*/  FSEL R36, R36, -0.00019574658654164522886, P0 ;  /* 0xb94d415324247808 */ /* 0x000fc40000000000 */
[----:B------:R-:W-:-:S03]  /*1220*/  FSEL R39, -R17, -0.16666662693023681641, P0 ;  /* 0xbe2aaaa811277808 */ /* 0x000fc60000000100 */
[C---:B------:R-:W-:Y:S01]  /*1230*/  FFMA R38, R37.reuse, R36, R38 ;  /* 0x0000002425267223 */ /* 0x040fe20000000026 */
[----:B------:R-:W-:Y:S01]  /*1240*/  FSEL R36, R44, 1, !P0 ;  /* 0x3f8000002c247808 */ /* 0x000fe20004000000 */
[----:B------:R-:W-:Y:S02]  /*1250*/  IMAD.MOV.U32 R44, RZ, RZ, R20 ;  /* 0x000000ffff2c7224 */ /* 0x000fe400078e0014 */
[C---:B------:R-:W-:Y:S02]  /*1260*/  FFMA R38, R37.reuse, R38, R39 ;  /* 0x0000002625267223 */ /* 0x040fe40000000027 */
[----:B------:R-:W-:-:S04]  /*1270*/  FFMA R37, R37, R36, RZ ;  /* 0x0000002425257223 */ /* 0x000fc800000000ff */
[----:B------:R-:W-:Y:S01]  /*1280*/  FFMA R36, R37, R38, R36 ;  /* 0x0000002625247223 */ /* 0x000fe20000000024 */
[----:B------:R-:W-:-:S03]  /*1290*/  FMUL R37, |R35|, R43 ;  /* 0x0000002b23257220 */ /* 0x000fc60000400200 */
[----:B------:R-:W-:-:S04]  /*12a0*/  @P1 FADD R36, RZ, -R36 ;  /* 0x80000024ff241221 */ /* 0x000fc80000000000 */
[-C--:B------:R-:W-:Y:S01]  /*12b0*/  FMUL R38, |R35|, R36.reuse ;  /* 0x0000002423267220 */ /* 0x080fe20000400200 */
[----:B------:R-:W-:-:S03]  /*12c0*/  FFMA R37, |R40|, R36, -R37 ;  /* 0x0000002428257223 */ /* 0x000fc60000000a25 */
[----:B------:R-:W-:Y:S01]  /*12d0*/  FFMA R38, |R40|, R43, R38 ;  /* 0x0000002b28267223 */ /* 0x000fe20000000226 */
[----:B------:R-:W-:-:S03]  /*12e0*/  IMAD.MOV.U32 R43, RZ, RZ, R21 ;  /* 0x000000ffff2b7224 */ /* 0x000fc600078e0015 */
[----:B------:R-:W-:-:S05]  /*12f0*/  FADD R35, R38, -R37 ;  /* 0x8000002526237221 */ /* 0x000fca0000000000 */
[----:B------:R-:W-:-:S05]  /*1300*/  FMNMX R35, RZ, R35, PT ;  /* 0x00000023ff237209 */ /* 0x000fca0003800000 */
[--C-:B------:R-:W-:Y:S01]  /*1310*/  FADD R39, R38, -R35.reuse ;  /* 0x8000002326277221 */ /* 0x100fe20000000000 */
[----:B------:R-:W-:-:S03]  /*1320*/  FADD R35, R37, R35 ;  /* 0x0000002325237221 */ /* 0x000fc60000000000 */
[----:B------:R-:W-:-:S05]  /*1330*/  FADD R36, -|R42|, R39 ;  /* 0x000000272a247221 */ /* 0x000fca0000000300 */
[----:B------:R-:W-:-:S05]  /*1340*/  FMNMX R36, RZ, R36, PT ;  /* 0x00000024ff247209 */ /* 0x000fca0003800000 */
[--C-:B------:R-:W-:Y:S01]  /*1350*/  FADD R40, R39, -R36.reuse ;  /* 0x8000002427287221 */ /* 0x100fe20000000000 */
[----:B------:R-:W-:Y:S01]  /*1360*/  FADD R42, |R42|, R36 ;  /* 0x000000242a2a7221 */ /* 0x000fe20000000200 */
[----:B------:R-:W-:Y:S06]  /*1370*/  @P2 BRA `(.L_x_10) ;  /* 0x0000000400442947 */ /* 0x000fec0003800000 */
[----:B------:R-:W-:Y:S01]  /*1380*/  MOV R45, RZ ;  /* 0x000000ff002d7202 */ /* 0x000fe20000000f00 */
[----:B------:R-:W-:Y:S02]  /*1390*/  IMAD.MOV.U32 R47, RZ, RZ, RZ ;  /* 0x000000ffff2f7224 */ /* 0x000fe400078e00ff */
[----:B------:R-:W-:-:S07]  /*13a0*/  IMAD.MOV.U32 R43, RZ, RZ, RZ ;  /* 0x000000ffff2b7224 */ /* 0x000fce00078e00ff */
.L_x_11:
        /* <DEDUP_REMOVED lines=60> */
.L_x_12:
        /* <DEDUP_REMOVED lines=8> */
[----:B------:R-:W-:-:S02]  /*17f0*/  LOP3.LUT R37, R37, R44, RZ, 0x3c, !PT ;  /* 0x0000002c25257212 */ /* 0x000fc400078e3cff */
[----:B------:R-:W-:-:S04]  /*1800*/  LEA.HI R43, R44, R43, RZ, 0x1 ;  /* 0x0000002b2c2b7211 */ /* 0x000fc800078f08ff */
[----:B------:R-:W1:Y:S01]  /*1810*/  I2F.F64.S64 R36, R36 ;  /* 0x0000002400247312 */ /* 0x000e620000301c00 */
[----:B0-----:R-:W-:Y:S02]  /*1820*/  ISETP.GE.AND P0, PT, R45, RZ, PT ;  /* 0x000000ff2d00720c */ /* 0x001fe40003f06270 */
[----:B------:R-:W-:Y:S01]  /*1830*/  LOP3.LUT R45, R44, R45, RZ, 0x3c, !PT ;  /* 0x0000002d2c2d7212 */ /* 0x000fe200078e3cff */
[----:B-1----:R-:W-:-:S03]  /*1840*/  DMUL R38, R36, UR8 ;  /* 0x0000000824267c28 */ /* 0x002fc60008000000 */
[----:B------:R-:W-:-:S07]  /*1850*/  ISETP.GE.AND P1, PT, R45, RZ, PT ;  /* 0x000000ff2d00720c */ /* 0x000fce0003f26270 */
[----:B------:R-:W-:Y:S01]  /*1860*/  @!P0 IADD3 R43, PT, PT, -R43, RZ, RZ ;  /* 0x000000ff2b2b8210 */ /* 0x000fe20007ffe1ff */
[----:B------:R-:W0:Y:S02]  /*1870*/  F2F.F32.F64 R38, R38 ;  /* 0x0000002600267310 */ /* 0x000e240000301000 */
[----:B0-----:R-:W-:-:S07]  /*1880*/  FSEL R44, -R38, R38, !P1 ;  /* 0x00000026262c7208 */ /* 0x001fce0004800100 */
.L_x_10:
[----:B------:R-:W-:Y:S01]  /*1890*/  FMUL R37, R44, R44 ;  /* 0x0000002c2c257220 */ /* 0x000fe20000400000 */
[----:B------:R-:W-:Y:S01]  /*18a0*/  LOP3.LUT R38, R43, 0x1, RZ, 0xc0, !PT ;  /* 0x000000012b267812 */ /* 0x000fe200078ec0ff */
[----:B------:R-:W-:Y:S01]  /*18b0*/  IMAD.MOV.U32 R45, RZ, RZ, R20 ;  /* 0x000000ffff2d7224 */ /* 0x000fe200078e0014 */
[----:B------:R-:W-:Y:S01]  /*18c0*/  ISETP.NE.AND P2, PT, R33, RZ, PT ;  /* 0x000000ff2100720c */ /* 0x000fe20003f45270 */
[----:B------:R-:W-:Y:S01]  /*18d0*/  FFMA R36, R37, R2, -0.0013887860113754868507 ;  /* 0xbab607ed25247423 */ /* 0x000fe20000000002 */
[----:B------:R-:W-:Y:S02]  /*18e0*/  ISETP.NE.U32.AND P0, PT, R38, 0x1, PT ;  /* 0x000000012600780c */ /* 0x000fe40003f05070 */
[----:B------:R-:W-:Y:S02]  /*18f0*/  LOP3.LUT P1, RZ, R43, 0x2, RZ, 0xc0, !PT ;  /* 0x000000022bff7812 */ /* 0x000fe4000782c0ff */
[----:B------:R-:W-:Y:S02]  /*1900*/  FSEL R36, R36, -0.00019574658654164522886, !P0 ;  /* 0xb94d415324247808 */ /* 0x000fe40004000000 */
[----:B------:R-:W-:-:S02]  /*1910*/  FSEL R38, R4, 0.0083327032625675201416, !P0 ;  /* 0x3c0885e404267808 */ /* 0x000fc40004000000 */
[----:B------:R-:W-:-:S03]  /*1920*/  FSEL R39, -R17, -0.16666662693023681641, !P0 ;  /* 0xbe2aaaa811277808 */ /* 0x000fc60004000100 */
        /* <DEDUP_REMOVED lines=8> */
[----:B------:R-:W-:Y:S01]  /*19b0*/  IMAD.MOV.U32 R45, RZ, RZ, RZ ;  /* 0x000000ffff2d7224 */ /* 0x000fe200078e00ff */
[----:B------:R-:W-:Y:S01]  /*19c0*/  MOV R49, RZ ;  /* 0x000000ff00317202 */ /* 0x000fe20000000f00 */
[----:B------:R-:W-:-:S07]  /*19d0*/  IMAD.MOV.U32 R47, RZ, RZ, RZ ;  /* 0x000000ffff2f7224 */ /* 0x000fce00078e00ff */
.L_x_14:
        /* <DEDUP_REMOVED lines=9> */
[----:B------:R-:W-:-:S07]  /*1a70*/  IADD3 R36, P0, PT, R36, R45, RZ ;  /* 0x0000002d24247210 */ /* 0x000fce0007f1e0ff */
        /* <DEDUP_REMOVED lines=8> */
[----:B------:R-:W-:Y:S02]  /*1b00*/  @P0 MOV R13, R36 ;  /* 0x00000024000d0202 */ /* 0x000fe40000000f00 */
        /* <DEDUP_REMOVED lines=10> */
[--C-:B------:R-:W-:Y:S01]  /*1bb0*/  @P2 IMAD.MOV.U32 R47, RZ, RZ, R10.reuse ;  /* 0x000000ffff2f2224 */ /* 0x100fe200078e000a */
[C---:B------:R-:W-:Y:S01]  /*1bc0*/  ISETP.EQ.AND P2, PT, R7.reuse, -0x8, PT ;  /* 0xfffffff80700780c */ /* 0x040fe20003f42270 */
[----:B------:R-:W-:Y:S01]  /*1bd0*/  @P3 IMAD.MOV.U32 R36, RZ, RZ, R10 ;  /* 0x000000ffff243224 */ /* 0x000fe200078e000a */
[----:B------:R-:W-:Y:S01]  /*1be0*/  @P3 MOV R47, R11 ;  /* 0x0000000b002f3202 */ /* 0x000fe20000000f00 */
[----:B------:R-:W-:Y:S01]  /*1bf0*/  @P0 IMAD.MOV.U32 R36, RZ, RZ, R11 ;  /* 0x000000ffff240224 */ /* 0x000fe200078e000b */
[----:B------:R-:W-:Y:S01]  /*1c00*/  ISETP.EQ.AND P3, PT, R7, -0x4, PT ;  /* 0xfffffffc0700780c */ /* 0x000fe20003f62270 */
[----:B------:R-:W-:Y:S01]  /*1c10*/  @P0 IMAD.MOV.U32 R47, RZ, RZ, R12 ;  /* 0x000000ffff2f0224 */ /* 0x000fe200078e000c */
[----:B------:R-:W-:Y:S01]  /*1c20*/  @P1 MOV R36, R12 ;  /* 0x0000000c00241202 */ /* 0x000fe20000000f00 */
[----:B------:R-:W-:-:S06]  /*1c30*/  @P1 IMAD.MOV.U32 R47, RZ, RZ, R13 ;  /* 0x000000ffff2f1224 */ /* 0x000fcc00078e000d */
[----:B------:R-:W-:Y:S02]  /*1c40*/  @P2 IMAD.MOV.U32 R36, RZ, RZ, R13 ;  /* 0x000000ffff242224 */ /* 0x000fe400078e000d */
[----:B------:R-:W-:Y:S02]  /*1c50*/  @P2 IMAD.MOV.U32 R47, RZ, RZ, R14 ;  /* 0x000000ffff2f2224 */ /* 0x000fe400078e000e */
[----:B------:R-:W-:Y:S01]  /*1c60*/  @P3 MOV R36, R14 ;  /* 0x0000000e00243202 */ /* 0x000fe20000000f00 */
[--C-:B------:R-:W-:Y:S02]  /*1c70*/  @P3 IMAD.MOV.U32 R47, RZ, RZ, R15.reuse ;  /* 0x000000ffff2f3224 */ /* 0x100fe400078e000f */
[----:B------:R-:W-:Y:S01]  /*1c80*/  @P4 IMAD.MOV.U32 R36, RZ, RZ, R15 ;  /* 0x000000ffff244224 */ /* 0x000fe200078e000f */
[----:B------:R-:W-:Y:S01]  /*1c90*/  @P5 MOV R36, R45 ;  /* 0x0000002d00245202 */ /* 0x000fe20000000f00 */
[----:B------:R-:W-:Y:S01]  /*1ca0*/  @P4 IMAD.MOV.U32 R47, RZ, RZ, R45 ;  /* 0x000000ffff2f4224 */ /* 0x000fe200078e002d */
[----:B------:R-:W-:Y:S06]  /*1cb0*/  @!P6 BRA `(.L_x_15) ;  /* 0x000000000038e947 */ /* 0x000fec0003800000 */
[----:B------:R-:W-:Y:S01]  /*1cc0*/  @P0 IMAD.MOV.U32 R39, RZ, RZ, R10 ;  /* 0x000000ffff270224 */ /* 0x000fe200078e000a */
[----:B------:R-:W-:Y:S01]  /*1cd0*/  ISETP.EQ.AND P0, PT, R7, 0x8, PT ;  /* 0x000000080700780c */ /* 0x000fe20003f02270 */
[----:B------:R-:W-:Y:S01]  /*1ce0*/  @P1 IMAD.MOV.U32 R39, RZ, RZ, R11 ;  /* 0x000000ffff271224 */ /* 0x000fe200078e000b */
[-C--:B------:R-:W-:Y:S01]  /*1cf0*/  SHF.L.U32 R37, R36, R28.reuse, RZ ;  /* 0x0000001c24257219 */ /* 0x080fe200000006ff */
[----:B------:R-:W-:Y:S01]  /*1d00*/  @P2 IMAD.MOV.U32 R39, RZ, RZ, R12 ;  /* 0x000000ffff272224 */ /* 0x000fe200078e000c */
[----:B------:R-:W-:Y:S01]  /*1d10*/  @P3 MOV R39, R13 ;  /* 0x0000000d00273202 */ /* 0x000fe20000000f00 */
[----:B------:R-:W-:Y:S01]  /*1d20*/  @P4 IMAD.MOV.U32 R39, RZ, RZ, R14 ;  /* 0x000000ffff274224 */ /* 0x000fe200078e000e */
[----:B------:R-:W-:Y:S01]  /*1d30*/  SHF.L.U32 R47, R47, R28, RZ ;  /* 0x0000001c2f2f7219 */ /* 0x000fe200000006ff */
[----:B------:R-:W-:Y:S01]  /*1d40*/  @P5 IMAD.MOV.U32 R39, RZ, RZ, R15 ;  /* 0x000000ffff275224 */ /* 0x000fe200078e000f */
[----:B------:R-:W-:-:S04]  /*1d50*/  SHF.R.U32.HI R36, RZ, R26, R36 ;  /* 0x0000001aff247219 */ /* 0x000fc80000011624 */
[----:B------:R-:W-:Y:S01]  /*1d60*/  IADD3 R47, PT, PT, R47, R36, RZ ;  /* 0x000000242f2f7210 */ /* 0x000fe20007ffe0ff */
[----:B------:R-:W-:-:S05]  /*1d70*/  @P0 IMAD.MOV.U32 R39, RZ, RZ, R45 ;  /* 0x000000ffff270224 */ /* 0x000fca00078e002d */
[----:B------:R-:W-:-:S05]  /*1d80*/  SHF.R.U32.HI R38, RZ, R26, R39 ;  /* 0x0000001aff267219 */ /* 0x000fca0000011627 */
[----:B------:R-:W-:-:S07]  /*1d90*/  IMAD.IADD R36, R37, 0x1, R38 ;  /* 0x0000000125247824 */ /* 0x000fce00078e0226 */
.L_x_15:
        /* <DEDUP_REMOVED lines=15> */
[----:B------:R-:W-:Y:S02]  /*1e90*/  @!P1 IMAD.MOV R44, RZ, RZ, -R44 ;  /* 0x000000ffff2c9224 */ /* 0x000fe400078e0a2c */
[----:B------:R-:W0:Y:S02]  /*1ea0*/  F2F.F32.F64 R38, R38 ;  /* 0x0000002600267310 */ /* 0x000e240000301000 */
[----:B0-----:R-:W-:-:S07]  /*1eb0*/  FSEL R45, -R38, R38, !P0 ;  /* 0x00000026262d7208 */ /* 0x001fce0004000100 */
.L_x_13:
[----:B------:R-:W-:Y:S01]  /*1ec0*/  FMUL R37, R45, R45 ;  /* 0x0000002d2d257220 */ /* 0x000fe20000400000 */
[----:B------:R-:W-:Y:S01]  /*1ed0*/  LOP3.LUT R36, R44, 0x1, RZ, 0xc0, !PT ;  /* 0x000000012c247812 */ /* 0x000fe200078ec0ff */
[----:B------:R-:W0:Y:S01]  /*1ee0*/  LDCU UR12, c[0x0][0x3c4] ;  /* 0x00007880ff0c77ac */ /* 0x000e220008000800 */
[----:B------:R-:W-:Y:S02]  /*1ef0*/  VIADD R0, R0, 0x1 ;  /* 0x0000000100007836 */ /* 0x000fe40000000000 */
[----:B------:R-:W-:Y:S01]  /*1f00*/  FFMA R2, R37, R2, -0.0013887860113754868507 ;  /* 0xbab607ed25027423 */ /* 0x000fe20000000002 */
[----:B------:R-:W-:Y:S01]  /*1f10*/  ISETP.NE.U32.AND P0, PT, R36, 0x1, PT ;  /* 0x000000012400780c */ /* 0x000fe20003f05070 */
[----:B------:R-:W1:Y:S01]  /*1f20*/  LDCU.64 UR8, c[0x0][0x3d8] ;  /* 0x00007b00ff0877ac */ /* 0x000e620008000a00 */
[----:B------:R-:W-:Y:S02]  /*1f30*/  IADD3 R36, PT, PT, R44, 0x1, RZ ;  /* 0x000000012c247810 */ /* 0x000fe40007ffe0ff */
[----:B------:R-:W-:Y:S01]  /*1f40*/  FSEL R4, R4, 0.0083327032625675201416, P0 ;  /* 0x3c0885e404047808 */ /* 0x000fe20000000000 */
[----:B------:R-:W2:Y:S01]  /*1f50*/  LDCU UR7, c[0x0][0x3e0] ;  /* 0x00007c00ff0777ac */ /* 0x000ea20008000800 */
[----:B------:R-:W-:-:S02]  /*1f60*/  FSEL R2, R2, -0.00019574658654164522886, P0 ;  /* 0xb94d415302027808 */ /* 0x000fc40000000000 */
[----:B------:R-:W-:Y:S02]  /*1f70*/  LOP3.LUT P1, RZ, R36, 0x2, RZ, 0xc0, !PT ;  /* 0x0000000224ff7812 */ /* 0x000fe4000782c0ff */
[----:B------:R-:W-:Y:S01]  /*1f80*/  FSEL R38, -R17, -0.16666662693023681641, P0 ;  /* 0xbe2aaaa811267808 */ /* 0x000fe20000000100 */
[----:B------:R-:W-:Y:S01]  /*1f90*/  FFMA R36, R37, R2, R4 ;  /* 0x0000000225247223 */ /* 0x000fe20000000004 */
[----:B------:R-:W-:Y:S01]  /*1fa0*/  FSEL R2, R45, 1, !P0 ;  /* 0x3f8000002d027808 */ /* 0x000fe20004000000 */
[----:B------:R-:W-:Y:S02]  /*1fb0*/  FADD R4, R35, -R42 ;  /* 0x8000002a23047221 */ /* 0x000fe40000000000 */
[C---:B------:R-:W-:Y:S01]  /*1fc0*/  FFMA R36, R37.reuse, R36, R38 ;  /* 0x0000002425247223 */ /* 0x040fe20000000026 */
[----:B0-----:R-:W-:Y:S01]  /*1fd0*/  ISETP.NE.AND P0, PT, R0, UR12, PT ;  /* 0x0000000c00007c0c */ /* 0x001fe2000bf05270 */
[----:B------:R-:W-:Y:S01]  /*1fe0*/  FFMA R37, R37, R2, RZ ;  /* 0x0000000225257223 */ /* 0x000fe200000000ff */
[----:B------:R-:W-:Y:S01]  /*1ff0*/  FMNMX R4, RZ, R4, PT ;  /* 0x00000004ff047209 */ /* 0x000fe20003800000 */
[----:B-1----:R-:W-:-:S02]  /*2000*/  FADD R40, R40, -UR8 ;  /* 0x8000000828287e21 */ /* 0x002fc40008000000 */
[----:B------:R-:W-:Y:S02]  /*2010*/  FFMA R37, R37, R36, R2 ;  /* 0x0000002425257223 */ /* 0x000fe40000000002 */
[--C-:B------:R-:W-:Y:S01]  /*2020*/  FADD R2, R35, -R4.reuse ;  /* 0x8000000423027221 */ /* 0x100fe20000000000 */
[----:B------:R-:W-:Y:S01]  /*2030*/  FADD R4, R42, R4 ;  /* 0x000000042a047221 */ /* 0x000fe20000000000 */
[----:B------:R-:W-:Y:S02]  /*2040*/  @P1 FADD R37, RZ, -R37 ;  /* 0x80000025ff251221 */ /* 0x000fe40000000000 */
[----:B------:R-:W-:Y:S02]  /*2050*/  FMUL R17, R43, R2 ;  /* 0x000000022b117220 */ /* 0x000fe40000400000 */
[-C--:B------:R-:W-:Y:S02]  /*2060*/  FMUL R36, R2, R37.reuse ;  /* 0x0000002502247220 */ /* 0x080fe40000400000 */
[----:B------:R-:W-:-:S02]  /*2070*/  FFMA R2, R4, R37, -R17 ;  /* 0x0000002504027223 */ /* 0x000fc40000000811 */
[----:B------:R-:W-:Y:S02]  /*2080*/  FFMA R36, R43, R4, R36 ;  /* 0x000000042b247223 */ /* 0x000fe40000000024 */
[----:B--2---:R-:W-:Y:S02]  /*2090*/  FADD R2, R2, -UR7 ;  /* 0x8000000702027e21 */ /* 0x004fe40008000000 */
[----:B------:R-:W-:Y:S01]  /*20a0*/  FADD R17, R36, -UR9 ;  /* 0x8000000924117e21 */ /* 0x000fe20008000000 */
[----:B------:R-:W-:Y:S06]  /*20b0*/  @P0 BRA `(.L_x_16) ;  /* 0xffffffe400380947 */ /* 0x000fec000383ffff */
.L_x_3:
[----:B------:R-:W0:Y:S01]  /*20c0*/  LDC R0, c[0x0][0x3c8] ;  /* 0x0000f200ff007b82 */ /* 0x000e220000000800 */
[----:B------:R-:W-:Y:S02]  /*20d0*/  ISETP.GE.AND P0, PT, R41, 0x1, PT ;  /* 0x000000012900780c */ /* 0x000fe40003f06270 */
[----:B------:R-:W-:-:S05]  /*20e0*/  FMNMX3 R35, |R17|, |R2|, |R40|, !PT ;  /* 0x4000000211237276 */ /* 0x000fca0007800628 */
[----:B0-----:R-:W-:-:S06]  /*20f0*/  FFMA R35, R0, -0.5, R35 ;  /* 0xbf00000000237823 */ /* 0x001fcc0000000023 */
[----:B------:R-:W-:Y:S05]  /*2100*/  @!P0 BRA `(.L_x_17) ;  /* 0x0000000800048947 */ /* 0x000fea0003800000 */
[----:B------:R-:W-:-:S09]  /*2110*/  UISETP.GE.U32.AND UP0, UPT, UR5, 0x3, UPT ;  /* 0x000000030500788c */ /* 0x000fd2000bf06070 */
[----:B------:R-:W-:Y:S05]  /*2120*/  BRA.U !UP0, `(.L_x_18) ;  /* 0x0000000508187547 */ /* 0x000fea000b800000 */
[----:B------:R-:W-:-:S07]  /*2130*/  IMAD.MOV.U32 R17, RZ, RZ, RZ ;  /* 0x000000ffff117224 */ /* 0x000fce00078e00ff */
.L_x_27:
[----:B------:R-:W0:Y:S01]  /*2140*/  LDC R4, c[0x0][0x3cc] ;  /* 0x0000f300ff047b82 */ /* 0x000e220000000800 */
[----:B------:R-:W-:Y:S01]  /*2150*/  VIADD R17, R17, 0x4 ;  /* 0x0000000411117836 */ /* 0x000fe20000000000 */
[----:B------:R-:W-:Y:S04]  /*2160*/  BSSY.RECONVERGENT B3, `(.L_x_19) ;  /* 0x000000f000037945 */ /* 0x000fe80003800200 */
[----:B------:R-:W-:Y:S01]  /*2170*/  ISETP.NE.AND P4, PT, R17, UR4, PT ;  /* 0x0000000411007c0c */ /* 0x000fe2000bf85270 */
[----:B0-----:R-:W0:Y:S08]  /*2180*/  MUFU.RCP R0, R4 ;  /* 0x0000000400007308 */ /* 0x001e300000001000 */
[----:B------:R-:W1:Y:S01]  /*2190*/  FCHK P0, R35, R4 ;  /* 0x0000000423007302 */ /* 0x000e620000000000 */
[----:B0-----:R-:W-:-:S04]  /*21a0*/  FFMA R37, R0, -R4, 1 ;  /* 0x3f80000000257423 */ /* 0x001fc80000000804 */
[----:B------:R-:W-:-:S04]  /*21b0*/  FFMA R0, R0, R37, R0 ;  /* 0x0000002500007223 */ /* 0x000fc80000000000 */
[----:B------:R-:W-:-:S04]  /*21c0*/  FFMA R2, R0, R35, RZ ;  /* 0x0000002300027223 */ /* 0x000fc800000000ff */
[----:B------:R-:W-:-:S04]  /*21d0*/  FFMA R37, R2, -R4, R35 ;  /* 0x8000000402257223 */ /* 0x000fc80000000023 */
[----:B------:R-:W-:Y:S01]  /*21e0*/  FFMA R2, R0, R37, R2 ;  /* 0x0000002500027223 */ /* 0x000fe20000000002 */
[----:B-1----:R-:W-:Y:S06]  /*21f0*/  @!P0 BRA `(.L_x_20) ;  /* 0x0000000000148947 */ /* 0x002fec0003800000 */
[----:B------:R-:W0:Y:S01]  /*2200*/  LDCU UR7, c[0x0][0x3cc] ;  /* 0x00007980ff0777ac */ /* 0x000e220008000800 */
[----:B------:R-:W-:Y:S02]  /*2210*/  MOV R0, R35 ;  /* 0x0000002300007202 */ /* 0x000fe40000000f00 */
[----:B------:R-:W-:Y:S01]  /*2220*/  MOV R4, 0x2250 ;  /* 0x0000225000047802 */ /* 0x000fe20000000f00 */
[----:B0-----:R-:W-:-:S07]  /*2230*/  IMAD.U32 R2, RZ, RZ, UR7 ;  /* 0x00000007ff027e24 */ /* 0x001fce000f8e00ff */
[----:B-----5:R-:W-:Y:S05]  /*2240*/  CALL.REL.NOINC `($__internal_1_$__cuda_sm3x_div_rn_noftz_f32_slowpath) ;  /* 0x0000017000847944 */ /* 0x020fea0003c00000 */
.L_x_20:
[----:B------:R-:W-:Y:S05]  /*2250*/  BSYNC.RECONVERGENT B3 ;  /* 0x0000000000037941 */ /* 0x000fea0003800200 */
.L_x_19:
[----:B------:R-:W0:Y:S01]  /*2260*/  LDC R37, c[0x0][0x3cc] ;  /* 0x0000f300ff257b82 */ /* 0x000e220000000800 */
[----:B------:R-:W-:Y:S01]  /*2270*/  BSSY.RECONVERGENT B3, `(.L_x_21) ;  /* 0x000000f000037945 */ /* 0x000fe20003800200 */
        /* <DEDUP_REMOVED lines=9> */
[----:B------:R-:W-:Y:S01]  /*2310*/  IMAD.MOV.U32 R0, RZ, RZ, R2 ;  /* 0x000000ffff007224 */ /* 0x000fe200078e0002 */
[----:B------:R-:W-:Y:S01]  /*2320*/  MOV R4, 0x2350 ;  /* 0x0000235000047802 */ /* 0x000fe20000000f00 */
[----:B0-----:R-:W-:-:S07]  /*2330*/  IMAD.U32 R2, RZ, RZ, UR7 ;  /* 0x00000007ff027e24 */ /* 0x001fce000f8e00ff */
[----:B-----5:R-:W-:Y:S05]  /*2340*/  CALL.REL.NOINC `($__internal_1_$__cuda_sm3x_div_rn_noftz_f32_slowpath) ;  /* 0x0000017000447944 */ /* 0x020fea0003c00000 */
[----:B------:R-:W-:-:S07]  /*2350*/  MOV R35, R2 ;  /* 0x0000000200237202 */ /* 0x000fce0000000f00 */
.L_x_22:
[----:B------:R-:W-:Y:S05]  /*2360*/  BSYNC.RECONVERGENT B3 ;  /* 0x0000000000037941 */ /* 0x000fea0003800200 */
.L_x_21:
        /* <DEDUP_REMOVED lines=15> */
.L_x_24:
[----:B------:R-:W-:Y:S05]  /*2460*/  BSYNC.RECONVERGENT B3 ;  /* 0x0000000000037941 */ /* 0x000fea0003800200 */
.L_x_23:
        /* <DEDUP_REMOVED lines=12> */
[----:B------:R-:W-:Y:S02]  /*2530*/  MOV R4, 0x2560 ;  /* 0x0000256000047802 */ /* 0x000fe40000000f00 */
[----:B0-----:R-:W-:-:S07]  /*2540*/  MOV R2, UR7 ;  /* 0x0000000700027c02 */ /* 0x001fce0008000f00 */
[----:B-----5:R-:W-:Y:S05]  /*2550*/  CALL.REL.NOINC `($__internal_1_$__cuda_sm3x_div_rn_noftz_f32_slowpath) ;  /* 0x0000016c00c07944 */ /* 0x020fea0003c00000 */
[----:B------:R-:W-:-:S07]  /*2560*/  IMAD.MOV.U32 R35, RZ, RZ, R2 ;  /* 0x000000ffff237224 */ /* 0x000fce00078e0002 */
.L_x_26:
[----:B------:R-:W-:Y:S05]  /*2570*/  BSYNC.RECONVERGENT B3 ;  /* 0x0000000000037941 */ /* 0x000fea0003800200 */
.L_x_25:
[----:B------:R-:W-:Y:S05]  /*2580*/  @P4 BRA `(.L_x_27) ;  /* 0xfffffff800ec4947 */ /* 0x000fea000383ffff */
.L_x_18:
[----:B------:R-:W-:-:S09]  /*2590*/  UISETP.NE.AND UP0, UPT, UR6, URZ, UPT ;  /* 0x000000ff0600728c */ /* 0x000fd2000bf05270 */
[----:B------:R-:W-:Y:S05]  /*25a0*/  BRA.U !UP0, `(.L_x_17) ;  /* 0x0000000108dc7547 */ /* 0x000fea000b800000 */
[----:B------:R-:W0:Y:S01]  /*25b0*/  LDC R4, c[0x0][0x3cc] ;  /* 0x0000f300ff047b82 */ /* 0x000e220000000800 */
[----:B------:R-:W-:Y:S01]  /*25c0*/  IMAD.U32 R2, RZ, RZ, UR6 ;  /* 0x00000006ff027e24 */ /* 0x000fe2000f8e00ff */
[----:B------:R-:W-:Y:S04]  /*25d0*/  BSSY.RECONVERGENT B3, `(.L_x_28) ;  /* 0x000000f000037945 */ /* 0x000fe80003800200 */
[----:B------:R-:W-:Y:S01]  /*25e0*/  ISETP.NE.AND P4, PT, R2, 0x1, PT ;  /* 0x000000010200780c */ /* 0x000fe20003f85270 */
        /* <DEDUP_REMOVED lines=13> */
.L_x_29:
[----:B------:R-:W-:Y:S05]  /*26c0*/  BSYNC.RECONVERGENT B3 ;  /* 0x0000000000037941 */ /* 0x000fea0003800200 */
.L_x_28:
[----:B------:R-:W-:Y:S01]  /*26d0*/  IMAD.MOV.U32 R35, RZ, RZ, R2 ;  /* 0x000000ffff237224 */ /* 0x000fe200078e0002 */
[----:B------:R-:W-:Y:S06]  /*26e0*/  @!P4 BRA `(.L_x_17) ;  /* 0x00000000008cc947 */ /* 0x000fec0003800000 */
        /* <DEDUP_REMOVED lines=18> */
.L_x_31:
[----:B------:R-:W-:Y:S05]  /*2810*/  BSYNC.RECONVERGENT B3 ;  /* 0x0000000000037941 */ /* 0x000fea0003800200 */
.L_x_30:
        /* <DEDUP_REMOVED lines=11> */
[----:B------:R-:W-:Y:S01]  /*28d0*/  MOV R4, 0x2900 ;  /* 0x0000290000047802 */ /* 0x000fe20000000f00 */
[----:B0-----:R-:W-:-:S07]  /*28e0*/  IMAD.U32 R2, RZ, RZ, UR7 ;  /* 0x00000007ff027e24 */ /* 0x001fce000f8e00ff */
[----:B-----5:R-:W-:Y:S05]  /*28f0*/  CALL.REL.NOINC `($__internal_1_$__cuda_sm3x_div_rn_noftz_f32_slowpath) ;  /* 0x0000016800d87944 */ /* 0x020fea0003c00000 */
.L_x_33:
[----:B------:R-:W-:Y:S05]  /*2900*/  BSYNC.RECONVERGENT B3 ;  /* 0x0000000000037941 */ /* 0x000fea0003800200 */
.L_x_32:
[----:B------:R-:W-:-:S07]  /*2910*/  FSEL R35, R0, R2, !P4 ;  /* 0x0000000200237208 */ /* 0x000fce0006000000 */
.L_x_17:
[----:B------:R-:W0:Y:S01]  /*2920*/  LDCU.64 UR8, c[0x0][0x3b0] ;  /* 0x00007600ff0877ac */ /* 0x000e220008000a00 */
[C---:B------:R-:W-:Y:S01]  /*2930*/  FADD R19, R35.reuse, R19 ;  /* 0x0000001323137221 */ /* 0x040fe20000000000 */
[----:B------:R-:W-:Y:S01]  /*2940*/  IADD3 R18, PT, PT, R18, 0x1, RZ ;  /* 0x0000000112127810 */ /* 0x000fe20007ffe0ff */
[C---:B-----5:R-:W-:Y:S01]  /*2950*/  FFMA R6, R35.reuse, R27, R6 ;  /* 0x0000001b23067223 */ /* 0x060fe20000000006 */
[----:B------:R-:W1:Y:S01]  /*2960*/  LDCU UR7, c[0x0][0x3b8] ;  /* 0x00007700ff0777ac */ /* 0x000e620008000800 */
[C---:B------:R-:W-:Y:S01]  /*2970*/  FFMA R5, R35.reuse, R24, R5 ;  /* 0x0000001823057223 */ /* 0x040fe20000000005 */
[----:B------:R-:W-:Y:S01]  /*2980*/  FFMA R8, R35, R25, R8 ;  /* 0x0000001923087223 */ /* 0x000fe20000000008 */
[----:B0-----:R-:W-:Y:S01]  /*2990*/  IMAD.U32 R4, RZ, RZ, UR8 ;  /* 0x00000008ff047e24 */ /* 0x001fe2000f8e00ff */
[----:B-1----:R-:W-:-:S04]  /*29a0*/  ISETP.NE.AND P1, PT, R18, UR7, PT ;  /* 0x0000000712007c0c */ /* 0x002fc8000bf25270 */
[----:B------:R-:W-:-:S04]  /*29b0*/  FSETP.GT.AND P0, PT, R35, R4, PT ;  /* 0x000000042300720b */ /* 0x000fc80003f04000 */
[----:B------:R-:W-:-:S13]  /*29c0*/  FSETP.LT.AND P0, PT, R19, UR9, P0 ;  /* 0x0000000913007c0b */ /* 0x000fda0008701000 */
[----:B------:R-:W-:Y:S05]  /*29d0*/  @P0 BRA P1, `(.L_x_34) ;  /* 0xffffffd800c40947 */ /* 0x000fea000083ffff */
[----:B------:R-:W-:Y:S05]  /*29e0*/  BSYNC.RECONVERGENT B2 ;  /* 0x0000000000027941 */ /* 0x000fea0003800200 */
.L_x_2:
[----:B------:R-:W-:-:S07]  /*29f0*/  I2FP.F32.U32 R7, R18 ;  /* 0x0000001200077245 */ /* 0x000fce0000201000 */
.L_x_1:
[----:B------:R-:W-:-:S13]  /*2a00*/  FSETP.GTU.AND P0, PT, |R35|, R4, PT ;  /* 0x000000042300720b */ /* 0x000fda0003f0c200 */
[----:B------:R-:W-:Y:S05]  /*2a10*/  @P0 BRA `(.L_x_35) ;  /* 0x0000016800180947 */ /* 0x000fea0003800000 */
[----:B------:R-:W0:Y:S01]  /*2a20*/  LDCU.64 UR6, c[0x0][0x3a0] ;  /* 0x00007400ff0677ac */ /* 0x000e220008000a00 */
[----:B------:R-:W-:Y:S01]  /*2a30*/  BSSY.RECONVERGENT B0, `(.L_x_36) ;  /* 0x0000015000007945 */ /* 0x000fe20003800200 */
[----:B------:R-:W1:Y:S01]  /*2a40*/  LDCU UR4, c[0x0][0x39c] ;  /* 0x00007380ff0477ac */ /* 0x000e620008000800 */
[----:B0-----:R-:W-:Y:S01]  /*2a50*/  FADD R19, -R5, UR6 ;  /* 0x0000000605137e21 */ /* 0x001fe20008000100 */
[----:B------:R-:W-:Y:S01]  /*2a60*/  FADD R21, -R8, UR7 ;  /* 0x0000000708157e21 */ /* 0x000fe20008000100 */
[----:B-1----:R-:W-:Y:S02]  /*2a70*/  FADD R23, -R6, UR4 ;  /* 0x0000000406177e21 */ /* 0x002fe40008000100 */
[----:B------:R-:W-:-:S04]  /*2a80*/  FMUL R0, R19, R19 ;  /* 0x0000001313007220 */ /* 0x000fc80000400000 */
[----:B------:R-:W-:-:S04]  /*2a90*/  FFMA R0, R23, R23, R0 ;  /* 0x0000001717007223 */ /* 0x000fc80000000000 */
[----:B------:R-:W-:-:S04]  /*2aa0*/  FFMA R17, R21, R21, R0 ;  /* 0x0000001515117223 */ /* 0x000fc80000000000 */
[----:B------:R-:W-:Y:S01]  /*2ab0*/  VIADD R2, R17, 0xf3000000 ;  /* 0xf300000011027836 */ /* 0x000fe20000000000 */
[----:B------:R0:W1:Y:S04]  /*2ac0*/  MUFU.RSQ R0, R17 ;  /* 0x0000001100007308 */ /* 0x0000680000001400 */
[----:B------:R-:W-:-:S13]  /*2ad0*/  ISETP.GT.U32.AND P0, PT, R2, 0x727fffff, PT ;  /* 0x727fffff0200780c */ /* 0x000fda0003f04070 */
[----:B01----:R-:W-:Y:S05]  /*2ae0*/  @!P0 BRA `(.L_x_37) ;  /* 0x0000000000148947 */ /* 0x003fea0003800000 */
[----:B------:R-:W-:Y:S01]  /*2af0*/  IMAD.MOV.U32 R0, RZ, RZ, R17 ;  /* 0x000000ffff007224 */ /* 0x000fe200078e0011 */
[----:B------:R-:W-:-:S07]  /*2b00*/  MOV R42, 0x2b20 ;  /* 0x00002b20002a7802 */ /* 0x000fce0000000f00 */
[----:B------:R-:W-:Y:S05]  /*2b10*/  CALL.REL.NOINC `($__internal_0_$__cuda_sm20_sqrt_rn_f32_slowpath) ;  /* 0x0000016400f87944 */ /* 0x000fea0003c00000 */
[----:B------:R-:W-:Y:S01]  /*2b20*/  IMAD.MOV.U32 R16, RZ, RZ, R4 ;  /* 0x000000ffff107224 */ /* 0x000fe200078e0004 */
[----:B------:R-:W-:Y:S06]  /*2b30*/  BRA `(.L_x_38) ;  /* 0x0000000000107947 */ /* 0x000fec0003800000 */
.L_x_37:
[----:B------:R-:W-:Y:S01]  /*2b40*/  FMUL.FTZ R16, R17, R0 ;  /* 0x0000000011107220 */ /* 0x000fe20000410000 */
[----:B------:R-:W-:-:S03]  /*2b50*/  FMUL.FTZ R0, R0, 0.5 ;  /* 0x3f00000000007820 */ /* 0x000fc60000410000 */
[----:B------:R-:W-:-:S04]  /*2b60*/  FFMA R17, -R16, R16, R17 ;  /* 0x0000001010117223 */ /* 0x000fc80000000111 */
[----:B------:R-:W-:-:S07]  /*2b70*/  FFMA R16, R17, R0, R16 ;  /* 0x0000000011107223 */ /* 0x000fce0000000010 */
.L_x_38:
[----:B------:R-:W-:Y:S05]  /*2b80*/  BSYNC.RECONVERGENT B0 ;  /* 0x0000000000007941 */ /* 0x000fea0003800200 */
.L_x_36:
[----:B------:R-:W0:Y:S01]  /*2b90*/  MUFU.RCP R17, R16 ;  /* 0x0000001000117308 */ /* 0x000e220000001000 */
[----:B------:R-:W-:Y:S07]  /*2ba0*/  BSSY.RECONVERGENT B2, `(.L_x_39) ;  /* 0x000000d000027945 */ /* 0x000fee0003800200 */
[----:B------:R-:W1:Y:S01]  /*2bb0*/  FCHK P0, R23, R16 ;  /* 0x0000001017007302 */ /* 0x000e620000000000 */
[----:B0-----:R-:W-:-:S04]  /*2bc0*/  FFMA R0, R17, -R16, 1 ;  /* 0x3f80000011007423 */ /* 0x001fc80000000810 */
[----:B------:R-:W-:-:S04]  /*2bd0*/  FFMA R0, R17, R0, R17 ;  /* 0x0000000011007223 */ /* 0x000fc80000000011 */
[----:B------:R-:W-:-:S04]  /*2be0*/  FFMA R17, R23, R0, RZ ;  /* 0x0000000017117223 */ /* 0x000fc800000000ff */
[----:B------:R-:W-:-:S04]  /*2bf0*/  FFMA R2, R17, -R16, R23 ;  /* 0x8000001011027223 */ /* 0x000fc80000000017 */
[----:B------:R-:W-:Y:S01]  /*2c00*/  FFMA R17, R0, R2, R17 ;  /* 0x0000000200117223 */ /* 0x000fe20000000011 */
[----:B-1----:R-:W-:Y:S06]  /*2c10*/  @!P0 BRA `(.L_x_40) ;  /* 0x0000000000148947 */ /* 0x002fec0003800000 */
[----:B------:R-:W-:Y:S01]  /*2c20*/  MOV R0, R23 ;  /* 0x0000001700007202 */ /* 0x000fe20000000f00 */
[----:B------:R-:W-:Y:S01]  /*2c30*/  IMAD.MOV.U32 R2, RZ, RZ, R16 ;  /* 0x000000ffff027224 */ /* 0x000fe200078e0010 */
[----:B------:R-:W-:-:S07]  /*2c40*/  MOV R4, 0x2c60 ;  /* 0x00002c6000047802 */ /* 0x000fce0000000f00 */
[----:B------:R-:W-:Y:S05]  /*2c50*/  CALL.REL.NOINC `($__internal_1_$__cuda_sm3x_div_rn_noftz_f32_slowpath) ;  /* 0x0000016800007944 */ /* 0x000fea0003c00000 */
[----:B------:R-:W-:-:S07]  /*2c60*/  IMAD.MOV.U32 R17, RZ, RZ, R2 ;  /* 0x000000ffff117224 */ /* 0x000fce00078e0002 */
.L_x_40:
[----:B------:R-:W-:Y:S05]  /*2c70*/  BSYNC.RECONVERGENT B2 ;  /* 0x0000000000027941 */ /* 0x000fea0003800200 */
.L_x_39:
        /* <DEDUP_REMOVED lines=9> */
[----:B------:R-:W-:Y:S01]  /*2d10*/  IMAD.MOV.U32 R0, RZ, RZ, R19 ;  /* 0x000000ffff007224 */ /* 0x000fe200078e0013 */
[----:B------:R-:W-:Y:S02]  /*2d20*/  MOV R2, R16 ;  /* 0x0000001000027202 */ /* 0x000fe40000000f00 */
[----:B------:R-:W-:-:S07]  /*2d30*/  MOV R4, 0x2d50 ;  /* 0x00002d5000047802 */ /* 0x000fce0000000f00 */
[----:B------:R-:W-:Y:S05]  /*2d40*/  CALL.REL.NOINC `($__internal_1_$__cuda_sm3x_div_rn_noftz_f32_slowpath) ;  /* 0x0000016400c47944 */ /* 0x000fea0003c00000 */
[----:B------:R-:W-:-:S07]  /*2d50*/  IMAD.MOV.U32 R18, RZ, RZ, R2 ;  /* 0x000000ffff127224 */ /* 0x000fce00078e0002 */
.L_x_42:
[----:B------:R-:W-:Y:S05]  /*2d60*/  BSYNC.RECONVERGENT B2 ;  /* 0x0000000000027941 */ /* 0x000fea0003800200 */
.L_x_41:
        /* <DEDUP_REMOVED lines=10> */
[----:B------:R-:W-:Y:S01]  /*2e10*/  MOV R4, 0x2e40 ;  /* 0x00002e4000047802 */ /* 0x000fe20000000f00 */
[----:B------:R-:W-:-:S07]  /*2e20*/  IMAD.MOV.U32 R2, RZ, RZ, R16 ;  /* 0x000000ffff027224 */ /* 0x000fce00078e0010 */
[----:B------:R-:W-:Y:S05]  /*2e30*/  CALL.REL.NOINC `($__internal_1_$__cuda_sm3x_div_rn_noftz_f32_slowpath) ;  /* 0x0000016400887944 */ /* 0x000fea0003c00000 */
[----:B------:R-:W-:-:S07]  /*2e40*/  MOV R19, R2 ;  /* 0x0000000200137202 */ /* 0x000fce0000000f00 */
.L_x_44:
[----:B------:R-:W-:Y:S05]  /*2e50*/  BSYNC.RECONVERGENT B2 ;  /* 0x0000000000027941 */ /* 0x000fea0003800200 */
.L_x_43:
[----:B------:R-:W0:Y:S01]  /*2e60*/  LDCU UR5, c[0x0][0x3c4] ;  /* 0x00007880ff0577ac */ /* 0x000e220008000800 */
[----:B------:R-:W-:Y:S02]  /*2e70*/  IMAD.MOV.U32 R21, RZ, RZ, R8 ;  /* 0x000000ffff157224 */ /* 0x000fe400078e0008 */
[----:B------:R-:W-:Y:S01]  /*2e80*/  IMAD.MOV.U32 R0, RZ, RZ, R5 ;  /* 0x000000ffff007224 */ /* 0x000fe200078e0005 */
[----:B------:R-:W1:Y:S01]  /*2e90*/  LDCU UR4, c[0x0][0x3b0] ;  /* 0x00007600ff0477ac */ /* 0x000e620008000800 */
[----:B0-----:R-:W-:Y:S02]  /*2ea0*/  IMAD.U32 R20, RZ, RZ, UR5 ;  /* 0x00000005ff147e24 */ /* 0x001fe4000f8e00ff */
[----:B-1----:R-:W-:-:S03]  /*2eb0*/  FADD R30, R6, UR4 ;  /* 0x00000004061e7e21 */ /* 0x002fc60008000000 */
[----:B------:R-:W-:-:S13]  /*2ec0*/  ISETP.GE.AND P0, PT, R20, 0x1, PT ;  /* 0x000000011400780c */ /* 0x000fda0003f06270 */
[----:B------:R-:W-:Y:S05]  /*2ed0*/  @!P0 BRA `(.L_x_45) ;  /* 0x0000001c00508947 */ /* 0x000fea0003800000 */
[----:B------:R-:W0:Y:S02]  /*2ee0*/  LDCU.64 UR12, c[0x0][0x3d0] ;  /* 0x00007a00ff0c77ac */ /* 0x000e240008000a00 */
[----:B0-----:R-:W-:Y:S01]  /*2ef0*/  IMAD.U32 R23, RZ, RZ, UR13 ;  /* 0x0000000dff177e24 */ /* 0x001fe2000f8e00ff */
[----:B------:R-:W-:Y:S01]  /*2f00*/  MOV R4, UR12 ;  /* 0x0000000c00047c02 */ /* 0x000fe20008000f00 */
[----:B------:R-:W-:Y:S02]  /*2f10*/  USHF.R.U32.HI UR4, URZ, 0x17, UR12 ;  /* 0x00000017ff047899 */ /* 0x000fe4000801160c */
[C---:B------:R-:W-:Y:S01]  /*2f20*/  FMUL R2, R23.reuse, 0.63661974668502807617 ;  /* 0x3f22f98317027820 */ /* 0x040fe20000400000 */
[----:B------:R-:W-:Y:S01]  /*2f30*/  USHF.R.U32.HI UR8, URZ, 0x17, UR13 ;  /* 0x00000017ff087899 */ /* 0x000fe2000801160d */
[C---:B------:R-:W-:Y:S01]  /*2f40*/  FMUL R0, R4.reuse, 0.63661974668502807617 ;  /* 0x3f22f98304007820 */ /* 0x040fe20000400000 */
[----:B------:R-:W-:Y:S01]  /*2f50*/  ULOP3.LUT UR5, UR4, 0xe0, URZ, 0xc0, !UPT ;  /* 0x000000e004057892 */ /* 0x000fe2000f8ec0ff */
[C---:B------:R-:W-:Y:S01]  /*2f60*/  FSETP.GE.AND P1, PT, |R4|.reuse, 105615, PT ;  /* 0x47ce47800400780b */ /* 0x040fe20003f26200 */
[----:B------:R-:W-:Y:S01]  /*2f70*/  ULOP3.LUT UR7, UR4, 0x1f, URZ, 0xc0, !UPT ;  /* 0x0000001f04077892 */ /* 0x000fe2000f8ec0ff */
[----:B------:R-:W0:Y:S01]  /*2f80*/  F2I.NTZ R27, R0 ;  /* 0x00000000001b7305 */ /* 0x000e220000203100 */
[----:B------:R-:W-:Y:S01]  /*2f90*/  UIADD3 UR5, UPT, UPT, UR5, -0x80, URZ ;  /* 0xffffff8005057890 */ /* 0x000fe2000fffe0ff */
[----:B------:R-:W-:Y:S01]  /*2fa0*/  FSETP.GE.AND P2, PT, |R23|, 105615, PT ;  /* 0x47ce47801700780b */ /* 0x000fe20003f46200 */
[----:B------:R-:W-:Y:S01]  /*2fb0*/  ULOP3.LUT UR4, UR8, 0xe0, URZ, 0xc0, !UPT ;  /* 0x000000e008047892 */ /* 0x000fe2000f8ec0ff */
[----:B------:R-:W-:Y:S01]  /*2fc0*/  FSETP.EQ.OR P0, PT, |R4|, +INF , !P1 ;  /* 0x7f8000000400780b */ /* 0x000fe20004f02600 */
[----:B------:R-:W-:-:S02]  /*2fd0*/  USHF.L.U32 UR6, UR12, 0x8, URZ ;  /* 0x000000080c067899 */ /* 0x000fc400080006ff */
[----:B------:R-:W-:Y:S01]  /*2fe0*/  IMAD.U32 R25, RZ, RZ, UR5 ;  /* 0x00000005ff197e24 */ /* 0x000fe2000f8e00ff */
[----:B------:R-:W1:Y:S01]  /*2ff0*/  F2I.NTZ R2, R2 ;  /* 0x0000000200027305 */ /* 0x000e620000203100 */
[----:B------:R-:W-:Y:S01]  /*3000*/  UIADD3 UR4, UPT, UPT, UR4, -0x80, URZ ;  /* 0xffffff8004047890 */ /* 0x000fe2000fffe0ff */
[----:B------:R-:W-:Y:S01]  /*3010*/  P2R R31, PR, RZ, 0x1 ;  /* 0x00000001ff1f7803 */ /* 0x000fe20000000000 */
[----:B------:R-:W-:Y:S01]  /*3020*/  USHF.L.U32 UR9, UR13, 0x8, URZ ;  /* 0x000000080d097899 */ /* 0x000fe200080006ff */
[----:B------:R-:W-:Y:S01]  /*3030*/  SHF.R.U32.HI R25, RZ, 0x5, R25 ;  /* 0x00000005ff197819 */ /* 0x000fe20000011619 */
[----:B------:R-:W-:Y:S01]  /*3040*/  USHF.R.U32.HI UR4, URZ, 0x5, UR4 ;  /* 0x00000005ff047899 */ /* 0x000fe20008011604 */
[----:B------:R-:W-:Y:S01]  /*3050*/  FSETP.EQ.OR P0, PT, |R23|, +INF , !P2 ;  /* 0x7f8000001700780b */ /* 0x000fe20005702600 */
[----:B------:R-:W-:Y:S01]  /*3060*/  ULOP3.LUT UR6, UR6, 0x80000000, URZ, 0xfc, !UPT ;  /* 0x8000000006067892 */ /* 0x000fe2000f8efcff */
[----:B0-----:R-:W-:Y:S01]  /*3070*/  I2FP.F32.S32 R29, R27 ;  /* 0x0000001b001d7245 */ /* 0x001fe20000201400 */
[----:B------:R-:W-:Y:S01]  /*3080*/  IMAD.U32 R25, R25, -0x4, RZ ;  /* 0xfffffffc19197824 */ /* 0x000fe200078e00ff */
[----:B------:R-:W-:Y:S01]  /*3090*/  SEL R27, R27, RZ, !P1 ;  /* 0x000000ff1b1b7207 */ /* 0x000fe20004800000 */
[----:B------:R-:W-:-:S02]  /*30a0*/  ULEA UR5, -UR4, URZ, 0x2 ;  /* 0x000000ff04057291 */ /* 0x000fc4000f8e11ff */
[C---:B------:R-:W-:Y:S01]  /*30b0*/  FFMA R0, R29.reuse, -1.5707962512969970703, R4 ;  /* 0xbfc90fda1d007823 */ /* 0x040fe20000000004 */
[----:B------:R-:W-:Y:S01]  /*30c0*/  ULOP3.LUT UR9, UR9, 0x80000000, URZ, 0xfc, !UPT ;  /* 0x8000000009097892 */ /* 0x000fe2000f8efcff */
[----:B-1----:R-:W-:Y:S01]  /*30d0*/  I2FP.F32.S32 R28, R2 ;  /* 0x00000002001c7245 */ /* 0x002fe20000201400 */
[----:B------:R-:W-:Y:S01]  /*30e0*/  ULOP3.LUT UR8, UR8, 0x1f, URZ, 0xc0, !UPT ;  /* 0x0000001f08087892 */ /* 0x000fe2000f8ec0ff */
[C---:B------:R-:W-:Y:S01]  /*30f0*/  FFMA R0, R29.reuse, -7.5497894158615963534e-08, R0 ;  /* 0xb3a221681d007823 */ /* 0x040fe20000000000 */
[----:B------:R-:W-:Y:S01]  /*3100*/  SEL R26, R2, RZ, !P2 ;  /* 0x000000ff021a7207 */ /* 0x000fe20005000000 */
[----:B------:R-:W-:Y:S01]  /*3110*/  UMOV UR4, URZ ;  /* 0x000000ff00047c82 */ /* 0x000fe20008000000 */
[----:B------:R-:W-:Y:S01]  /*3120*/  FFMA R21, R28, -1.5707962512969970703, R23 ;  /* 0xbfc90fda1c157823 */ /* 0x000fe20000000017 */
[----:B------:R-:W-:Y:S01]  /*3130*/  FFMA R29, R29, -5.3903029534742383927e-15, R0 ;  /* 0xa7c234c51d1d7823 */ /* 0x000fe20000000000 */
[----:B------:R-:W-:Y:S01]  /*3140*/  @P1 FMUL R29, RZ, UR12 ;  /* 0x0000000cff1d1c20 */ /* 0x000fe20008400000 */
[----:B------:R-:W-:-:S02]  /*3150*/  IMAD.MOV.U32 R0, RZ, RZ, R5 ;  /* 0x000000ffff007224 */ /* 0x000fc400078e0005 */
[----:B------:R-:W-:-:S04]  /*3160*/  FFMA R21, R28, -7.5497894158615963534e-08, R21 ;  /* 0xb3a221681c157823 */ /* 0x000fc80000000015 */
[----:B------:R-:W-:Y:S01]  /*3170*/  FFMA R28, R28, -5.3903029534742383927e-15, R21 ;  /* 0xa7c234c51c1c7823 */ /* 0x000fe20000000015 */
[----:B------:R-:W-:Y:S01]  /*3180*/  @P2 FMUL R28, RZ, UR13 ;  /* 0x0000000dff1c2c20 */ /* 0x000fe20008400000 */
[----:B------:R-:W-:-:S07]  /*3190*/  MOV R21, R8 ;  /* 0x0000000800157202 */ /* 0x000fce0000000f00 */
.L_x_58:
[----:B------:R-:W0:Y:S01]  /*31a0*/  LDCU UR12, c[0x0][0x3cc] ;  /* 0x00007980ff0c77ac */ /* 0x000e220008000800 */
[----:B------:R-:W-:Y:S01]  /*31b0*/  ISETP.NE.AND P1, PT, R31, RZ, PT ;  /* 0x000000ff1f00720c */ /* 0x000fe20003f25270 */
[----:B------:R-:W-:Y:S02]  /*31c0*/  IMAD.MOV.U32 R34, RZ, RZ, R27 ;  /* 0x000000ffff227224 */ /* 0x000fe400078e001b */
[----:B------:R-:W-:Y:S02]  /*31d0*/  IMAD.MOV.U32 R20, RZ, RZ, R29 ;  /* 0x000000ffff147224 */ /* 0x000fe400078e001d */
[----:B0-----:R-:W-:Y:S01]  /*31e0*/  FMUL R30, R30, UR12 ;  /* 0x0000000c1e1e7c20 */ /* 0x001fe20008400000 */
[----:B------:R-:W-:Y:S01]  /*31f0*/  FMUL R32, R0, UR12 ;  /* 0x0000000c00207c20 */ /* 0x000fe20008400000 */
[----:B------:R-:W-:-:S06]  /*3200*/  FMUL R33, R21, UR12 ;  /* 0x0000000c15217c20 */ /* 0x000fcc0008400000 */
[----:B------:R-:W-:Y:S05]  /*3210*/  @P1 BRA `(.L_x_46) ;  /* 0x0000000400341947 */ /* 0x000fea0003800000 */
[----:B------:R-:W-:Y:S02]  /*3220*/  HFMA2 R37, -RZ, RZ, 0, 0 ;  /* 0x00000000ff257431 */ /* 0x000fe400000001ff */
[----:B------:R-:W-:Y:S02]  /*3230*/  IMAD.MOV.U32 R39, RZ, RZ, RZ ;  /* 0x000000ffff277224 */ /* 0x000fe400078e00ff */
[----:B------:R-:W-:-:S07]  /*3240*/  IMAD.MOV.U32 R35, RZ, RZ, RZ ;  /* 0x000000ffff237224 */ /* 0x000fce00078e00ff */
.L_x_47:
[----:B------:R-:W0:Y:S02]  /*3250*/  LDC.64 R20, c[0x4][RZ] ;  /* 0x01000000ff147b82 */ /* 0x000e240000000a00 */
[----:B0-----:R-:W-:-:S06]  /*3260*/  IMAD.WIDE.U32 R20, R35, 0x4, R20 ;  /* 0x0000000423147825 */ /* 0x001fcc00078e0014 */
[----:B------:R-:W2:Y:S01]  /*3270*/  LDG.E.CONSTANT R20, desc[UR10][R20.64] ;  /* 0x0000000a14147981 */ /* 0x000ea2000c1e9900 */
[C---:B------:R-:W-:Y:S02]  /*3280*/  IMAD.SHL.U32 R0, R35.reuse, 0x4, RZ ;  /* 0x0000000423007824 */ /* 0x040fe400078e00ff */
[----:B------:R-:W-:-:S03]  /*3290*/  VIADD R35, R35, 0x1 ;  /* 0x0000000123237836 */ /* 0x000fc60000000000 */
[C---:B------:R-:W-:Y:S02]  /*32a0*/  ISETP.EQ.AND P1, PT, R0.reuse, 0x4, PT ;  /* 0x000000040000780c */ /* 0x040fe40003f22270 */
[C---:B------:R-:W-:Y:S02]  /*32b0*/  ISETP.EQ.AND P5, PT, R0.reuse, RZ, PT ;  /* 0x000000ff0000720c */ /* 0x040fe40003fa2270 */
[C---:B------:R-:W-:Y:S02]  /*32c0*/  ISETP.EQ.AND P3, PT, R0.reuse, 0xc, PT ;  /* 0x0000000c0000780c */ /* 0x040fe40003f62270 */
[----:B------:R-:W-:Y:S01]  /*32d0*/  ISETP.EQ.AND P4, PT, R0, 0x10, PT ;  /* 0x000000100000780c */ /* 0x000fe20003f82270 */
[----:B--2---:R-:W-:-:S03]  /*32e0*/  IMAD.WIDE.U32 R22, R20, UR6, RZ ;  /* 0x0000000614167c25 */ /* 0x004fc6000f8e00ff */
[----:B------:R-:W-:-:S04]  /*32f0*/  IADD3 R2, P2, PT, R22, R37, RZ ;  /* 0x0000002516027210 */ /* 0x000fc80007f5e0ff */
[----:B------:R-:W-:Y:S01]  /*3300*/  IADD3.X R37, PT, PT, R23, R39, RZ, P2, !PT ;  /* 0x0000002717257210 */ /* 0x000fe200017fe4ff */
[--C-:B------:R-:W-:Y:S01]  /*3310*/  @P1 IMAD.MOV.U32 R11, RZ, RZ, R2.reuse ;  /* 0x000000ffff0b1224 */ /* 0x100fe200078e0002 */
[----:B------:R-:W-:Y:S01]  /*3320*/  ISETP.NE.AND P1, PT, R35, 0x6, PT ;  /* 0x000000062300780c */ /* 0x000fe20003f25270 */
[--C-:B------:R-:W-:Y:S01]  /*3330*/  @P5 IMAD.MOV.U32 R10, RZ, RZ, R2.reuse ;  /* 0x000000ffff0a5224 */ /* 0x100fe200078e0002 */
[C---:B------:R-:W-:Y:S01]  /*3340*/  ISETP.EQ.AND P2, PT, R0.reuse, 0x8, PT ;  /* 0x000000080000780c */ /* 0x040fe20003f42270 */
[--C-:B------:R-:W-:Y:S01]  /*3350*/  @P3 IMAD.MOV.U32 R13, RZ, RZ, R2.reuse ;  /* 0x000000ffff0d3224 */ /* 0x100fe200078e0002 */
[----:B------:R-:W-:Y:S01]  /*3360*/  ISETP.EQ.AND P5, PT, R0, 0x14, PT ;  /* 0x000000140000780c */ /* 0x000fe20003fa2270 */
[----:B------:R-:W-:-:S10]  /*3370*/  @P4 IMAD.MOV.U32 R14, RZ, RZ, R2 ;  /* 0x000000ffff0e4224 */ /* 0x000fd400078e0002 */
[----:B------:R-:W-:Y:S02]  /*3380*/  @P2 MOV R12, R2 ;  /* 0x00000002000c2202 */ /* 0x000fe40000000f00 */
[----:B------:R-:W-:Y:S01]  /*3390*/  @P5 IMAD.MOV.U32 R15, RZ, RZ, R2 ;  /* 0x000000ffff0f5224 */ /* 0x000fe200078e0002 */
[----:B------:R-:W-:Y:S06]  /*33a0*/  @P1 BRA `(.L_x_47) ;  /* 0xfffffffc00a81947 */ /* 0x000fec000383ffff */
[C---:B------:R-:W-:Y:S01]  /*33b0*/  ISETP.EQ.AND P3, PT, R25.reuse, -0x18, PT ;  /* 0xffffffe81900780c */ /* 0x040fe20003f62270 */
[----:B------:R-:W-:Y:S01]  /*33c0*/  UISETP.NE.AND UP0, UPT, UR7, URZ, UPT ;  /* 0x000000ff0700728c */ /* 0x000fe2000bf05270 */
[C---:B------:R-:W-:Y:S02]  /*33d0*/  ISETP.EQ.AND P4, PT, R25.reuse, -0x14, PT ;  /* 0xffffffec1900780c */ /* 0x040fe40003f82270 */
[C---:B------:R-:W-:Y:S02]  /*33e0*/  ISETP.EQ.AND P1, PT, R25.reuse, -0x10, PT ;  /* 0xfffffff01900780c */ /* 0x040fe40003f22270 */
[C---:B------:R-:W-:Y:S02]  /*33f0*/  ISETP.EQ.AND P2, PT, R25.reuse, -0xc, PT ;  /* 0xfffffff41900780c */ /* 0x040fe40003f42270 */
[C---:B------:R-:W-:Y:S02]  /*3400*/  ISETP.EQ.AND P5, PT, R25.reuse, RZ, PT ;  /* 0x000000ff1900720c */ /* 0x040fe40003fa2270 */
[----:B------:R-:W-:-:S03]  /*3410*/  ISETP.EQ.AND P6, PT, R25, 0x4, PT ;  /* 0x000000041900780c */ /* 0x000fc60003fc2270 */
[----:B------:R-:W-:Y:S02]  /*3420*/  @P3 MOV R0, R10 ;  /* 0x0000000a00003202 */ /* 0x000fe40000000f00 */
[C---:B------:R-:W-:Y:S01]  /*3430*/  ISETP.EQ.AND P3, PT, R25.reuse, -0x8, PT ;  /* 0xfffffff81900780c */ /* 0x040fe20003f62270 */
[----:B------:R-:W-:Y:S02]  /*3440*/  @P4 IMAD.MOV.U32 R2, RZ, RZ, R10 ;  /* 0x000000ffff024224 */ /* 0x000fe400078e000a */
[--C-:B------:R-:W-:Y:S01]  /*3450*/  @P4 IMAD.MOV.U32 R0, RZ, RZ, R11.reuse ;  /* 0x000000ffff004224 */ /* 0x100fe200078e000b */
[----:B------:R-:W-:Y:S01]  /*3460*/  ISETP.EQ.AND P4, PT, R25, -0x4, PT ;  /* 0xfffffffc1900780c */ /* 0x000fe20003f82270 */
[----:B------:R-:W-:Y:S01]  /*3470*/  @P1 IMAD.MOV.U32 R2, RZ, RZ, R11 ;  /* 0x000000ffff021224 */ /* 0x000fe200078e000b */
[----:B------:R-:W-:Y:S01]  /*3480*/  @P1 MOV R0, R12 ;  /* 0x0000000c00001202 */ /* 0x000fe20000000f00 */
[----:B------:R-:W-:Y:S02]  /*3490*/  @P2 IMAD.MOV.U32 R2, RZ, RZ, R12 ;  /* 0x000000ffff022224 */ /* 0x000fe400078e000c */
[----:B------:R-:W-:-:S04]  /*34a0*/  @P2 IMAD.MOV.U32 R0, RZ, RZ, R13 ;  /* 0x000000ffff002224 */ /* 0x000fc800078e000d */
[----:B------:R-:W-:Y:S01]  /*34b0*/  @P3 IMAD.MOV.U32 R2, RZ, RZ, R13 ;  /* 0x000000ffff023224 */ /* 0x000fe200078e000d */
[----:B------:R-:W-:-:S03]  /*34c0*/  @P3 MOV R0, R14 ;  /* 0x0000000e00003202 */ /* 0x000fc60000000f00 */
[----:B------:R-:W-:Y:S02]  /*34d0*/  @P4 IMAD.MOV.U32 R2, RZ, RZ, R14 ;  /* 0x000000ffff024224 */ /* 0x000fe400078e000e */
[--C-:B------:R-:W-:Y:S01]  /*34e0*/  @P4 IMAD.MOV.U32 R0, RZ, RZ, R15.reuse ;  /* 0x000000ffff004224 */ /* 0x100fe200078e000f */
[----:B------:R-:W-:Y:S01]  /*34f0*/  @P5 MOV R0, R37 ;  /* 0x0000002500005202 */ /* 0x000fe20000000f00 */
[----:B------:R-:W-:Y:S02]  /*3500*/  @P5 IMAD.MOV.U32 R2, RZ, RZ, R15 ;  /* 0x000000ffff025224 */ /* 0x000fe400078e000f */
[----:B------:R-:W-:Y:S01]  /*3510*/  @P6 IMAD.MOV.U32 R2, RZ, RZ, R37 ;  /* 0x000000ffff026224 */ /* 0x000fe200078e0025 */
[----:B------:R-:W-:Y:S06]  /*3520*/  BRA.U !UP0, `(.L_x_48) ;  /* 0x0000000108287547 */ /* 0x000fec000b800000 */
[----:B------:R-:W-:Y:S01]  /*3530*/  @P1 IMAD.MOV.U32 R21, RZ, RZ, R10 ;  /* 0x000000ffff151224 */ /* 0x000fe200078e000a */
[----:B------:R-:W-:Y:S01]  /*3540*/  ISETP.EQ.AND P1, PT, R25, 0x8, PT ;  /* 0x000000081900780c */ /* 0x000fe20003f22270 */
[----:B------:R-:W-:Y:S01]  /*3550*/  @P2 IMAD.MOV.U32 R21, RZ, RZ, R11 ;  /* 0x000000ffff152224 */ /* 0x000fe200078e000b */
[----:B------:R-:W-:Y:S01]  /*3560*/  @P3 MOV R21, R12 ;  /* 0x0000000c00153202 */ /* 0x000fe20000000f00 */
[----:B------:R-:W-:Y:S01]  /*3570*/  @P4 IMAD.MOV.U32 R21, RZ, RZ, R13 ;  /* 0x000000ffff154224 */ /* 0x000fe200078e000d */
[----:B------:R-:W-:Y:S01]  /*3580*/  SHF.L.W.U32.HI R0, R2, UR7, R0 ;  /* 0x0000000702007c19 */ /* 0x000fe20008010e00 */
[----:B------:R-:W-:Y:S02]  /*3590*/  @P5 IMAD.MOV.U32 R21, RZ, RZ, R14 ;  /* 0x000000ffff155224 */ /* 0x000fe400078e000e */
[----:B------:R-:W-:-:S06]  /*35a0*/  @P6 IMAD.MOV.U32 R21, RZ, RZ, R15 ;  /* 0x000000ffff156224 */ /* 0x000fcc00078e000f */
[----:B------:R-:W-:-:S04]  /*35b0*/  @P1 MOV R21, R37 ;  /* 0x0000002500151202 */ /* 0x000fc80000000f00 */
[----:B------:R-:W-:-:S07]  /*35c0*/  SHF.L.W.U32.HI R2, R21, UR7, R2 ;  /* 0x0000000715027c19 */ /* 0x000fce0008010e02 */
.L_x_48:
[C-C-:B------:R-:W-:Y:S01]  /*35d0*/  SHF.L.W.U32.HI R35, R2.reuse, 0x2, R0.reuse ;  /* 0x0000000202237819 */ /* 0x140fe20000010e00 */
[----:B------:R-:W-:Y:S01]  /*35e0*/  IMAD.SHL.U32 R2, R2, 0x4, RZ ;  /* 0x0000000402027824 */ /* 0x000fe200078e00ff */
[----:B------:R-:W0:Y:S01]  /*35f0*/  LDCU UR12, c[0x0][0x3d0] ;  /* 0x00007a00ff0c77ac */ /* 0x000e220008000800 */
[----:B------:R-:W-:Y:S02]  /*3600*/  SHF.R.U32.HI R0, RZ, 0x1e, R0 ;  /* 0x0000001eff007819 */ /* 0x000fe40000011600 */
[----:B------:R-:W-:Y:S01]  /*3610*/  SHF.R.S32.HI R4, RZ, 0x1f, R35 ;  /* 0x0000001fff047819 */ /* 0x000fe20000011423 */
[----:B------:R-:W-:Y:S01]  /*3620*/  UMOV UR14, 0x54442d19 ;  /* 0x54442d19000e7882 */ /* 0x000fe20000000000 */
[----:B------:R-:W-:Y:S01]  /*3630*/  UMOV UR15, 0x3bf921fb ;  /* 0x3bf921fb000f7882 */ /* 0x000fe20000000000 */
[----:B------:R-:W-:Y:S02]  /*3640*/  LEA.HI R34, R35, R0, RZ, 0x1 ;  /* 0x0000000023227211 */ /* 0x000fe400078f08ff */
[----:B------:R-:W-:-:S02]  /*3650*/  LOP3.LUT R20, R4, R2, RZ, 0x3c, !PT ;  /* 0x0000000204147212 */ /* 0x000fc400078e3cff */
[----:B------:R-:W-:-:S06]  /*3660*/  LOP3.LUT R21, R4, R35, RZ, 0x3c, !PT ;  /* 0x0000002304157212 */ /* 0x000fcc00078e3cff */
[----:B------:R-:W1:Y:S01]  /*3670*/  I2F.F64.S64 R20, R20 ;  /* 0x0000001400147312 */ /* 0x000e620000301c00 */
[----:B0-----:R-:W-:Y:S02]  /*3680*/  ISETP.LE.AND P2, PT, RZ, UR12, PT ;  /* 0x0000000cff007c0c */ /* 0x001fe4000bf43270 */
[----:B------:R-:W-:-:S04]  /*3690*/  LOP3.LUT R2, R35, UR12, RZ, 0x3c, !PT ;  /* 0x0000000c23027c12 */ /* 0x000fc8000f8e3cff */
[----:B------:R-:W-:Y:S01]  /*36a0*/  ISETP.GE.AND P1, PT, R2, RZ, PT ;  /* 0x000000ff0200720c */ /* 0x000fe20003f26270 */
[----:B-1----:R-:W-:-:S06]  /*36b0*/  DMUL R22, R20, UR14 ;  /* 0x0000000e14167c28 */ /* 0x002fcc0008000000 */
[----:B------:R-:W-:-:S04]  /*36c0*/  @!P2 IMAD.MOV R34, RZ, RZ, -R34 ;  /* 0x000000ffff22a224 */ /* 0x000fc800078e0a22 */
[----:B------:R-:W0:Y:S02]  /*36d0*/  F2F.F32.F64 R22, R22 ;  /* 0x0000001600167310 */ /* 0x000e240000301000 */
[----:B0-----:R-:W-:-:S07]  /*36e0*/  FSEL R20, -R22, R22, !P1 ;  /* 0x0000001616147208 */ /* 0x001fce0004800100 */
.L_x_46:
[----:B------:R-:W-:Y:S02]  /*36f0*/  IMAD.MOV.U32 R24, RZ, RZ, 0x37cbac00 ;  /* 0x37cbac00ff187424 */ /* 0x000fe400078e00ff */
[----:B------:R-:W-:Y:S01]  /*3700*/  FMUL R21, R20, R20 ;  /* 0x0000001414157220 */ /* 0x000fe20000400000 */
[----:B------:R-:W-:Y:S02]  /*3710*/  LOP3.LUT R2, R34, 0x1, RZ, 0xc0, !PT ;  /* 0x0000000122027812 */ /* 0x000fe400078ec0ff */
[----:B------:R-:W-:Y:S01]  /*3720*/  MOV R4, 0x3d2aaabb ;  /* 0x3d2aaabb00047802 */ /* 0x000fe20000000f00 */
[----:B------:R-:W-:Y:S01]  /*3730*/  FFMA R0, R21, R24, -0.0013887860113754868507 ;  /* 0xbab607ed15007423 */ /* 0x000fe20000000018 */
[----:B------:R-:W-:Y:S01]  /*3740*/  ISETP.NE.U32.AND P1, PT, R2, 0x1, PT ;  /* 0x000000010200780c */ /* 0x000fe20003f25070 */
[----:B------:R-:W-:Y:S01]  /*3750*/  IMAD.MOV.U32 R2, RZ, RZ, 0x3effffff ;  /* 0x3effffffff027424 */ /* 0x000fe200078e00ff */
[----:B------:R-:W-:Y:S02]  /*3760*/  ISETP.NE.AND P3, PT, R31, RZ, PT ;  /* 0x000000ff1f00720c */ /* 0x000fe40003f65270 */
[----:B------:R-:W-:-:S02]  /*3770*/  FSEL R22, R0, -0.00019574658654164522886, !P1 ;  /* 0xb94d415300167808 */ /* 0x000fc40004800000 */
[----:B------:R-:W-:Y:S02]  /*3780*/  FSEL R36, R4, 0.0083327032625675201416, !P1 ;  /* 0x3c0885e404247808 */ /* 0x000fe40004800000 */
[----:B------:R-:W-:Y:S02]  /*3790*/  LOP3.LUT P2, RZ, R34, 0x2, RZ, 0xc0, !PT ;  /* 0x0000000222ff7812 */ /* 0x000fe4000784c0ff */
[----:B------:R-:W-:Y:S01]  /*37a0*/  FSEL R0, R20, 1, P1 ;  /* 0x3f80000014007808 */ /* 0x000fe20000800000 */
[C---:B------:R-:W-:Y:S01]  /*37b0*/  FFMA R22, R21.reuse, R22, R36 ;  /* 0x0000001615167223 */ /* 0x040fe20000000024 */
[----:B------:R-:W-:Y:S01]  /*37c0*/  FSEL R23, -R2, -0.16666662693023681641, !P1 ;  /* 0xbe2aaaa802177808 */ /* 0x000fe20004800100 */
[----:B------:R-:W-:Y:S02]  /*37d0*/  IMAD.MOV.U32 R20, RZ, RZ, R29 ;  /* 0x000000ffff147224 */ /* 0x000fe400078e001d */
[C---:B------:R-:W-:Y:S02]  /*37e0*/  FFMA R35, R21.reuse, R0, RZ ;  /* 0x0000000015237223 */ /* 0x040fe400000000ff */
[----:B------:R-:W-:-:S04]  /*37f0*/  FFMA R22, R21, R22, R23 ;  /* 0x0000001615167223 */ /* 0x000fc80000000017 */
[----:B------:R-:W-:Y:S01]  /*3800*/  FFMA R35, R35, R22, R0 ;  /* 0x0000001623237223 */ /* 0x000fe20000000000 */
[----:B------:R-:W-:-:S03]  /*3810*/  IMAD.MOV.U32 R0, RZ, RZ, R27 ;  /* 0x000000ffff007224 */ /* 0x000fc600078e001b */
[----:B------:R-:W-:Y:S01]  /*3820*/  @P2 FADD R35, RZ, -R35 ;  /* 0x80000023ff232221 */ /* 0x000fe20000000000 */
[----:B------:R-:W-:Y:S06]  /*3830*/  @P3 BRA `(.L_x_49) ;  /* 0x0000000400343947 */ /* 0x000fec0003800000 */
[----:B------:R-:W-:Y:S01]  /*3840*/  MOV R39, RZ ;  /* 0x000000ff00277202 */ /* 0x000fe20000000f00 */
[----:B------:R-:W-:Y:S02]  /*3850*/  IMAD.MOV.U32 R41, RZ, RZ, RZ ;  /* 0x000000ffff297224 */ /* 0x000fe400078e00ff */
[----:B------:R-:W-:-:S07]  /*3860*/  IMAD.MOV.U32 R37, RZ, RZ, RZ ;  /* 0x000000ffff257224 */ /* 0x000fce00078e00ff */
.L_x_50:
        /* <DEDUP_REMOVED lines=56> */
.L_x_51:
        /* <DEDUP_REMOVED lines=18> */
.L_x_49:
[----:B------:R-:W-:Y:S01]  /*3d10*/  FMUL R21, R20, R20 ;  /* 0x0000001414157220 */ /* 0x000fe20000400000 */
[C---:B------:R-:W-:Y:S01]  /*3d20*/  LOP3.LUT R23, R0.reuse, 0x1, RZ, 0xc0, !PT ;  /* 0x0000000100177812 */ /* 0x040fe200078ec0ff */
[----:B------:R-:W-:Y:S02]  /*3d30*/  VIADD R0, R0, 0x1 ;  /* 0x0000000100007836 */ /* 0x000fe40000000000 */
[----:B------:R-:W-:Y:S01]  /*3d40*/  FFMA R22, R21, R24, -0.0013887860113754868507 ;  /* 0xbab607ed15167423 */ /* 0x000fe20000000018 */
[----:B------:R-:W-:Y:S02]  /*3d50*/  ISETP.NE.U32.AND P1, PT, R23, 0x1, PT ;  /* 0x000000011700780c */ /* 0x000fe40003f25070 */
[----:B------:R-:W-:Y:S02]  /*3d60*/  LOP3.LUT P2, RZ, R0, 0x2, RZ, 0xc0, !PT ;  /* 0x0000000200ff7812 */ /* 0x000fe4000784c0ff */
[----:B------:R-:W-:Y:S02]  /*3d70*/  FSEL R22, R22, -0.00019574658654164522886, P1 ;  /* 0xb94d415316167808 */ /* 0x000fe40000800000 */
[----:B------:R-:W-:-:S02]  /*3d80*/  FSEL R34, R4, 0.0083327032625675201416, P1 ;  /* 0x3c0885e404227808 */ /* 0x000fc40000800000 */
[----:B------:R-:W-:Y:S02]  /*3d90*/  FSEL R0, R20, 1, !P1 ;  /* 0x3f80000014007808 */ /* 0x000fe40004800000 */
[----:B------:R-:W-:Y:S01]  /*3da0*/  FSEL R37, -R2, -0.16666662693023681641, P1 ;  /* 0xbe2aaaa802257808 */ /* 0x000fe20000800100 */
[C---:B------:R-:W-:Y:S02]  /*3db0*/  FFMA R22, R21.reuse, R22, R34 ;  /* 0x0000001615167223 */ /* 0x040fe40000000022 */
[C---:B------:R-:W-:Y:S02]  /*3dc0*/  FFMA R23, R21.reuse, R0, RZ ;  /* 0x0000000015177223 */ /* 0x040fe400000000ff */
[----:B------:R-:W-:Y:S01]  /*3dd0*/  FFMA R22, R21, R22, R37 ;  /* 0x0000001615167223 */ /* 0x000fe20000000025 */
[----:B------:R-:W-:-:S03]  /*3de0*/  FMUL R21, |R30|, R35 ;  /* 0x000000231e157220 */ /* 0x000fc60000400200 */
[----:B------:R-:W-:-:S04]  /*3df0*/  FFMA R23, R23, R22, R0 ;  /* 0x0000001617177223 */ /* 0x000fc80000000000 */
[----:B------:R-:W-:-:S04]  /*3e00*/  @P2 FADD R23, RZ, -R23 ;  /* 0x80000017ff172221 */ /* 0x000fc80000000000 */
[-C--:B------:R-:W-:Y:S01]  /*3e10*/  FMUL R30, |R30|, R23.reuse ;  /* 0x000000171e1e7220 */ /* 0x080fe20000400200 */
[----:B------:R-:W-:-:S03]  /*3e20*/  FFMA R21, |R32|, R23, -R21 ;  /* 0x0000001720157223 */ /* 0x000fc60000000a15 */
[----:B------:R-:W-:-:S04]  /*3e30*/  FFMA R30, |R32|, R35, R30 ;  /* 0x00000023201e7223 */ /* 0x000fc8000000021e */
[----:B------:R-:W-:-:S05]  /*3e40*/  FADD R0, R30, -R21 ;  /* 0x800000151e007221 */ /* 0x000fca0000000000 */
[----:B------:R-:W-:-:S05]  /*3e50*/  FMNMX R0, RZ, R0, PT ;  /* 0x00000000ff007209 */ /* 0x000fca0003800000 */
[--C-:B------:R-:W-:Y:S01]  /*3e60*/  FADD R30, R30, -R0.reuse ;  /* 0x800000001e1e7221 */ /* 0x100fe20000000000 */
[----:B------:R-:W-:Y:S01]  /*3e70*/  FADD R32, R21, R0 ;  /* 0x0000000015207221 */ /* 0x000fe20000000000 */
[----:B------:R-:W-:Y:S02]  /*3e80*/  MOV R0, R26 ;  /* 0x0000001a00007202 */ /* 0x000fe40000000f00 */
[----:B------:R-:W-:-:S05]  /*3e90*/  FADD R20, -|R33|, R30 ;  /* 0x0000001e21147221 */ /* 0x000fca0000000300 */
[----:B------:R-:W-:-:S05]  /*3ea0*/  FMNMX R20, RZ, R20, PT ;  /* 0x00000014ff147209 */ /* 0x000fca0003800000 */
[--C-:B------:R-:W-:Y:S01]  /*3eb0*/  FADD R30, R30, -R20.reuse ;  /* 0x800000141e1e7221 */ /* 0x100fe20000000000 */
[----:B------:R-:W-:Y:S01]  /*3ec0*/  FADD R33, |R33|, R20 ;  /* 0x0000001421217221 */ /* 0x000fe20000000200 */
[----:B------:R-:W-:Y:S01]  /*3ed0*/  IMAD.MOV.U32 R20, RZ, RZ, R28 ;  /* 0x000000ffff147224 */ /* 0x000fe200078e001c */
[----:B------:R-:W-:Y:S06]  /*3ee0*/  @P0 BRA `(.L_x_52) ;  /* 0x0000000400440947 */ /* 0x000fec0003800000 */
[----:B------:R-:W-:Y:S01]  /*3ef0*/  IMAD.MOV.U32 R37, RZ, RZ, RZ ;  /* 0x000000ffff257224 */ /* 0x000fe200078e00ff */
[----:B------:R-:W-:Y:S01]  /*3f00*/  MOV R35, RZ ;  /* 0x000000ff00237202 */ /* 0x000fe20000000f00 */
[----:B------:R-:W-:-:S07]  /*3f10*/  IMAD.MOV.U32 R39, RZ, RZ, RZ ;  /* 0x000000ffff277224 */ /* 0x000fce00078e00ff */
.L_x_53:
[----:B------:R-:W0:Y:S02]  /*3f20*/  LDC.64 R20, c[0x4][RZ] ;  /* 0x01000000ff147b82 */ /* 0x000e240000000a00 */
[----:B0-----:R-:W-:-:S06]  /*3f30*/  IMAD.WIDE.U32 R20, R35, 0x4, R20 ;  /* 0x0000000423147825 */ /* 0x001fcc00078e0014 */
[----:B------:R-:W2:Y:S01]  /*3f40*/  LDG.E.CONSTANT R20, desc[UR10][R20.64] ;  /* 0x0000000a14147981 */ /* 0x000ea2000c1e9900 */
[C---:B------:R-:W-:Y:S01]  /*3f50*/  IMAD.SHL.U32 R0, R35.reuse, 0x4, RZ ;  /* 0x0000000423007824 */ /* 0x040fe200078e00ff */
[----:B------:R-:W-:-:S04]  /*3f60*/  IADD3 R35, PT, PT, R35, 0x1, RZ ;  /* 0x0000000123237810 */ /* 0x000fc80007ffe0ff */
[C---:B------:R-:W-:Y:S02]  /*3f70*/  ISETP.EQ.AND P1, PT, R0.reuse, 0x4, PT ;  /* 0x000000040000780c */ /* 0x040fe40003f22270 */
[C---:B------:R-:W-:Y:S02]  /*3f80*/  ISETP.EQ.AND P5, PT, R0.reuse, RZ, PT ;  /* 0x000000ff0000720c */ /* 0x040fe40003fa2270 */
[C---:B------:R-:W-:Y:S02]  /*3f90*/  ISETP.EQ.AND P3, PT, R0.reuse, 0xc, PT ;  /* 0x0000000c0000780c */ /* 0x040fe40003f62270 */
[----:B------:R-:W-:Y:S01]  /*3fa0*/  ISETP.EQ.AND P4, PT, R0, 0x10, PT ;  /* 0x000000100000780c */ /* 0x000fe20003f82270 */
[----:B--2---:R-:W-:-:S03]  /*3fb0*/  IMAD.WIDE.U32 R22, R20, UR9, RZ ;  /* 0x0000000914167c25 */ /* 0x004fc6000f8e00ff */
[----:B------:R-:W-:-:S09]  /*3fc0*/  IADD3 R22, P2, PT, R22, R37, RZ ;  /* 0x0000002516167210 */ /* 0x000fd20007f5e0ff */
[----:B------:R-:W-:Y:S01]  /*3fd0*/  @P4 MOV R14, R22 ;  /* 0x00000016000e4202 */ /* 0x000fe20000000f00 */
[--C-:B------:R-:W-:Y:S01]  /*3fe0*/  @P1 IMAD.MOV.U32 R11, RZ, RZ, R22.reuse ;  /* 0x000000ffff0b1224 */ /* 0x100fe200078e0016 */
[----:B------:R-:W-:Y:S01]  /*3ff0*/  ISETP.NE.AND P1, PT, R35, 0x6, PT ;  /* 0x000000062300780c */ /* 0x000fe20003f25270 */
[----:B------:R-:W-:Y:S01]  /*4000*/  IMAD.X R37, R23, 0x1, R39, P2 ;  /* 0x0000000117257824 */ /* 0x000fe200010e0627 */
[C---:B------:R-:W-:Y:S01]  /*4010*/  ISETP.EQ.AND P2, PT, R0.reuse, 0x8, PT ;  /* 0x000000080000780c */ /* 0x040fe20003f42270 */
[--C-:B------:R-:W-:Y:S01]  /*4020*/  @P5 IMAD.MOV.U32 R10, RZ, RZ, R22.reuse ;  /* 0x000000ffff0a5224 */ /* 0x100fe200078e0016 */
[----:B------:R-:W-:Y:S01]  /*4030*/  ISETP.EQ.AND P5, PT, R0, 0x14, PT ;  /* 0x000000140000780c */ /* 0x000fe20003fa2270 */
[----:B------:R-:W-:-:S10]  /*4040*/  @P3 IMAD.MOV.U32 R13, RZ, RZ, R22 ;  /* 0x000000ffff0d3224 */ /* 0x000fd400078e0016 */
[--C-:B------:R-:W-:Y:S02]  /*4050*/  @P2 IMAD.MOV.U32 R12, RZ, RZ, R22.reuse ;  /* 0x000000ffff0c2224 */ /* 0x100fe400078e0016 */
[----:B------:R-:W-:Y:S01]  /*4060*/  @P5 IMAD.MOV.U32 R15, RZ, RZ, R22 ;  /* 0x000000ffff0f5224 */ /* 0x000fe200078e0016 */
[----:B------:R-:W-:Y:S06]  /*4070*/  @P1 BRA `(.L_x_53) ;  /* 0xfffffffc00a81947 */ /* 0x000fec000383ffff */
[----:B------:R-:W-:Y:S01]  /*4080*/  IMAD.U32 R0, RZ, RZ, UR5 ;  /* 0x00000005ff007e24 */ /* 0x000fe2000f8e00ff */
[----:B------:R-:W-:Y:S01]  /*4090*/  ISETP.EQ.AND P5, PT, RZ, UR5, PT ;  /* 0x00000005ff007c0c */ /* 0x000fe2000bfa2270 */
[----:B------:R-:W-:Y:S01]  /*40a0*/  IMAD.U32 R20, RZ, RZ, UR5 ;  /* 0x00000005ff147e24 */ /* 0x000fe2000f8e00ff */
[----:B------:R-:W-:Y:S01]  /*40b0*/  UISETP.NE.AND UP0, UPT, UR8, URZ, UPT ;  /* 0x000000ff0800728c */ /* 0x000fe2000bf05270 */
[----:B------:R-:W-:Y:S01]  /*40c0*/  IMAD.U32 R21, RZ, RZ, UR5 ;  /* 0x00000005ff157e24 */ /* 0x000fe2000f8e00ff */
[----:B------:R-:W-:Y:S02]  /*40d0*/  ISETP.EQ.AND P3, PT, R0, -0x18, PT ;  /* 0xffffffe80000780c */ /* 0x000fe40003f62270 */
[----:B------:R-:W-:Y:S02]  /*40e0*/  ISETP.EQ.AND P4, PT, R20, -0x14, PT ;  /* 0xffffffec1400780c */ /* 0x000fe40003f82270 */
[C---:B------:R-:W-:Y:S02]  /*40f0*/  ISETP.EQ.AND P1, PT, R0.reuse, -0x10, PT ;  /* 0xfffffff00000780c */ /* 0x040fe40003f22270 */
[----:B------:R-:W-:-:S02]  /*4100*/  ISETP.EQ.AND P2, PT, R0, -0xc, PT ;  /* 0xfffffff40000780c */ /* 0x000fc40003f42270 */
[----:B------:R-:W-:-:S05]  /*4110*/  ISETP.EQ.AND P6, PT, R21, 0x4, PT ;  /* 0x000000041500780c */ /* 0x000fca0003fc2270 */
[----:B------:R-:W-:Y:S02]  /*4120*/  @P3 MOV R0, R10 ;  /* 0x0000000a00003202 */ /* 0x000fe40000000f00 */
[----:B------:R-:W-:Y:S01]  /*4130*/  ISETP.EQ.AND P3, PT, R20, -0x8, PT ;  /* 0xfffffff81400780c */ /* 0x000fe20003f62270 */
[----:B------:R-:W-:Y:S01]  /*4140*/  @P4 IMAD.MOV.U32 R20, RZ, RZ, R10 ;  /* 0x000000ffff144224 */ /* 0x000fe200078e000a */
[----:B------:R-:W-:Y:S01]  /*4150*/  @P1 MOV R20, R11 ;  /* 0x0000000b00141202 */ /* 0x000fe20000000f00 */
[----:B------:R-:W-:Y:S01]  /*4160*/  @P4 IMAD.MOV.U32 R0, RZ, RZ, R11 ;  /* 0x000000ffff004224 */ /* 0x000fe200078e000b */
[----:B------:R-:W-:Y:S01]  /*4170*/  ISETP.EQ.AND P4, PT, R21, -0x4, PT ;  /* 0xfffffffc1500780c */ /* 0x000fe20003f82270 */
[--C-:B------:R-:W-:Y:S02]  /*4180*/  @P1 IMAD.MOV.U32 R0, RZ, RZ, R12.reuse ;  /* 0x000000ffff001224 */ /* 0x100fe400078e000c */
[----:B------:R-:W-:Y:S02]  /*4190*/  @P2 IMAD.MOV.U32 R20, RZ, RZ, R12 ;  /* 0x000000ffff142224 */ /* 0x000fe400078e000c */
[----:B------:R-:W-:-:S04]  /*41a0*/  @P2 IMAD.MOV.U32 R0, RZ, RZ, R13 ;  /* 0x000000ffff002224 */ /* 0x000fc800078e000d */
[----:B------:R-:W-:Y:S01]  /*41b0*/  @P3 MOV R20, R13 ;  /* 0x0000000d00143202 */ /* 0x000fe20000000f00 */
[----:B------:R-:W-:-:S03]  /*41c0*/  @P3 IMAD.MOV.U32 R0, RZ, RZ, R14 ;  /* 0x000000ffff003224 */ /* 0x000fc600078e000e */
[----:B------:R-:W-:Y:S01]  /*41d0*/  @P4 IMAD.MOV.U32 R20, RZ, RZ, R14 ;  /* 0x000000ffff144224 */ /* 0x000fe200078e000e */
[----:B------:R-:W-:Y:S01]  /*41e0*/  @P5 MOV R20, R15 ;  /* 0x0000000f00145202 */ /* 0x000fe20000000f00 */
[----:B------:R-:W-:Y:S02]  /*41f0*/  @P4 IMAD.MOV.U32 R0, RZ, RZ, R15 ;  /* 0x000000ffff004224 */ /* 0x000fe400078e000f */
[--C-:B------:R-:W-:Y:S02]  /*4200*/  @P5 IMAD.MOV.U32 R0, RZ, RZ, R37.reuse ;  /* 0x000000ffff005224 */ /* 0x100fe400078e0025 */
[----:B------:R-:W-:Y:S01]  /*4210*/  @P6 IMAD.MOV.U32 R20, RZ, RZ, R37 ;  /* 0x000000ffff146224 */ /* 0x000fe200078e0025 */
[----:B------:R-:W-:Y:S06]  /*4220*/  BRA.U !UP0, `(.L_x_54) ;  /* 0x00000001082c7547 */ /* 0x000fec000b800000 */
[----:B------:R-:W-:Y:S01]  /*4230*/  IMAD.U32 R22, RZ, RZ, UR5 ;  /* 0x00000005ff167e24 */ /* 0x000fe2000f8e00ff */
[----:B------:R-:W-:Y:S01]  /*4240*/  SHF.L.W.U32.HI R0, R20, UR8, R0 ;  /* 0x0000000814007c19 */ /* 0x000fe20008010e00 */
[----:B------:R-:W-:Y:S01]  /*4250*/  @P1 IMAD.MOV.U32 R21, RZ, RZ, R10 ;  /* 0x000000ffff151224 */ /* 0x000fe200078e000a */
[----:B------:R-:W-:Y:S01]  /*4260*/  @P2 MOV R21, R11 ;  /* 0x0000000b00152202 */ /* 0x000fe20000000f00 */
[----:B------:R-:W-:Y:S01]  /*4270*/  @P3 IMAD.MOV.U32 R21, RZ, RZ, R12 ;  /* 0x000000ffff153224 */ /* 0x000fe200078e000c */
[----:B------:R-:W-:Y:S01]  /*4280*/  ISETP.EQ.AND P1, PT, R22, 0x8, PT ;  /* 0x000000081600780c */ /* 0x000fe20003f22270 */
[----:B------:R-:W-:Y:S01]  /*4290*/  @P4 IMAD.MOV.U32 R21, RZ, RZ, R13 ;  /* 0x000000ffff154224 */ /* 0x000fe200078e000d */
[----:B------:R-:W-:Y:S01]  /*42a0*/  @P5 MOV R21, R14 ;  /* 0x0000000e00155202 */ /* 0x000fe20000000f00 */
[----:B------:R-:W-:-:S10]  /*42b0*/  @P6 IMAD.MOV.U32 R21, RZ, RZ, R15 ;  /* 0x000000ffff156224 */ /* 0x000fd400078e000f */
[----:B------:R-:W-:-:S05]  /*42c0*/  @P1 IMAD.MOV.U32 R21, RZ, RZ, R37 ;  /* 0x000000ffff151224 */ /* 0x000fca00078e0025 */
[----:B------:R-:W-:-:S07]  /*42d0*/  SHF.L.W.U32.HI R20, R21, UR8, R20 ;  /* 0x0000000815147c19 */ /* 0x000fce0008010e14 */
.L_x_54:
        /* <DEDUP_REMOVED lines=15> */
[----:B------:R-:W-:-:S04]  /*43d0*/  @!P2 IADD3 R0, PT, PT, -R0, RZ, RZ ;  /* 0x000000ff0000a210 */ /* 0x000fc80007ffe1ff */
[----:B------:R-:W0:Y:S02]  /*43e0*/  F2F.F32.F64 R22, R22 ;  /* 0x0000001600167310 */ /* 0x000e240000301000 */
[----:B0-----:R-:W-:-:S07]  /*43f0*/  FSEL R20, -R22, R22, !P1 ;  /* 0x0000001616147208 */ /* 0x001fce0004800100 */
.L_x_52:
[----:B------:R-:W-:Y:S01]  /*4400*/  FMUL R21, R20, R20 ;  /* 0x0000001414157220 */ /* 0x000fe20000400000 */
[C---:B------:R-:W-:Y:S02]  /*4410*/  LOP3.LUT R23, R0.reuse, 0x1, RZ, 0xc0, !PT ;  /* 0x0000000100177812 */ /* 0x040fe400078ec0ff */
[----:B------:R-:W-:Y:S01]  /*4420*/  LOP3.LUT P2, RZ, R0, 0x2, RZ, 0xc0, !PT ;  /* 0x0000000200ff7812 */ /* 0x000fe2000784c0ff */
[----:B------:R-:W-:Y:S01]  /*4430*/  FFMA R22, R21, R24, -0.0013887860113754868507 ;  /* 0xbab607ed15167423 */ /* 0x000fe20000000018 */
[----:B------:R-:W-:-:S04]  /*4440*/  ISETP.NE.U32.AND P1, PT, R23, 0x1, PT ;  /* 0x000000011700780c */ /* 0x000fc80003f25070 */
[----:B------:R-:W-:Y:S02]  /*4450*/  FSEL R22, R22, -0.00019574658654164522886, !P1 ;  /* 0xb94d415316167808 */ /* 0x000fe40004800000 */
[----:B------:R-:W-:Y:S02]  /*4460*/  FSEL R34, R4, 0.0083327032625675201416, !P1 ;  /* 0x3c0885e404227808 */ /* 0x000fe40004800000 */
[----:B------:R-:W-:Y:S02]  /*4470*/  FSEL R0, R20, 1, P1 ;  /* 0x3f80000014007808 */ /* 0x000fe40000800000 */
[----:B------:R-:W-:Y:S01]  /*4480*/  FSEL R35, -R2, -0.16666662693023681641, !P1 ;  /* 0xbe2aaaa802237808 */ /* 0x000fe20004800100 */
[C---:B------:R-:W-:Y:S02]  /*4490*/  FFMA R22, R21.reuse, R22, R34 ;  /* 0x0000001615167223 */ /* 0x040fe40000000022 */
[C---:B------:R-:W-:Y:S02]  /*44a0*/  FFMA R23, R21.reuse, R0, RZ ;  /* 0x0000000015177223 */ /* 0x040fe400000000ff */
[----:B------:R-:W-:Y:S01]  /*44b0*/  FFMA R22, R21, R22, R35 ;  /* 0x0000001615167223 */ /* 0x000fe20000000023 */
[----:B------:R-:W-:-:S03]  /*44c0*/  IMAD.MOV.U32 R21, RZ, RZ, R28 ;  /* 0x000000ffff157224 */ /* 0x000fc600078e001c */
[----:B------:R-:W-:Y:S01]  /*44d0*/  FFMA R34, R23, R22, R0 ;  /* 0x0000001617227223 */ /* 0x000fe20000000000 */
[----:B------:R-:W-:-:S03]  /*44e0*/  IMAD.MOV.U32 R0, RZ, RZ, R26 ;  /* 0x000000ffff007224 */ /* 0x000fc600078e001a */
[----:B------:R-:W-:Y:S01]  /*44f0*/  @P2 FADD R34, RZ, -R34 ;  /* 0x80000022ff222221 */ /* 0x000fe20000000000 */
[----:B------:R-:W-:Y:S06]  /*4500*/  @P0 BRA `(.L_x_55) ;  /* 0x0000000400440947 */ /* 0x000fec0003800000 */
[----:B------:R-:W-:Y:S01]  /*4510*/  IMAD.MOV.U32 R35, RZ, RZ, RZ ;  /* 0x000000ffff237224 */ /* 0x000fe200078e00ff */
[----:B------:R-:W-:Y:S01]  /*4520*/  MOV R39, RZ ;  /* 0x000000ff00277202 */ /* 0x000fe20000000f00 */
[----:B------:R-:W-:-:S07]  /*4530*/  IMAD.MOV.U32 R37, RZ, RZ, RZ ;  /* 0x000000ffff257224 */ /* 0x000fce00078e00ff */
.L_x_56:
        /* <DEDUP_REMOVED lines=10> */
[----:B------:R-:W-:-:S05]  /*45e0*/  IADD3 R22, P2, PT, R22, R35, RZ ;  /* 0x0000002316167210 */ /* 0x000fca0007f5e0ff */
[-C--:B------:R-:W-:Y:S01]  /*45f0*/  @P5 MOV R10, R22.reuse ;  /* 0x00000016000a5202 */ /* 0x080fe20000000f00 */
[--C-:B------:R-:W-:Y:S01]  /*4600*/  @P1 IMAD.MOV.U32 R11, RZ, RZ, R22.reuse ;  /* 0x000000ffff0b1224 */ /* 0x100fe200078e0016 */
[----:B------:R-:W-:Y:S01]  /*4610*/  ISETP.NE.AND P1, PT, R37, 0x6, PT ;  /* 0x000000062500780c */ /* 0x000fe20003f25270 */
[----:B------:R-:W-:Y:S01]  /*4620*/  IMAD.X R35, R23, 0x1, R39, P2 ;  /* 0x0000000117237824 */ /* 0x000fe200010e0627 */
[C---:B------:R-:W-:Y:S01]  /*4630*/  ISETP.EQ.AND P2, PT, R0.reuse, 0x8, PT ;  /* 0x000000080000780c */ /* 0x040fe20003f42270 */
[----:B------:R-:W-:Y:S01]  /*4640*/  @P4 IMAD.MOV.U32 R14, RZ, RZ, R22 ;  /* 0x000000ffff0e4224 */ /* 0x000fe200078e0016 */
[----:B------:R-:W-:Y:S02]  /*4650*/  ISETP.EQ.AND P5, PT, R0, 0x14, PT ;  /* 0x000000140000780c */ /* 0x000fe40003fa2270 */
[----:B------:R-:W-:-:S09]  /*4660*/  @P3 MOV R13, R22 ;  /* 0x00000016000d3202 */ /* 0x000fd20000000f00 */
[--C-:B------:R-:W-:Y:S02]  /*4670*/  @P2 IMAD.MOV.U32 R12, RZ, RZ, R22.reuse ;  /* 0x000000ffff0c2224 */ /* 0x100fe400078e0016 */
[----:B------:R-:W-:Y:S01]  /*4680*/  @P5 IMAD.MOV.U32 R15, RZ, RZ, R22 ;  /* 0x000000ffff0f5224 */ /* 0x000fe200078e0016 */
[----:B------:R-:W-:Y:S06]  /*4690*/  @P1 BRA `(.L_x_56) ;  /* 0xfffffffc00a81947 */ /* 0x000fec000383ffff */
[----:B------:R-:W-:Y:S01]  /*46a0*/  IMAD.U32 R0, RZ, RZ, UR5 ;  /* 0x00000005ff007e24 */ /* 0x000fe2000f8e00ff */
[----:B------:R-:W-:Y:S01]  /*46b0*/  MOV R20, UR5 ;  /* 0x0000000500147c02 */ /* 0x000fe20008000f00 */
[----:B------:R-:W-:Y:S01]  /*46c0*/  IMAD.U32 R21, RZ, RZ, UR5 ;  /* 0x00000005ff157e24 */ /* 0x000fe2000f8e00ff */
[----:B------:R-:W-:Y:S01]  /*46d0*/  ISETP.EQ.AND P5, PT, RZ, UR5, PT ;  /* 0x00000005ff007c0c */ /* 0x000fe2000bfa2270 */
[----:B------:R-:W-:Y:S01]  /*46e0*/  UISETP.NE.AND UP0, UPT, UR8, URZ, UPT ;  /* 0x000000ff0800728c */ /* 0x000fe2000bf05270 */
[----:B------:R-:W-:Y:S02]  /*46f0*/  ISETP.EQ.AND P3, PT, R0, -0x18, PT ;  /* 0xffffffe80000780c */ /* 0x000fe40003f62270 */
[----:B------:R-:W-:Y:S02]  /*4700*/  ISETP.EQ.AND P4, PT, R20, -0x14, PT ;  /* 0xffffffec1400780c */ /* 0x000fe40003f82270 */
[C---:B------:R-:W-:Y:S02]  /*4710*/  ISETP.EQ.AND P1, PT, R0.reuse, -0x10, PT ;  /* 0xfffffff00000780c */ /* 0x040fe40003f22270 */
[----:B------:R-:W-:-:S02]  /*4720*/  ISETP.EQ.AND P2, PT, R0, -0xc, PT ;  /* 0xfffffff40000780c */ /* 0x000fc40003f42270 */
[----:B------:R-:W-:-:S05]  /*4730*/  ISETP.EQ.AND P6, PT, R21, 0x4, PT ;  /* 0x000000041500780c */ /* 0x000fca0003fc2270 */
[--C-:B------:R-:W-:Y:S01]  /*4740*/  @P3 IMAD.MOV.U32 R0, RZ, RZ, R10.reuse ;  /* 0x000000ffff003224 */ /* 0x100fe200078e000a */
[----:B------:R-:W-:Y:S01]  /*4750*/  ISETP.EQ.AND P3, PT, R20, -0x8, PT ;  /* 0xfffffff81400780c */ /* 0x000fe20003f62270 */
[----:B------:R-:W-:Y:S01]  /*4760*/  @P4 IMAD.MOV.U32 R20, RZ, RZ, R10 ;  /* 0x000000ffff144224 */ /* 0x000fe200078e000a */
        /* <DEDUP_REMOVED lines=13> */
[----:B------:R-:W-:Y:S06]  /*4840*/  BRA.U !UP0, `(.L_x_57) ;  /* 0x00000001082c7547 */ /* 0x000fec000b800000 */
[----:B------:R-:W-:Y:S01]  /*4850*/  IMAD.U32 R22, RZ, RZ, UR5 ;  /* 0x00000005ff167e24 */ /* 0x000fe2000f8e00ff */
[----:B------:R-:W-:Y:S01]  /*4860*/  @P1 MOV R21, R10 ;  /* 0x0000000a00151202 */ /* 0x000fe20000000f00 */
[----:B------:R-:W-:Y:S01]  /*4870*/  @P2 IMAD.MOV.U32 R21, RZ, RZ, R11 ;  /* 0x000000ffff152224 */ /* 0x000fe200078e000b */
[----:B------:R-:W-:Y:S01]  /*4880*/  SHF.L.W.U32.HI R0, R20, UR8, R0 ;  /* 0x0000000814007c19 */ /* 0x000fe20008010e00 */
[----:B------:R-:W-:Y:S01]  /*4890*/  @P3 IMAD.MOV.U32 R21, RZ, RZ, R12 ;  /* 0x000000ffff153224 */ /* 0x000fe200078e000c */
[----:B------:R-:W-:Y:S02]  /*48a0*/  ISETP.EQ.AND P1, PT, R22, 0x8, PT ;  /* 0x000000081600780c */ /* 0x000fe40003f22270 */
[----:B------:R-:W-:Y:S01]  /*48b0*/  @P4 MOV R21, R13 ;  /* 0x0000000d00154202 */ /* 0x000fe20000000f00 */
[----:B------:R-:W-:Y:S02]  /*48c0*/  @P5 IMAD.MOV.U32 R21, RZ, RZ, R14 ;  /* 0x000000ffff155224 */ /* 0x000fe400078e000e */
[----:B------:R-:W-:-:S08]  /*48d0*/  @P6 IMAD.MOV.U32 R21, RZ, RZ, R15 ;  /* 0x000000ffff156224 */ /* 0x000fd000078e000f */
[----:B------:R-:W-:-:S05]  /*48e0*/  @P1 IMAD.MOV.U32 R21, RZ, RZ, R35 ;  /* 0x000000ffff151224 */ /* 0x000fca00078e0023 */
[----:B------:R-:W-:-:S07]  /*48f0*/  SHF.L.W.U32.HI R20, R21, UR8, R20 ;  /* 0x0000000815147c19 */ /* 0x000fce0008010e14 */
.L_x_57:
[C-C-:B------:R-:W-:Y:S01]  /*4900*/  SHF.L.W.U32.HI R35, R20.reuse, 0x2, R0.reuse ;  /* 0x0000000214237819 */ /* 0x140fe20000010e00 */
[----:B------:R-:W0:Y:S01]  /*4910*/  LDCU UR12, c[0x0][0x3d4] ;  /* 0x00007a80ff0c77ac */ /* 0x000e220008000800 */
[----:B------:R-:W-:Y:S02]  /*4920*/  SHF.L.U32 R20, R20, 0x2, RZ ;  /* 0x0000000214147819 */ /* 0x000fe400000006ff */
[----:B------:R-:W-:Y:S01]  /*4930*/  SHF.R.S32.HI R21, RZ, 0x1f, R35 ;  /* 0x0000001fff157819 */ /* 0x000fe20000011423 */
[----:B------:R-:W-:Y:S01]  /*4940*/  UMOV UR14, 0x54442d19 ;  /* 0x54442d19000e7882 */ /* 0x000fe20000000000 */
[----:B------:R-:W-:Y:S01]  /*4950*/  UMOV UR15, 0x3bf921fb ;  /* 0x3bf921fb000f7882 */ /* 0x000fe20000000000 */
[----:B------:R-:W-:Y:S02]  /*4960*/  SHF.R.U32.HI R0, RZ, 0x1e, R0 ;  /* 0x0000001eff007819 */ /* 0x000fe40000011600 */
[C---:B------:R-:W-:Y:S02]  /*4970*/  LOP3.LUT R20, R21.reuse, R20, RZ, 0x3c, !PT ;  /* 0x0000001415147212 */ /* 0x040fe400078e3cff */
[----:B------:R-:W-:-:S02]  /*4980*/  LOP3.LUT R21, R21, R35, RZ, 0x3c, !PT ;  /* 0x0000002315157212 */ /* 0x000fc400078e3cff */
[----:B------:R-:W-:-:S04]  /*4990*/  LEA.HI R0, R35, R0, RZ, 0x1 ;  /* 0x0000000023007211 */ /* 0x000fc800078f08ff */
        /* <DEDUP_REMOVED lines=8> */
.L_x_55:
[C---:B------:R-:W-:Y:S01]  /*4a20*/  LOP3.LUT R20, R0.reuse, 0x1, RZ, 0xc0, !PT ;  /* 0x0000000100147812 */ /* 0x040fe200078ec0ff */
[----:B------:R-:W-:Y:S01]  /*4a30*/  FMUL R23, R21, R21 ;  /* 0x0000001515177220 */ /* 0x000fe20000400000 */
[----:B------:R-:W-:Y:S01]  /*4a40*/  VIADD R0, R0, 0x1 ;  /* 0x0000000100007836 */ /* 0x000fe20000000000 */
[----:B------:R-:W0:Y:S01]  /*4a50*/  LDCU.64 UR12, c[0x0][0x3d8] ;  /* 0x00007b00ff0c77ac */ /* 0x000e220008000a00 */
[----:B------:R-:W-:Y:S01]  /*4a60*/  ISETP.NE.U32.AND P1, PT, R20, 0x1, PT ;  /* 0x000000011400780c */ /* 0x000fe20003f25070 */
[----:B------:R-:W-:Y:S01]  /*4a70*/  FFMA R24, R23, R24, -0.0013887860113754868507 ;  /* 0xbab607ed17187423 */ /* 0x000fe20000000018 */
[----:B------:R-:W1:Y:S01]  /*4a80*/  LDC R20, c[0x0][0x3c4] ;  /* 0x0000f100ff147b82 */ /* 0x000e620000000800 */
[----:B------:R-:W-:Y:S01]  /*4a90*/  LOP3.LUT P2, RZ, R0, 0x2, RZ, 0xc0, !PT ;  /* 0x0000000200ff7812 */ /* 0x000fe2000784c0ff */
[----:B------:R-:W2:Y:S01]  /*4aa0*/  LDCU UR14, c[0x0][0x3e0] ;  /* 0x00007c00ff0e77ac */ /* 0x000ea20008000800 */
[----:B------:R-:W-:Y:S02]  /*4ab0*/  FSEL R4, R4, 0.0083327032625675201416, P1 ;  /* 0x3c0885e404047808 */ /* 0x000fe40000800000 */
[----:B------:R-:W-:Y:S01]  /*4ac0*/  FSEL R24, R24, -0.00019574658654164522886, P1 ;  /* 0xb94d415318187808 */ /* 0x000fe20000800000 */
[----:B------:R-:W-:Y:S01]  /*4ad0*/  UIADD3 UR4, UPT, UPT, UR4, 0x1, URZ ;  /* 0x0000000104047890 */ /* 0x000fe2000fffe0ff */
[----:B------:R-:W-:Y:S01]  /*4ae0*/  FSEL R35, -R2, -0.16666662693023681641, P1 ;  /* 0xbe2aaaa802237808 */ /* 0x000fe20000800100 */
[----:B------:R-:W-:Y:S01]  /*4af0*/  FADD R2, R32, -R33 ;  /* 0x8000002120027221 */ /* 0x000fe20000000000 */
[----:B------:R-:W-:Y:S01]  /*4b00*/  FSEL R0, R21, 1, !P1 ;  /* 0x3f80000015007808 */ /* 0x000fe20004800000 */
[----:B------:R-:W-:-:S03]  /*4b10*/  FFMA R4, R23, R24, R4 ;  /* 0x0000001817047223 */ /* 0x000fc60000000004 */
[----:B------:R-:W-:Y:S01]  /*4b20*/  FMNMX R2, RZ, R2, PT ;  /* 0x00000002ff027209 */ /* 0x000fe20003800000 */
[C---:B------:R-:W-:Y:S01]  /*4b30*/  FFMA R4, R23.reuse, R4, R35 ;  /* 0x0000000417047223 */ /* 0x040fe20000000023 */
[----:B------:R-:W-:Y:S01]  /*4b40*/  FFMA R23, R23, R0, RZ ;  /* 0x0000000017177223 */ /* 0x000fe200000000ff */
[----:B0-----:R-:W-:Y:S02]  /*4b50*/  FADD R30, R30, -UR12 ;  /* 0x8000000c1e1e7e21 */ /* 0x001fe40008000000 */
[----:B------:R-:W-:Y:S01]  /*4b60*/  FADD R21, R32, -R2 ;  /* 0x8000000220157221 */ /* 0x000fe20000000000 */
[----:B------:R-:W-:Y:S01]  /*4b70*/  FFMA R0, R23, R4, R0 ;  /* 0x0000000417007223 */ /* 0x000fe20000000000 */
[----:B------:R-:W-:Y:S02]  /*4b80*/  FADD R33, R33, R2 ;  /* 0x0000000221217221 */ /* 0x000fe40000000000 */
[----:B------:R-:W-:Y:S01]  /*4b90*/  FMUL R2, R34, R21 ;  /* 0x0000001522027220 */ /* 0x000fe20000400000 */
[----:B------:R-:W-:Y:S01]  /*4ba0*/  @P2 FADD R0, RZ, -R0 ;  /* 0x80000000ff002221 */ /* 0x000fe20000000000 */
[----:B-1----:R-:W-:-:S03]  /*4bb0*/  ISETP.NE.AND P1, PT, R20, UR4, PT ;  /* 0x0000000414007c0c */ /* 0x002fc6000bf25270 */
[-C--:B------:R-:W-:Y:S01]  /*4bc0*/  FMUL R23, R21, R0.reuse ;  /* 0x0000000015177220 */ /* 0x080fe20000400000 */
[----:B------:R-:W-:-:S03]  /*4bd0*/  FFMA R2, R33, R0, -R2 ;  /* 0x0000000021027223 */ /* 0x000fc60000000802 */
[----:B------:R-:W-:Y:S01]  /*4be0*/  FFMA R23, R34, R33, R23 ;  /* 0x0000002122177223 */ /* 0x000fe20000000017 */
[----:B--2---:R-:W-:-:S03]  /*4bf0*/  FADD R21, R2, -UR14 ;  /* 0x8000000e02157e21 */ /* 0x004fc60008000000 */
[----:B------:R-:W-:Y:S02]  /*4c00*/  FADD R0, R23, -UR13 ;  /* 0x8000000d17007e21 */ /* 0x000fe40008000000 */
[----:B------:R-:W-:Y:S05]  /*4c10*/  @P1 BRA `(.L_x_58) ;  /* 0xffffffe400601947 */ /* 0x000fea000383ffff */
.L_x_45:
[----:B------:R-:W0:Y:S01]  /*4c20*/  LDC R23, c[0x0][0x3c8] ;  /* 0x0000f200ff177b82 */ /* 0x000e220000000800 */
[----:B------:R-:W-:Y:S02]  /*4c30*/  ISETP.GE.AND P0, PT, R20, 0x1, PT ;  /* 0x000000011400780c */ /* 0x000fe40003f06270 */
[----:B------:R-:W-:-:S05]  /*4c40*/  FMNMX3 R22, |R0|, |R21|, |R30|, !PT ;  /* 0x4000001500167276 */ /* 0x000fca000780061e */
[----:B0-----:R-:W-:-:S06]  /*4c50*/  FFMA R22, R23, -0.5, R22 ;  /* 0xbf00000017167823 */ /* 0x001fcc0000000016 */
[----:B------:R-:W-:Y:S05]  /*4c60*/  @!P0 BRA `(.L_x_59) ;  /* 0x0000000400888947 */ /* 0x000fea0003800000 */
[C---:B------:R-:W-:Y:S01]  /*4c70*/  VIADD R0, R20.reuse, 0xffffffff ;  /* 0xffffffff14007836 */ /* 0x040fe20000000000 */
[----:B------:R-:W-:-:S04]  /*4c80*/  LOP3.LUT R21, R20, 0x3, RZ, 0xc0, !PT ;  /* 0x0000000314157812 */ /* 0x000fc800078ec0ff */
[----:B------:R-:W-:-:S13]  /*4c90*/  ISETP.GE.U32.AND P0, PT, R0, 0x3, PT ;  /* 0x000000030000780c */ /* 0x000fda0003f06070 */
[----:B------:R-:W-:Y:S05]  /*4ca0*/  @!P0 BRA `(.L_x_60) ;  /* 0x00000004001c8947 */ /* 0x000fea0003800000 */
[----:B------:R-:W-:Y:S02]  /*4cb0*/  LOP3.LUT R20, R20, 0x7ffffffc, RZ, 0xc0, !PT ;  /* 0x7ffffffc14147812 */ /* 0x000fe400078ec0ff */
[----:B------:R-:W-:-:S07]  /*4cc0*/  MOV R23, RZ ;  /* 0x000000ff00177202 */ /* 0x000fce0000000f00 */
.L_x_69:
[----:B------:R-:W0:Y:S01]  /*4cd0*/  LDC R29, c[0x0][0x3cc] ;  /* 0x0000f300ff1d7b82 */ /* 0x000e220000000800 */
[----:B------:R-:W-:Y:S01]  /*4ce0*/  VIADD R23, R23, 0x4 ;  /* 0x0000000417177836 */ /* 0x000fe20000000000 */
[----:B------:R-:W-:Y:S04]  /*4cf0*/  BSSY.RECONVERGENT B2, `(.L_x_61) ;  /* 0x000000f000027945 */ /* 0x000fe80003800200 */
[----:B------:R-:W-:Y:S01]  /*4d00*/  ISETP.NE.AND P4, PT, R23, R20, PT ;  /* 0x000000141700720c */ /* 0x000fe20003f85270 */
        /* <DEDUP_REMOVED lines=12> */
[----:B------:R-:W-:Y:S05]  /*4dd0*/  CALL.REL.NOINC `($__internal_1_$__cuda_sm3x_div_rn_noftz_f32_slowpath) ;  /* 0x0000014400a07944 */ /* 0x000fea0003c00000 */
.L_x_62:
[----:B------:R-:W-:Y:S05]  /*4de0*/  BSYNC.RECONVERGENT B2 ;  /* 0x0000000000027941 */ /* 0x000fea0003800200 */
.L_x_61:
        /* <DEDUP_REMOVED lines=14> */
[----:B------:R-:W-:Y:S05]  /*4ed0*/  CALL.REL.NOINC `($__internal_1_$__cuda_sm3x_div_rn_noftz_f32_slowpath) ;  /* 0x0000014400607944 */ /* 0x000fea0003c00000 */
[----:B------:R-:W-:-:S07]  /*4ee0*/  IMAD.MOV.U32 R25, RZ, RZ, R2 ;  /* 0x000000ffff197224 */ /* 0x000fce00078e0002 */
.L_x_64:
[----:B------:R-:W-:Y:S05]  /*4ef0*/  BSYNC.RECONVERGENT B2 ;  /* 0x0000000000027941 */ /* 0x000fea0003800200 */
.L_x_63:
        /* <DEDUP_REMOVED lines=14> */
[----:B------:R-:W-:Y:S05]  /*4fe0*/  CALL.REL.NOINC `($__internal_1_$__cuda_sm3x_div_rn_noftz_f32_slowpath) ;  /* 0x00000144001c7944 */ /* 0x000fea0003c00000 */
.L_x_66:
[----:B------:R-:W-:Y:S05]  /*4ff0*/  BSYNC.RECONVERGENT B2 ;  /* 0x0000000000027941 */ /* 0x000fea0003800200 */
.L_x_65:
        /* <DEDUP_REMOVED lines=15> */
[----:B------:R-:W-:-:S07]  /*50f0*/  IMAD.MOV.U32 R22, RZ, RZ, R2 ;  /* 0x000000ffff167224 */ /* 0x000fce00078e0002 */
.L_x_68:
[----:B------:R-:W-:Y:S05]  /*5100*/  BSYNC.RECONVERGENT B2 ;  /* 0x0000000000027941 */ /* 0x000fea0003800200 */
.L_x_67:
[----:B------:R-:W-:Y:S05]  /*5110*/  @P4 BRA `(.L_x_69) ;  /* 0xfffffff800ec4947 */ /* 0x000fea000383ffff */
.L_x_60:
[----:B------:R-:W-:-:S13]  /*5120*/  ISETP.NE.AND P0, PT, R21, RZ, PT ;  /* 0x000000ff1500720c */ /* 0x000fda0003f05270 */
[----:B------:R-:W-:Y:S05]  /*5130*/  @!P0 BRA `(.L_x_59) ;  /* 0x0000000000548947 */ /* 0x000fea0003800000 */
[----:B------:R-:W-:-:S07]  /*5140*/  HFMA2 R20, -RZ, RZ, 0, 0 ;  /* 0x00000000ff147431 */ /* 0x000fce00000001ff */
.L_x_72:
        /* <DEDUP_REMOVED lines=17> */
.L_x_71:
[----:B------:R-:W-:Y:S05]  /*5260*/  BSYNC.RECONVERGENT B2 ;  /* 0x0000000000027941 */ /* 0x000fea0003800200 */
.L_x_70:
[----:B------:R-:W-:Y:S01]  /*5270*/  MOV R22, R2 ;  /* 0x0000000200167202 */ /* 0x000fe20000000f00 */
[----:B------:R-:W-:Y:S06]  /*5280*/  @P4 BRA `(.L_x_72) ;  /* 0xfffffffc00b04947 */ /* 0x000fec000383ffff */
.L_x_59:
[----:B------:R-:W0:Y:S01]  /*5290*/  LDCU UR5, c[0x0][0x3c4] ;  /* 0x00007880ff0577ac */ /* 0x000e220008000800 */
[----:B------:R-:W-:Y:S02]  /*52a0*/  IMAD.MOV.U32 R24, RZ, RZ, R5 ;  /* 0x000000ffff187224 */ /* 0x000fe400078e0005 */
[----:B------:R-:W-:Y:S01]  /*52b0*/  IMAD.MOV.U32 R26, RZ, RZ, R8 ;  /* 0x000000ffff1a7224 */ /* 0x000fe200078e0008 */
[----:B------:R-:W1:Y:S01]  /*52c0*/  LDCU UR4, c[0x0][0x3b0] ;  /* 0x00007600ff0477ac */ /* 0x000e620008000800 */
[----:B0-----:R-:W-:Y:S02]  /*52d0*/  IMAD.U32 R25, RZ, RZ, UR5 ;  /* 0x00000005ff197e24 */ /* 0x001fe4000f8e00ff */
[----:B-1----:R-:W-:-:S03]  /*52e0*/  FADD R31, R6, -UR4 ;  /* 0x80000004061f7e21 */ /* 0x002fc60008000000 */
[----:B------:R-:W-:-:S13]  /*52f0*/  ISETP.GE.AND P0, PT, R25, 0x1, PT ;  /* 0x000000011900780c */ /* 0x000fda0003f06270 */
[----:B------:R-:W-:Y:S05]  /*5300*/  @!P0 BRA `(.L_x_73) ;  /* 0x0000001c00608947 */ /* 0x000fea0003800000 */
[----:B------:R-:W0:Y:S01]  /*5310*/  LDCU.64 UR12, c[0x0][0x3d0] ;  /* 0x00007a00ff0c77ac */ /* 0x000e220008000a00 */
[----:B------:R-:W-:Y:S01]  /*5320*/  IMAD.MOV.U32 R26, RZ, RZ, R8 ;  /* 0x000000ffff1a7224 */ /* 0x000fe200078e0008 */
[----:B0-----:R-:W-:Y:S01]  /*5330*/  MOV R21, UR12 ;  /* 0x0000000c00157c02 */ /* 0x001fe20008000f00 */
[----:B------:R-:W-:Y:S01]  /*5340*/  IMAD.U32 R27, RZ, RZ, UR13 ;  /* 0x0000000dff1b7e24 */ /* 0x000fe2000f8e00ff */
[----:B------:R-:W-:Y:S02]  /*5350*/  USHF.R.U32.HI UR4, URZ, 0x17, UR12 ;  /* 0x00000017ff047899 */ /* 0x000fe4000801160c */
[C---:B------:R-:W-:Y:S01]  /*5360*/  FSETP.GE.AND P1, PT, |R21|.reuse, 105615, PT ;  /* 0x47ce47801500780b */ /* 0x040fe20003f26200 */
[----:B------:R-:W-:Y:S01]  /*5370*/  FMUL R0, R21, 0.63661974668502807617 ;  /* 0x3f22f98315007820 */ /* 0x000fe20000400000 */
[----:B------:R-:W-:Y:S01]  /*5380*/  FMUL R20, R27, 0.63661974668502807617 ;  /* 0x3f22f9831b147820 */ /* 0x000fe20000400000 */
[----:B------:R-:W-:Y:S01]  /*5390*/  ULOP3.LUT UR5, UR4, 0xe0, URZ, 0xc0, !UPT ;  /* 0x000000e004057892 */ /* 0x000fe2000f8ec0ff */
[----:B------:R-:W-:Y:S01]  /*53a0*/  FSETP.EQ.OR P0, PT, |R21|, +INF , !P1 ;  /* 0x7f8000001500780b */ /* 0x000fe20004f02600 */
[----:B------:R-:W0:Y:S01]  /*53b0*/  F2I.NTZ R4, R0 ;  /* 0x0000000000047305 */ /* 0x000e220000203100 */
[----:B------:R-:W-:Y:S01]  /*53c0*/  USHF.R.U32.HI UR8, URZ, 0x17, UR13 ;  /* 0x00000017ff087899 */ /* 0x000fe2000801160d */
[C---:B------:R-:W-:Y:S01]  /*53d0*/  FSETP.GE.AND P2, PT, |R27|.reuse, 105615, PT ;  /* 0x47ce47801b00780b */ /* 0x040fe20003f46200 */
[----:B------:R-:W-:Y:S01]  /*53e0*/  UIADD3 UR5, UPT, UPT, UR5, -0x80, URZ ;  /* 0xffffff8005057890 */ /* 0x000fe2000fffe0ff */
[----:B------:R-:W-:Y:S01]  /*53f0*/  P2R R23, PR, RZ, 0x1 ;  /* 0x00000001ff177803 */ /* 0x000fe20000000000 */
[----:B------:R-:W-:Y:S01]  /*5400*/  ULOP3.LUT UR7, UR4, 0x1f, URZ, 0xc0, !UPT ;  /* 0x0000001f04077892 */ /* 0x000fe2000f8ec0ff */
[----:B------:R-:W-:Y:S01]  /*5410*/  FSETP.EQ.OR P0, PT, |R27|, +INF , !P2 ;  /* 0x7f8000001b00780b */ /* 0x000fe20005702600 */
[----:B------:R-:W-:Y:S01]  /*5420*/  ULOP3.LUT UR4, UR8, 0xe0, URZ, 0xc0, !UPT ;  /* 0x000000e008047892 */ /* 0x000fe2000f8ec0ff */
[----:B------:R-:W1:Y:S01]  /*5430*/  F2I.NTZ R20, R20 ;  /* 0x0000001400147305 */ /* 0x000e620000203100 */
[----:B------:R-:W-:-:S02]  /*5440*/  USHF.L.U32 UR6, UR12, 0x8, URZ ;  /* 0x000000080c067899 */ /* 0x000fc400080006ff */
[----:B------:R-:W-:Y:S02]  /*5450*/  UIADD3 UR4, UPT, UPT, UR4, -0x80, URZ ;  /* 0xffffff8004047890 */ /* 0x000fe4000fffe0ff */
[----:B------:R-:W-:Y:S01]  /*5460*/  USHF.L.U32 UR9, UR13, 0x8, URZ ;  /* 0x000000080d097899 */ /* 0x000fe200080006ff */
[----:B0-----:R-:W-:Y:S01]  /*5470*/  I2FP.F32.S32 R2, R4 ;  /* 0x0000000400027245 */ /* 0x001fe20000201400 */
[----:B------:R-:W-:Y:S01]  /*5480*/  USHF.R.U32.HI UR4, URZ, 0x5, UR4 ;  /* 0x00000005ff047899 */ /* 0x000fe20008011604 */
[----:B------:R-:W-:Y:S01]  /*5490*/  SEL R4, R4, RZ, !P1 ;  /* 0x000000ff04047207 */ /* 0x000fe20004800000 */
[----:B------:R-:W-:Y:S02]  /*54a0*/  ULOP3.LUT UR6, UR6, 0x80000000, URZ, 0xfc, !UPT ;  /* 0x8000000006067892 */ /* 0x000fe4000f8efcff */
[----:B------:R-:W-:Y:S01]  /*54b0*/  FFMA R21, R2, -1.5707962512969970703, R21 ;  /* 0xbfc90fda02157823 */ /* 0x000fe20000000015 */
[----:B------:R-:W-:Y:S01]  /*54c0*/  ULOP3.LUT UR9, UR9, 0x80000000, URZ, 0xfc, !UPT ;  /* 0x8000000009097892 */ /* 0x000fe2000f8efcff */
[----:B-1----:R-:W-:-:S02]  /*54d0*/  I2FP.F32.S32 R24, R20 ;  /* 0x0000001400187245 */ /* 0x002fc40000201400 */
[----:B------:R-:W-:Y:S01]  /*54e0*/  FFMA R21, R2, -7.5497894158615963534e-08, R21 ;  /* 0xb3a2216802157823 */ /* 0x000fe20000000015 */
[----:B------:R-:W-:Y:S01]  /*54f0*/  SEL R20, R20, RZ, !P2 ;  /* 0x000000ff14147207 */ /* 0x000fe20005000000 */
[----:B------:R-:W-:Y:S02]  /*5500*/  ULOP3.LUT UR8, UR8, 0x1f, URZ, 0xc0, !UPT ;  /* 0x0000001f08087892 */ /* 0x000fe4000f8ec0ff */
[----:B------:R-:W-:Y:S01]  /*5510*/  FFMA R0, R2, -5.3903029534742383927e-15, R21 ;  /* 0xa7c234c502007823 */ /* 0x000fe20000000015 */
[----:B------:R-:W-:Y:S02]  /*5520*/  IMAD.U32 R21, RZ, RZ, UR5 ;  /* 0x00000005ff157e24 */ /* 0x000fe4000f8e00ff */
[C---:B------:R-:W-:Y:S01]  /*5530*/  FFMA R25, R24.reuse, -1.5707962512969970703, R27 ;  /* 0xbfc90fda18197823 */ /* 0x040fe2000000001b */
[----:B------:R-:W-:Y:S01]  /*5540*/  @P1 FMUL R0, RZ, UR12 ;  /* 0x0000000cff001c20 */ /* 0x000fe20008400000 */
[----:B------:R-:W-:Y:S02]  /*5550*/  ULEA UR5, -UR4, URZ, 0x2 ;  /* 0x000000ff04057291 */ /* 0x000fe4000f8e11ff */
[----:B------:R-:W-:Y:S01]  /*5560*/  FFMA R25, R24, -7.5497894158615963534e-08, R25 ;  /* 0xb3a2216818197823 */ /* 0x000fe20000000019 */
[----:B------:R-:W-:Y:S01]  /*5570*/  SHF.R.U32.HI R21, RZ, 0x5, R21 ;  /* 0x00000005ff157819 */ /* 0x000fe20000011615 */
[----:B------:R-:W-:-:S02]  /*5580*/  UMOV UR4, URZ ;  /* 0x000000ff00047c82 */ /* 0x000fc40008000000 */
[----:B------:R-:W-:Y:S01]  /*5590*/  FFMA R2, R24, -5.3903029534742383927e-15, R25 ;  /* 0xa7c234c518027823 */ /* 0x000fe20000000019 */
[----:B------:R-:W-:Y:S01]  /*55a0*/  @P2 FMUL R2, RZ, UR13 ;  /* 0x0000000dff022c20 */ /* 0x000fe20008400000 */
[----:B------:R-:W-:Y:S01]  /*55b0*/  MOV R24, R5 ;  /* 0x0000000500187202 */ /* 0x000fe20000000f00 */
[----:B------:R-:W-:-:S07]  /*55c0*/  IMAD.U32 R21, R21, -0x4, RZ ;  /* 0xfffffffc15157824 */ /* 0x000fce00078e00ff */
.L_x_86:
        /* <DEDUP_REMOVED lines=11> */
.L_x_75:
        /* <DEDUP_REMOVED lines=38> */
[----:B------:R-:W-:Y:S01]  /*58e0*/  @P3 MOV R24, R14 ;  /* 0x0000000e00183202 */ /* 0x000fe20000000f00 */
[----:B------:R-:W-:-:S03]  /*58f0*/  @P3 IMAD.MOV.U32 R25, RZ, RZ, R13 ;  /* 0x000000ffff193224 */ /* 0x000fc600078e000d */
[--C-:B------:R-:W-:Y:S01]  /*5900*/  @P4 IMAD.MOV.U32 R24, RZ, RZ, R15.reuse ;  /* 0x000000ffff184224 */ /* 0x100fe200078e000f */
[----:B------:R-:W-:Y:S01]  /*5910*/  @P5 MOV R24, R35 ;  /* 0x0000002300185202 */ /* 0x000fe20000000f00 */
[----:B------:R-:W-:Y:S02]  /*5920*/  @P4 IMAD.MOV.U32 R25, RZ, RZ, R14 ;  /* 0x000000ffff194224 */ /* 0x000fe400078e000e */
[----:B------:R-:W-:Y:S02]  /*5930*/  @P5 IMAD.MOV.U32 R25, RZ, RZ, R15 ;  /* 0x000000ffff195224 */ /* 0x000fe400078e000f */
[----:B------:R-:W-:Y:S02]  /*5940*/  @P6 IMAD.MOV.U32 R25, RZ, RZ, R35 ;  /* 0x000000ffff196224 */ /* 0x000fe400078e0023 */
[----:B------:R-:W-:Y:S01]  /*5950*/  IMAD.MOV.U32 R28, RZ, RZ, R24 ;  /* 0x000000ffff1c7224 */ /* 0x000fe200078e0018 */
[----:B------:R-:W-:Y:S06]  /*5960*/  BRA.U !UP0, `(.L_x_76) ;  /* 0x0000000108287547 */ /* 0x000fec000b800000 */
[----:B------:R-:W-:Y:S01]  /*5970*/  @P1 IMAD.MOV.U32 R24, RZ, RZ, R10 ;  /* 0x000000ffff181224 */ /* 0x000fe200078e000a */
[----:B------:R-:W-:Y:S02]  /*5980*/  ISETP.EQ.AND P1, PT, R21, 0x8, PT ;  /* 0x000000081500780c */ /* 0x000fe40003f22270 */
[----:B------:R-:W-:Y:S01]  /*5990*/  @P2 MOV R24, R11 ;  /* 0x0000000b00182202 */ /* 0x000fe20000000f00 */
[----:B------:R-:W-:Y:S01]  /*59a0*/  @P3 IMAD.MOV.U32 R24, RZ, RZ, R12 ;  /* 0x000000ffff183224 */ /* 0x000fe200078e000c */
[----:B------:R-:W-:Y:S01]  /*59b0*/  SHF.L.W.U32.HI R28, R25, UR7, R28 ;  /* 0x00000007191c7c19 */ /* 0x000fe20008010e1c */
[----:B------:R-:W-:Y:S02]  /*59c0*/  @P4 IMAD.MOV.U32 R24, RZ, RZ, R13 ;  /* 0x000000ffff184224 */ /* 0x000fe400078e000d */
[----:B------:R-:W-:Y:S01]  /*59d0*/  @P5 IMAD.MOV.U32 R24, RZ, RZ, R14 ;  /* 0x000000ffff185224 */ /* 0x000fe200078e000e */
[----:B------:R-:W-:-:S05]  /*59e0*/  @P6 MOV R24, R15 ;  /* 0x0000000f00186202 */ /* 0x000fca0000000f00 */
[----:B------:R-:W-:-:S05]  /*59f0*/  @P1 IMAD.MOV.U32 R24, RZ, RZ, R35 ;  /* 0x000000ffff181224 */ /* 0x000fca00078e0023 */
[----:B------:R-:W-:-:S07]  /*5a00*/  SHF.L.W.U32.HI R25, R24, UR7, R25 ;  /* 0x0000000718197c19 */ /* 0x000fce0008010e19 */
.L_x_76:
        /* <DEDUP_REMOVED lines=18> */
.L_x_74:
[----:B------:R-:W-:Y:S01]  /*5b30*/  MOV R24, 0x37cbac00 ;  /* 0x37cbac0000187802 */ /* 0x000fe20000000f00 */
[----:B------:R-:W-:Y:S01]  /*5b40*/  FMUL R27, R29, R29 ;  /* 0x0000001d1d1b7220 */ /* 0x000fe20000400000 */
[C---:B------:R-:W-:Y:S01]  /*5b50*/  LOP3.LUT R25, R28.reuse, 0x1, RZ, 0xc0, !PT ;  /* 0x000000011c197812 */ /* 0x040fe200078ec0ff */
[----:B------:R-:W-:Y:S01]  /*5b60*/  IMAD.MOV.U32 R30, RZ, RZ, 0x3effffff ;  /* 0x3effffffff1e7424 */ /* 0x000fe200078e00ff */
[----:B------:R-:W-:Y:S01]  /*5b70*/  ISETP.NE.AND P3, PT, R23, RZ, PT ;  /* 0x000000ff1700720c */ /* 0x000fe20003f65270 */
[----:B------:R-:W-:Y:S01]  /*5b80*/  FFMA R26, R27, R24, -0.0013887860113754868507 ;  /* 0xbab607ed1b1a7423 */ /* 0x000fe20000000018 */
[----:B------:R-:W-:Y:S01]  /*5b90*/  ISETP.NE.U32.AND P1, PT, R25, 0x1, PT ;  /* 0x000000011900780c */ /* 0x000fe20003f25070 */
[----:B------:R-:W-:Y:S01]  /*5ba0*/  IMAD.MOV.U32 R25, RZ, RZ, 0x3d2aaabb ;  /* 0x3d2aaabbff197424 */ /* 0x000fe200078e00ff */
[----:B------:R-:W-:Y:S02]  /*5bb0*/  LOP3.LUT P2, RZ, R28, 0x2, RZ, 0xc0, !PT ;  /* 0x000000021cff7812 */ /* 0x000fe4000784c0ff */
[----:B------:R-:W-:-:S02]  /*5bc0*/  FSEL R34, R26, -0.00019574658654164522886, !P1 ;  /* 0xb94d41531a227808 */ /* 0x000fc40004800000 */
        /* <DEDUP_REMOVED lines=8> */
[----:B------:R-:W-:-:S03]  /*5c50*/  MOV R26, R0 ;  /* 0x00000000001a7202 */ /* 0x000fc60000000f00 */
[----:B------:R-:W-:Y:S01]  /*5c60*/  @P2 FADD R34, RZ, -R34 ;  /* 0x80000022ff222221 */ /* 0x000fe20000000000 */
[----:B------:R-:W-:Y:S06]  /*5c70*/  @P3 BRA `(.L_x_77) ;  /* 0x0000000400383947 */ /* 0x000fec0003800000 */
[----:B------:R-:W-:Y:S02]  /*5c80*/  IMAD.MOV.U32 R37, RZ, RZ, RZ ;  /* 0x000000ffff257224 */ /* 0x000fe400078e00ff */
[----:B------:R-:W-:Y:S02]  /*5c90*/  IMAD.MOV.U32 R39, RZ, RZ, RZ ;  /* 0x000000ffff277224 */ /* 0x000fe400078e00ff */
[----:B------:R-:W-:-:S07]  /*5ca0*/  IMAD.MOV.U32 R35, RZ, RZ, RZ ;  /* 0x000000ffff237224 */ /* 0x000fce00078e00ff */
.L_x_78:
[----:B------:R-:W0:Y:S02]  /*5cb0*/  LDC.64 R26, c[0x4][RZ] ;  /* 0x01000000ff1a7b82 */ /* 0x000e240000000a00 */
[----:B0-----:R-:W-:-:S05]  /*5cc0*/  IMAD.WIDE.U32 R28, R35, 0x4, R26 ;  /* 0x00000004231c7825 */ /* 0x001fca00078e001a */
[----:B------:R-:W2:Y:S01]  /*5cd0*/  LDG.E.CONSTANT R26, desc[UR10][R28.64] ;  /* 0x0000000a1c1a7981 */ /* 0x000ea2000c1e9900 */
[C---:B------:R-:W-:Y:S01]  /*5ce0*/  SHF.L.U32 R36, R35.reuse, 0x2, RZ ;  /* 0x0000000223247819 */ /* 0x040fe200000006ff */
[----:B------:R-:W-:-:S03]  /*5cf0*/  VIADD R35, R35, 0x1 ;  /* 0x0000000123237836 */ /* 0x000fc60000000000 */
[C---:B------:R-:W-:Y:S02]  /*5d00*/  ISETP.EQ.AND P1, PT, R36.reuse, 0x4, PT ;  /* 0x000000042400780c */ /* 0x040fe40003f22270 */
[C---:B------:R-:W-:Y:S02]  /*5d10*/  ISETP.EQ.AND P5, PT, R36.reuse, RZ, PT ;  /* 0x000000ff2400720c */ /* 0x040fe40003fa2270 */
[C---:B------:R-:W-:Y:S02]  /*5d20*/  ISETP.EQ.AND P3, PT, R36.reuse, 0xc, PT ;  /* 0x0000000c2400780c */ /* 0x040fe40003f62270 */
[----:B------:R-:W-:Y:S01]  /*5d30*/  ISETP.EQ.AND P4, PT, R36, 0x10, PT ;  /* 0x000000102400780c */ /* 0x000fe20003f82270 */
[----:B--2---:R-:W-:-:S03]  /*5d40*/  IMAD.WIDE.U32 R26, R26, UR6, RZ ;  /* 0x000000061a1a7c25 */ /* 0x004fc6000f8e00ff */
[----:B------:R-:W-:-:S04]  /*5d50*/  IADD3 R26, P2, PT, R26, R37, RZ ;  /* 0x000000251a1a7210 */ /* 0x000fc80007f5e0ff */
[----:B------:R-:W-:Y:S01]  /*5d60*/  @P1 MOV R11, R26 ;  /* 0x0000001a000b1202 */ /* 0x000fe20000000f00 */
[----:B------:R-:W-:Y:S01]  /*5d70*/  IMAD.X R37, R27, 0x1, R39, P2 ;  /* 0x000000011b257824 */ /* 0x000fe200010e0627 */
[----:B------:R-:W-:Y:S01]  /*5d80*/  ISETP.NE.AND P1, PT, R35, 0x6, PT ;  /* 0x000000062300780c */ /* 0x000fe20003f25270 */
[--C-:B------:R-:W-:Y:S01]  /*5d90*/  @P5 IMAD.MOV.U32 R10, RZ, RZ, R26.reuse ;  /* 0x000000ffff0a5224 */ /* 0x100fe200078e001a */
[C---:B------:R-:W-:Y:S01]  /*5da0*/  ISETP.EQ.AND P2, PT, R36.reuse, 0x8, PT ;  /* 0x000000082400780c */ /* 0x040fe20003f42270 */
[--C-:B------:R-:W-:Y:S01]  /*5db0*/  @P3 IMAD.MOV.U32 R13, RZ, RZ, R26.reuse ;  /* 0x000000ffff0d3224 */ /* 0x100fe200078e001a */
[----:B------:R-:W-:Y:S01]  /*5dc0*/  ISETP.EQ.AND P5, PT, R36, 0x14, PT ;  /* 0x000000142400780c */ /* 0x000fe20003fa2270 */
[----:B------:R-:W-:-:S10]  /*5dd0*/  @P4 IMAD.MOV.U32 R14, RZ, RZ, R26 ;  /* 0x000000ffff0e4224 */ /* 0x000fd400078e001a */
[----:B------:R-:W-:Y:S02]  /*5de0*/  @P2 IMAD.MOV.U32 R12, RZ, RZ, R26 ;  /* 0x000000ffff0c2224 */ /* 0x000fe400078e001a */
[----:B------:R-:W-:Y:S01]  /*5df0*/  @P5 MOV R15, R26 ;  /* 0x0000001a000f5202 */ /* 0x000fe20000000f00 */
        /* <DEDUP_REMOVED lines=8> */
[--C-:B------:R-:W-:Y:S01]  /*5e80*/  @P3 IMAD.MOV.U32 R26, RZ, RZ, R10.reuse ;  /* 0x000000ffff1a3224 */ /* 0x100fe200078e000a */
[C---:B------:R-:W-:Y:S01]  /*5e90*/  ISETP.EQ.AND P3, PT, R21.reuse, -0x8, PT ;  /* 0xfffffff81500780c */ /* 0x040fe20003f62270 */
[----:B------:R-:W-:Y:S02]  /*5ea0*/  @P4 IMAD.MOV.U32 R27, RZ, RZ, R10 ;  /* 0x000000ffff1b4224 */ /* 0x000fe400078e000a */
[----:B------:R-:W-:Y:S01]  /*5eb0*/  @P4 IMAD.MOV.U32 R26, RZ, RZ, R11 ;  /* 0x000000ffff1a4224 */ /* 0x000fe200078e000b */
[----:B------:R-:W-:Y:S01]  /*5ec0*/  ISETP.EQ.AND P4, PT, R21, -0x4, PT ;  /* 0xfffffffc1500780c */ /* 0x000fe20003f82270 */
[--C-:B------:R-:W-:Y:S01]  /*5ed0*/  @P1 IMAD.MOV.U32 R26, RZ, RZ, R12.reuse ;  /* 0x000000ffff1a1224 */ /* 0x100fe200078e000c */
[----:B------:R-:W-:Y:S01]  /*5ee0*/  @P1 MOV R27, R11 ;  /* 0x0000000b001b1202 */ /* 0x000fe20000000f00 */
[----:B------:R-:W-:Y:S02]  /*5ef0*/  @P2 IMAD.MOV.U32 R26, RZ, RZ, R13 ;  /* 0x000000ffff1a2224 */ /* 0x000fe400078e000d */
[----:B------:R-:W-:-:S04]  /*5f00*/  @P2 IMAD.MOV.U32 R27, RZ, RZ, R12 ;  /* 0x000000ffff1b2224 */ /* 0x000fc800078e000c */
[----:B------:R-:W-:Y:S01]  /*5f10*/  @P3 IMAD.MOV.U32 R26, RZ, RZ, R14 ;  /* 0x000000ffff1a3224 */ /* 0x000fe200078e000e */
[----:B------:R-:W-:-:S03]  /*5f20*/  @P3 MOV R27, R13 ;  /* 0x0000000d001b3202 */ /* 0x000fc60000000f00 */
[----:B------:R-:W-:Y:S02]  /*5f30*/  @P4 IMAD.MOV.U32 R26, RZ, RZ, R15 ;  /* 0x000000ffff1a4224 */ /* 0x000fe400078e000f */
[--C-:B------:R-:W-:Y:S02]  /*5f40*/  @P5 IMAD.MOV.U32 R26, RZ, RZ, R37.reuse ;  /* 0x000000ffff1a5224 */ /* 0x100fe400078e0025 */
[----:B------:R-:W-:Y:S01]  /*5f50*/  @P4 IMAD.MOV.U32 R27, RZ, RZ, R14 ;  /* 0x000000ffff1b4224 */ /* 0x000fe200078e000e */
[----:B------:R-:W-:Y:S01]  /*5f60*/  @P5 MOV R27, R15 ;  /* 0x0000000f001b5202 */ /* 0x000fe20000000f00 */
[----:B------:R-:W-:Y:S02]  /*5f70*/  @P6 IMAD.MOV.U32 R27, RZ, RZ, R37 ;  /* 0x000000ffff1b6224 */ /* 0x000fe400078e0025 */
[----:B------:R-:W-:Y:S01]  /*5f80*/  IMAD.MOV.U32 R35, RZ, RZ, R26 ;  /* 0x000000ffff237224 */ /* 0x000fe200078e001a */
[----:B------:R-:W-:Y:S06]  /*5f90*/  BRA.U !UP0, `(.L_x_79) ;  /* 0x0000000108287547 */ /* 0x000fec000b800000 */
[----:B------:R-:W-:Y:S01]  /*5fa0*/  @P1 MOV R26, R10 ;  /* 0x0000000a001a1202 */ /* 0x000fe20000000f00 */
[----:B------:R-:W-:Y:S01]  /*5fb0*/  @P2 IMAD.MOV.U32 R26, RZ, RZ, R11 ;  /* 0x000000ffff1a2224 */ /* 0x000fe200078e000b */
[----:B------:R-:W-:Y:S01]  /*5fc0*/  ISETP.EQ.AND P1, PT, R21, 0x8, PT ;  /* 0x000000081500780c */ /* 0x000fe20003f22270 */
[----:B------:R-:W-:Y:S01]  /*5fd0*/  @P3 IMAD.MOV.U32 R26, RZ, RZ, R12 ;  /* 0x000000ffff1a3224 */ /* 0x000fe200078e000c */
[----:B------:R-:W-:Y:S01]  /*5fe0*/  SHF.L.W.U32.HI R35, R27, UR7, R35 ;  /* 0x000000071b237c19 */ /* 0x000fe20008010e23 */
[----:B------:R-:W-:Y:S01]  /*5ff0*/  @P4 IMAD.MOV.U32 R26, RZ, RZ, R13 ;  /* 0x000000ffff1a4224 */ /* 0x000fe200078e000d */
[----:B------:R-:W-:Y:S01]  /*6000*/  @P5 MOV R26, R14 ;  /* 0x0000000e001a5202 */ /* 0x000fe20000000f00 */
[----:B------:R-:W-:-:S08]  /*6010*/  @P6 IMAD.MOV.U32 R26, RZ, RZ, R15 ;  /* 0x000000ffff1a6224 */ /* 0x000fd000078e000f */
[----:B------:R-:W-:-:S05]  /*6020*/  @P1 IMAD.MOV.U32 R26, RZ, RZ, R37 ;  /* 0x000000ffff1a1224 */ /* 0x000fca00078e0025 */
[----:B------:R-:W-:-:S07]  /*6030*/  SHF.L.W.U32.HI R27, R26, UR7, R27 ;  /* 0x000000071a1b7c19 */ /* 0x000fce0008010e1b */
.L_x_79:
        /* <DEDUP_REMOVED lines=18> */
.L_x_77:
[----:B------:R-:W-:Y:S01]  /*6160*/  FMUL R27, R26, R26 ;  /* 0x0000001a1a1b7220 */ /* 0x000fe20000400000 */
[----:B------:R-:W-:-:S03]  /*6170*/  LOP3.LUT R29, R35, 0x1, RZ, 0xc0, !PT ;  /* 0x00000001231d7812 */ /* 0x000fc600078ec0ff */
[----:B------:R-:W-:Y:S01]  /*6180*/  FFMA R28, R27, R24, -0.0013887860113754868507 ;  /* 0xbab607ed1b1c7423 */ /* 0x000fe20000000018 */
[----:B------:R-:W-:Y:S01]  /*6190*/  ISETP.NE.U32.AND P1, PT, R29, 0x1, PT ;  /* 0x000000011d00780c */ /* 0x000fe20003f25070 */
[----:B------:R-:W-:-:S03]  /*61a0*/  VIADD R29, R35, 0x1 ;  /* 0x00000001231d7836 */ /* 0x000fc60000000000 */
[----:B------:R-:W-:Y:S02]  /*61b0*/  FSEL R28, R28, -0.00019574658654164522886, P1 ;  /* 0xb94d41531c1c7808 */ /* 0x000fe40000800000 */
[----:B------:R-:W-:Y:S02]  /*61c0*/  FSEL R36, R25, 0.0083327032625675201416, P1 ;  /* 0x3c0885e419247808 */ /* 0x000fe40000800000 */
[----:B------:R-:W-:Y:S02]  /*61d0*/  LOP3.LUT P2, RZ, R29, 0x2, RZ, 0xc0, !PT ;  /* 0x000000021dff7812 */ /* 0x000fe4000784c0ff */
[----:B------:R-:W-:Y:S01]  /*61e0*/  FSEL R26, R26, 1, !P1 ;  /* 0x3f8000001a1a7808 */ /* 0x000fe20004800000 */
[----:B------:R-:W-:Y:S01]  /*61f0*/  FFMA R28, R27, R28, R36 ;  /* 0x0000001c1b1c7223 */ /* 0x000fe20000000024 */
[----:B------:R-:W-:-:S03]  /*6200*/  FSEL R35, -R30, -0.16666662693023681641, P1 ;  /* 0xbe2aaaa81e237808 */ /* 0x000fc60000800100 */
[C---:B------:R-:W-:Y:S02]  /*6210*/  FFMA R29, R27.reuse, R26, RZ ;  /* 0x0000001a1b1d7223 */ /* 0x040fe400000000ff */
[----:B------:R-:W-:Y:S01]  /*6220*/  FFMA R28, R27, R28, R35 ;  /* 0x0000001c1b1c7223 */ /* 0x000fe20000000023 */
[----:B------:R-:W-:-:S03]  /*6230*/  FMUL R27, |R31|, R34 ;  /* 0x000000221f1b7220 */ /* 0x000fc60000400200 */
[----:B------:R-:W-:-:S04]  /*6240*/  FFMA R26, R29, R28, R26 ;  /* 0x0000001c1d1a7223 */ /* 0x000fc8000000001a */
        /* <DEDUP_REMOVED lines=8> */
[----:B------:R-:W-:Y:S01]  /*62d0*/  FADD R32, R26, R27 ;  /* 0x0000001b1a207221 */ /* 0x000fe20000000000 */
[----:B------:R-:W-:Y:S02]  /*62e0*/  IMAD.MOV.U32 R26, RZ, RZ, R2 ;  /* 0x000000ffff1a7224 */ /* 0x000fe400078e0002 */
        /* <DEDUP_REMOVED lines=8> */
.L_x_81:
[----:B------:R-:W0:Y:S02]  /*6370*/  LDC.64 R26, c[0x4][RZ] ;  /* 0x01000000ff1a7b82 */ /* 0x000e240000000a00 */
[----:B0-----:R-:W-:-:S05]  /*6380*/  IMAD.WIDE.U32 R28, R37, 0x4, R26 ;  /* 0x00000004251c7825 */ /* 0x001fca00078e001a */
        /* <DEDUP_REMOVED lines=20> */
[----:B------:R-:W-:Y:S01]  /*64d0*/  MOV R26, UR5 ;  /* 0x00000005001a7c02 */ /* 0x000fe20008000f00 */
[----:B------:R-:W-:Y:S01]  /*64e0*/  IMAD.U32 R27, RZ, RZ, UR5 ;  /* 0x00000005ff1b7e24 */ /* 0x000fe2000f8e00ff */
[----:B------:R-:W-:Y:S01]  /*64f0*/  ISETP.EQ.AND P5, PT, RZ, UR5, PT ;  /* 0x00000005ff007c0c */ /* 0x000fe2000bfa2270 */
[----:B------:R-:W-:Y:S01]  /*6500*/  IMAD.U32 R28, RZ, RZ, UR5 ;  /* 0x00000005ff1c7e24 */ /* 0x000fe2000f8e00ff */
[C---:B------:R-:W-:Y:S01]  /*6510*/  ISETP.EQ.AND P3, PT, R26.reuse, -0x18, PT ;  /* 0xffffffe81a00780c */ /* 0x040fe20003f62270 */
[----:B------:R-:W-:Y:S01]  /*6520*/  UISETP.NE.AND UP0, UPT, UR8, URZ, UPT ;  /* 0x000000ff0800728c */ /* 0x000fe2000bf05270 */
[----:B------:R-:W-:Y:S02]  /*6530*/  ISETP.EQ.AND P4, PT, R27, -0x14, PT ;  /* 0xffffffec1b00780c */ /* 0x000fe40003f82270 */
[C---:B------:R-:W-:Y:S02]  /*6540*/  ISETP.EQ.AND P1, PT, R26.reuse, -0x10, PT ;  /* 0xfffffff01a00780c */ /* 0x040fe40003f22270 */
[----:B------:R-:W-:-:S02]  /*6550*/  ISETP.EQ.AND P2, PT, R26, -0xc, PT ;  /* 0xfffffff41a00780c */ /* 0x000fc40003f42270 */
[----:B------:R-:W-:-:S05]  /*6560*/  ISETP.EQ.AND P6, PT, R28, 0x4, PT ;  /* 0x000000041c00780c */ /* 0x000fca0003fc2270 */
[----:B------:R-:W-:Y:S01]  /*6570*/  @P3 IMAD.MOV.U32 R26, RZ, RZ, R10 ;  /* 0x000000ffff1a3224 */ /* 0x000fe200078e000a */
[----:B------:R-:W-:Y:S01]  /*6580*/  ISETP.EQ.AND P3, PT, R27, -0x8, PT ;  /* 0xfffffff81b00780c */ /* 0x000fe20003f62270 */
[----:B------:R-:W-:Y:S01]  /*6590*/  @P4 IMAD.MOV.U32 R26, RZ, RZ, R11 ;  /* 0x000000ffff1a4224 */ /* 0x000fe200078e000b */
[----:B------:R-:W-:Y:S01]  /*65a0*/  @P4 MOV R27, R10 ;  /* 0x0000000a001b4202 */ /* 0x000fe20000000f00 */
[----:B------:R-:W-:Y:S01]  /*65b0*/  @P1 IMAD.MOV.U32 R26, RZ, RZ, R12 ;  /* 0x000000ffff1a1224 */ /* 0x000fe200078e000c */
[----:B------:R-:W-:Y:S01]  /*65c0*/  ISETP.EQ.AND P4, PT, R28, -0x4, PT ;  /* 0xfffffffc1c00780c */ /* 0x000fe20003f82270 */
[----:B------:R-:W-:Y:S02]  /*65d0*/  @P2 IMAD.MOV.U32 R26, RZ, RZ, R13 ;  /* 0x000000ffff1a2224 */ /* 0x000fe400078e000d */
[----:B------:R-:W-:Y:S01]  /*65e0*/  @P1 IMAD.MOV.U32 R27, RZ, RZ, R11 ;  /* 0x000000ffff1b1224 */ /* 0x000fe200078e000b */
[----:B------:R-:W-:-:S05]  /*65f0*/  @P2 MOV R27, R12 ;  /* 0x0000000c001b2202 */ /* 0x000fca0000000f00 */
[----:B------:R-:W-:Y:S02]  /*6600*/  @P3 IMAD.MOV.U32 R26, RZ, RZ, R14 ;  /* 0x000000ffff1a3224 */ /* 0x000fe400078e000e */
[----:B------:R-:W-:Y:S02]  /*6610*/  @P3 IMAD.MOV.U32 R27, RZ, RZ, R13 ;  /* 0x000000ffff1b3224 */ /* 0x000fe400078e000d */
[----:B------:R-:W-:Y:S01]  /*6620*/  @P4 IMAD.MOV.U32 R26, RZ, RZ, R15 ;  /* 0x000000ffff1a4224 */ /* 0x000fe200078e000f */
[----:B------:R-:W-:Y:S01]  /*6630*/  @P4 MOV R27, R14 ;  /* 0x0000000e001b4202 */ /* 0x000fe20000000f00 */
[----:B------:R-:W-:Y:S02]  /*6640*/  @P5 IMAD.MOV.U32 R26, RZ, RZ, R35 ;  /* 0x000000ffff1a5224 */ /* 0x000fe400078e0023 */
[----:B------:R-:W-:Y:S01]  /*6650*/  @P5 IMAD.MOV.U32 R27, RZ, RZ, R15 ;  /* 0x000000ffff1b5224 */ /* 0x000fe200078e000f */
[----:B------:R-:W-:Y:S01]  /*6660*/  @P6 MOV R27, R35 ;  /* 0x00000023001b6202 */ /* 0x000fe20000000f00 */
[----:B------:R-:W-:Y:S01]  /*6670*/  IMAD.MOV.U32 R34, RZ, RZ, R26 ;  /* 0x000000ffff227224 */ /* 0x000fe200078e001a */
[----:B------:R-:W-:Y:S06]  /*6680*/  BRA.U !UP0, `(.L_x_82) ;  /* 0x00000001082c7547 */ /* 0x000fec000b800000 */
[----:B------:R-:W-:Y:S01]  /*6690*/  MOV R28, UR5 ;  /* 0x00000005001c7c02 */ /* 0x000fe20008000f00 */
[----:B------:R-:W-:Y:S01]  /*66a0*/  @P1 IMAD.MOV.U32 R26, RZ, RZ, R10 ;  /* 0x000000ffff1a1224 */ /* 0x000fe200078e000a */
[----:B------:R-:W-:Y:S01]  /*66b0*/  SHF.L.W.U32.HI R34, R27, UR8, R34 ;  /* 0x000000081b227c19 */ /* 0x000fe20008010e22 */
[----:B------:R-:W-:Y:S01]  /*66c0*/  @P2 IMAD.MOV.U32 R26, RZ, RZ, R11 ;  /* 0x000000ffff1a2224 */ /* 0x000fe200078e000b */
[----:B------:R-:W-:Y:S01]  /*66d0*/  ISETP.EQ.AND P1, PT, R28, 0x8, PT ;  /* 0x000000081c00780c */ /* 0x000fe20003f22270 */
[----:B------:R-:W-:Y:S02]  /*66e0*/  @P3 IMAD.MOV.U32 R26, RZ, RZ, R12 ;  /* 0x000000ffff1a3224 */ /* 0x000fe400078e000c */
[----:B------:R-:W-:Y:S02]  /*66f0*/  @P4 IMAD.MOV.U32 R26, RZ, RZ, R13 ;  /* 0x000000ffff1a4224 */ /* 0x000fe400078e000d */
[----:B------:R-:W-:Y:S01]  /*6700*/  @P5 IMAD.MOV.U32 R26, RZ, RZ, R14 ;  /* 0x000000ffff1a5224 */ /* 0x000fe200078e000e */
[----:B------:R-:W-:-:S07]  /*6710*/  @P6 MOV R26, R15 ;  /* 0x0000000f001a6202 */ /* 0x000fce0000000f00 */
[----:B------:R-:W-:-:S05]  /*6720*/  @P1 IMAD.MOV.U32 R26, RZ, RZ, R35 ;  /* 0x000000ffff1a1224 */ /* 0x000fca00078e0023 */
[----:B------:R-:W-:-:S07]  /*6730*/  SHF.L.W.U32.HI R27, R26, UR8, R27 ;  /* 0x000000081a1b7c19 */ /* 0x000fce0008010e1b */
.L_x_82:
        /* <DEDUP_REMOVED lines=18> */
.L_x_80:
        /* <DEDUP_REMOVED lines=12> */
[----:B------:R-:W-:-:S03]  /*6920*/  MOV R35, R20 ;  /* 0x0000001400237202 */ /* 0x000fc60000000f00 */
[----:B------:R-:W-:Y:S01]  /*6930*/  FFMA R34, R29, R28, R26 ;  /* 0x0000001c1d227223 */ /* 0x000fe2000000001a */
[----:B------:R-:W-:-:S03]  /*6940*/  IMAD.MOV.U32 R26, RZ, RZ, R2 ;  /* 0x000000ffff1a7224 */ /* 0x000fc600078e0002 */
[----:B------:R-:W-:Y:S01]  /*6950*/  @P2 FADD R34, RZ, -R34 ;  /* 0x80000022ff222221 */ /* 0x000fe20000000000 */
[----:B------:R-:W-:Y:S06]  /*6960*/  @P0 BRA `(.L_x_83) ;  /* 0x0000000400480947 */ /* 0x000fec0003800000 */
[----:B------:R-:W-:Y:S01]  /*6970*/  IMAD.MOV.U32 R35, RZ, RZ, RZ ;  /* 0x000000ffff237224 */ /* 0x000fe200078e00ff */
[----:B------:R-:W-:Y:S01]  /*6980*/  MOV R37, RZ ;  /* 0x000000ff00257202 */ /* 0x000fe20000000f00 */
[----:B------:R-:W-:-:S07]  /*6990*/  IMAD.MOV.U32 R39, RZ, RZ, RZ ;  /* 0x000000ffff277224 */ /* 0x000fce00078e00ff */
.L_x_84:
        /* <DEDUP_REMOVED lines=27> */
[C---:B------:R-:W-:Y:S02]  /*6b50*/  ISETP.EQ.AND P3, PT, R26.reuse, -0x18, PT ;  /* 0xffffffe81a00780c */ /* 0x040fe40003f62270 */
        /* <DEDUP_REMOVED lines=33> */
.L_x_85:
[C---:B------:R-:W-:Y:S01]  /*6d70*/  SHF.L.W.U32.HI R38, R27.reuse, 0x2, R36 ;  /* 0x000000021b267819 */ /* 0x040fe20000010e24 */
        /* <DEDUP_REMOVED lines=17> */
.L_x_83:
[C---:B------:R-:W-:Y:S01]  /*6e90*/  LOP3.LUT R28, R35.reuse, 0x1, RZ, 0xc0, !PT ;  /* 0x00000001231c7812 */ /* 0x040fe200078ec0ff */
[----:B------:R-:W-:Y:S01]  /*6ea0*/  FMUL R27, R26, R26 ;  /* 0x0000001a1a1b7220 */ /* 0x000fe20000400000 */
[----:B------:R-:W-:Y:S01]  /*6eb0*/  VIADD R29, R35, 0x1 ;  /* 0x00000001231d7836 */ /* 0x000fe20000000000 */
[----:B------:R-:W0:Y:S01]  /*6ec0*/  LDCU.64 UR12, c[0x0][0x3d8] ;  /* 0x00007b00ff0c77ac */ /* 0x000e220008000a00 */
[----:B------:R-:W-:Y:S01]  /*6ed0*/  ISETP.NE.U32.AND P1, PT, R28, 0x1, PT ;  /* 0x000000011c00780c */ /* 0x000fe20003f25070 */
[----:B------:R-:W-:Y:S02]  /*6ee0*/  FFMA R24, R27, R24, -0.0013887860113754868507 ;  /* 0xbab607ed1b187423 */ /* 0x000fe40000000018 */
[----:B------:R-:W-:Y:S01]  /*6ef0*/  LOP3.LUT P2, RZ, R29, 0x2, RZ, 0xc0, !PT ;  /* 0x000000021dff7812 */ /* 0x000fe2000784c0ff */
[----:B------:R-:W1:Y:S01]  /*6f00*/  LDCU UR14, c[0x0][0x3e0] ;  /* 0x00007c00ff0e77ac */ /* 0x000e620008000800 */
[----:B------:R-:W-:Y:S02]  /*6f10*/  FSEL R28, R25, 0.0083327032625675201416, P1 ;  /* 0x3c0885e4191c7808 */ /* 0x000fe40000800000 */
[----:B------:R-:W2:Y:S01]  /*6f20*/  LDC R25, c[0x0][0x3c4] ;  /* 0x0000f100ff197b82 */ /* 0x000ea20000000800 */
[----:B------:R-:W-:Y:S01]  /*6f30*/  FSEL R24, R24, -0.00019574658654164522886, P1 ;  /* 0xb94d415318187808 */ /* 0x000fe20000800000 */
[----:B------:R-:W-:Y:S01]  /*6f40*/  UIADD3 UR4, UPT, UPT, UR4, 0x1, URZ ;  /* 0x0000000104047890 */ /* 0x000fe2000fffe0ff */
[----:B------:R-:W-:-:S03]  /*6f50*/  FSEL R29, -R30, -0.16666662693023681641, P1 ;  /* 0xbe2aaaa81e1d7808 */ /* 0x000fc60000800100 */
[C---:B------:R-:W-:Y:S01]  /*6f60*/  FFMA R28, R27.reuse, R24, R28 ;  /* 0x000000181b1c7223 */ /* 0x040fe2000000001c */
[----:B------:R-:W-:Y:S01]  /*6f70*/  FSEL R24, R26, 1, !P1 ;  /* 0x3f8000001a187808 */ /* 0x000fe20004800000 */
[----:B------:R-:W-:Y:S02]  /*6f80*/  FADD R26, R32, -R33 ;  /* 0x80000021201a7221 */ /* 0x000fe40000000000 */
[----:B------:R-:W-:Y:S01]  /*6f90*/  FFMA R28, R27, R28, R29 ;  /* 0x0000001c1b1c7223 */ /* 0x000fe2000000001d */
[----:B0-----:R-:W-:Y:S01]  /*6fa0*/  FADD R31, R31, -UR12 ;  /* 0x8000000c1f1f7e21 */ /* 0x001fe20008000000 */
[----:B------:R-:W-:Y:S01]  /*6fb0*/  FFMA R27, R27, R24, RZ ;  /* 0x000000181b1b7223 */ /* 0x000fe200000000ff */
[----:B------:R-:W-:-:S03]  /*6fc0*/  FMNMX R26, RZ, R26, PT ;  /* 0x0000001aff1a7209 */ /* 0x000fc60003800000 */
[----:B------:R-:W-:Y:S02]  /*6fd0*/  FFMA R24, R27, R28, R24 ;  /* 0x0000001c1b187223 */ /* 0x000fe40000000018 */
[--C-:B------:R-:W-:Y:S01]  /*6fe0*/  FADD R27, R32, -R26.reuse ;  /* 0x8000001a201b7221 */ /* 0x100fe20000000000 */
[----:B------:R-:W-:Y:S01]  /*6ff0*/  FADD R33, R33, R26 ;  /* 0x0000001a21217221 */ /* 0x000fe20000000000 */
[----:B------:R-:W-:Y:S02]  /*7000*/  @P2 FADD R24, RZ, -R24 ;  /* 0x80000018ff182221 */ /* 0x000fe40000000000 */
[----:B------:R-:W-:Y:S01]  /*7010*/  FMUL R26, R34, R27 ;  /* 0x0000001b221a7220 */ /* 0x000fe20000400000 */
[----:B--2---:R-:W-:Y:S01]  /*7020*/  ISETP.NE.AND P1, PT, R25, UR4, PT ;  /* 0x0000000419007c0c */ /* 0x004fe2000bf25270 */
[-C--:B------:R-:W-:Y:S02]  /*7030*/  FMUL R29, R27, R24.reuse ;  /* 0x000000181b1d7220 */ /* 0x080fe40000400000 */
[----:B------:R-:W-:-:S02]  /*7040*/  FFMA R26, R33, R24, -R26 ;  /* 0x00000018211a7223 */ /* 0x000fc4000000081a */
[----:B------:R-:W-:Y:S02]  /*7050*/  FFMA R29, R34, R33, R29 ;  /* 0x00000021221d7223 */ /* 0x000fe4000000001d */
[----:B-1----:R-:W-:Y:S02]  /*7060*/  FADD R26, R26, -UR14 ;  /* 0x8000000e1a1a7e21 */ /* 0x002fe40008000000 */
[----:B------:R-:W-:-:S04]  /*7070*/  FADD R24, R29, -UR13 ;  /* 0x8000000d1d187e21 */ /* 0x000fc80008000000 */
[----:B------:R-:W-:Y:S05]  /*7080*/  @P1 BRA `(.L_x_86) ;  /* 0xffffffe400501947 */ /* 0x000fea000383ffff */
.L_x_73:
        /* <DEDUP_REMOVED lines=11> */
.L_x_97:
        /* <DEDUP_REMOVED lines=17> */
.L_x_90:
[----:B------:R-:W-:Y:S05]  /*7250*/  BSYNC.RECONVERGENT B2 ;  /* 0x0000000000027941 */ /* 0x000fea0003800200 */
.L_x_89:
        /* <DEDUP_REMOVED lines=16> */
.L_x_92:
[----:B------:R-:W-:Y:S05]  /*7360*/  BSYNC.RECONVERGENT B2 ;  /* 0x0000000000027941 */ /* 0x000fea0003800200 */
.L_x_91:
        /* <DEDUP_REMOVED lines=15> */
.L_x_94:
[----:B------:R-:W-:Y:S05]  /*7460*/  BSYNC.RECONVERGENT B2 ;  /* 0x0000000000027941 */ /* 0x000fea0003800200 */
.L_x_93:
        /* <DEDUP_REMOVED lines=16> */
.L_x_96:
[----:B------:R-:W-:Y:S05]  /*7570*/  BSYNC.RECONVERGENT B2 ;  /* 0x0000000000027941 */ /* 0x000fea0003800200 */
.L_x_95:
[----:B------:R-:W-:Y:S05]  /*7580*/  @P4 BRA `(.L_x_97) ;  /* 0xfffffff800ec4947 */ /* 0x000fea000383ffff */
.L_x_88:
[----:B------:R-:W-:-:S13]  /*7590*/  ISETP.NE.AND P0, PT, R21, RZ, PT ;  /* 0x000000ff1500720c */ /* 0x000fda0003f05270 */
[----:B------:R-:W-:Y:S05]  /*75a0*/  @!P0 BRA `(.L_x_87) ;  /* 0x0000000000548947 */ /* 0x000fea0003800000 */
[----:B------:R-:W-:-:S07]  /*75b0*/  HFMA2 R20, -RZ, RZ, 0, 0 ;  /* 0x00000000ff147431 */ /* 0x000fce00000001ff */
.L_x_100:
        /* <DEDUP_REMOVED lines=17> */
.L_x_99:
[----:B------:R-:W-:Y:S05]  /*76d0*/  BSYNC.RECONVERGENT B2 ;  /* 0x0000000000027941 */ /* 0x000fea0003800200 */
.L_x_98:
[----:B------:R-:W-:Y:S01]  /*76e0*/  MOV R31, R2 ;  /* 0x00000002001f7202 */ /* 0x000fe20000000f00 */
[----:B------:R-:W-:Y:S06]  /*76f0*/  @P4 BRA `(.L_x_100) ;  /* 0xfffffffc00b04947 */ /* 0x000fec000383ffff */
.L_x_87:
[----:B------:R-:W0:Y:S01]  /*7700*/  LDCU UR5, c[0x0][0x3c4] ;  /* 0x00007880ff0577ac */ /* 0x000e220008000800 */
[----:B------:R-:W-:Y:S01]  /*7710*/  FADD R23, R22, -R31 ;  /* 0x8000001f16177221 */ /* 0x000fe20000000000 */
[----:B------:R-:W-:Y:S01]  /*7720*/  IMAD.MOV.U32 R31, RZ, RZ, R6 ;  /* 0x000000ffff1f7224 */ /* 0x000fe200078e0006 */
[----:B------:R-:W1:Y:S01]  /*7730*/  LDCU UR4, c[0x0][0x3b0] ;  /* 0x00007600ff0477ac */ /* 0x000e620008000800 */
[----:B------:R-:W-:Y:S02]  /*7740*/  IMAD.MOV.U32 R24, RZ, RZ, R8 ;  /* 0x000000ffff187224 */ /* 0x000fe400078e0008 */
[----:B0-----:R-:W-:Y:S02]  /*7750*/  IMAD.U32 R25, RZ, RZ, UR5 ;  /* 0x00000005ff197e24 */ /* 0x001fe4000f8e00ff */
[----:B-1----:R-:W-:-:S03]  /*7760*/  FADD R32, R5, UR4 ;  /* 0x0000000405207e21 */ /* 0x002fc60008000000 */
[----:B------:R-:W-:-:S13]  /*7770*/  ISETP.GE.AND P0, PT, R25, 0x1, PT ;  /* 0x000000011900780c */ /* 0x000fda0003f06270 */
[----:B------:R-:W-:Y:S05]  /*7780*/  @!P0 BRA `(.L_x_101) ;  /* 0x0000001c00608947 */ /* 0x000fea0003800000 */
[----:B------:R-:W0:Y:S01]  /*7790*/  LDCU.64 UR12, c[0x0][0x3d0] ;  /* 0x00007a00ff0c77ac */ /* 0x000e220008000a00 */
[----:B------:R-:W-:Y:S02]  /*77a0*/  MOV R31, R6 ;  /* 0x00000006001f7202 */ /* 0x000fe40000000f00 */
        /* <DEDUP_REMOVED lines=40> */
[----:B------:R-:W-:Y:S02]  /*7a30*/  IMAD.MOV.U32 R24, RZ, RZ, R8 ;  /* 0x000000ffff187224 */ /* 0x000fe400078e0008 */
[----:B------:R-:W-:-:S07]  /*7a40*/  IMAD.U32 R21, R21, -0x4, RZ ;  /* 0xfffffffc15157824 */ /* 0x000fce00078e00ff */
.L_x_114:
        /* <DEDUP_REMOVED lines=11> */
.L_x_103:
        /* <DEDUP_REMOVED lines=57> */
.L_x_104:
        /* <DEDUP_REMOVED lines=18> */
.L_x_102:
[----:B------:R-:W-:Y:S01]  /*7fb0*/  LOP3.LUT R25, R28, 0x1, RZ, 0xc0, !PT ;  /* 0x000000011c197812 */ /* 0x000fe200078ec0ff */
[----:B------:R-:W-:Y:S02]  /*7fc0*/  IMAD.MOV.U32 R24, RZ, RZ, 0x37cbac00 ;  /* 0x37cbac00ff187424 */ /* 0x000fe400078e00ff */
[----:B------:R-:W-:Y:S01]  /*7fd0*/  FMUL R27, R29, R29 ;  /* 0x0000001d1d1b7220 */ /* 0x000fe20000400000 */
[----:B------:R-:W-:Y:S02]  /*7fe0*/  MOV R30, 0x3effffff ;  /* 0x3effffff001e7802 */ /* 0x000fe40000000f00 */
[----:B------:R-:W-:Y:S01]  /*7ff0*/  ISETP.NE.U32.AND P1, PT, R25, 0x1, PT ;  /* 0x000000011900780c */ /* 0x000fe20003f25070 */
[----:B------:R-:W-:Y:S01]  /*8000*/  FFMA R26, R27, R24, -0.0013887860113754868507 ;  /* 0xbab607ed1b1a7423 */ /* 0x000fe20000000018 */
[----:B------:R-:W-:Y:S01]  /*8010*/  IMAD.MOV.U32 R25, RZ, RZ, 0x3d2aaabb ;  /* 0x3d2aaabbff197424 */ /* 0x000fe200078e00ff */
[----:B------:R-:W-:Y:S02]  /*8020*/  ISETP.NE.AND P3, PT, R22, RZ, PT ;  /* 0x000000ff1600720c */ /* 0x000fe40003f65270 */
[----:B------:R-:W-:-:S02]  /*8030*/  LOP3.LUT P2, RZ, R28, 0x2, RZ, 0xc0, !PT ;  /* 0x000000021cff7812 */ /* 0x000fc4000784c0ff */
        /* <DEDUP_REMOVED lines=12> */
[----:B------:R-:W-:Y:S01]  /*8100*/  MOV R37, RZ ;  /* 0x000000ff00257202 */ /* 0x000fe20000000f00 */
[----:B------:R-:W-:Y:S02]  /*8110*/  IMAD.MOV.U32 R39, RZ, RZ, RZ ;  /* 0x000000ffff277224 */ /* 0x000fe400078e00ff */
[----:B------:R-:W-:-:S07]  /*8120*/  IMAD.MOV.U32 R35, RZ, RZ, RZ ;  /* 0x000000ffff237224 */ /* 0x000fce00078e00ff */
.L_x_106:
[----:B------:R-:W0:Y:S02]  /*8130*/  LDC.64 R26, c[0x4][RZ] ;  /* 0x01000000ff1a7b82 */ /* 0x000e240000000a00 */
[----:B0-----:R-:W-:-:S05]  /*8140*/  IMAD.WIDE.U32 R28, R35, 0x4, R26 ;  /* 0x00000004231c7825 */ /* 0x001fca00078e001a */
[----:B------:R-:W2:Y:S01]  /*8150*/  LDG.E.CONSTANT R26, desc[UR10][R28.64] ;  /* 0x0000000a1c1a7981 */ /* 0x000ea2000c1e9900 */
[C---:B------:R-:W-:Y:S02]  /*8160*/  SHF.L.U32 R36, R35.reuse, 0x2, RZ ;  /* 0x0000000223247819 */ /* 0x040fe400000006ff */
[----:B------:R-:W-:Y:S02]  /*8170*/  IADD3 R35, PT, PT, R35, 0x1, RZ ;  /* 0x0000000123237810 */ /* 0x000fe40007ffe0ff */
[C---:B------:R-:W-:Y:S02]  /*8180*/  ISETP.EQ.AND P1, PT, R36.reuse, 0x4, PT ;  /* 0x000000042400780c */ /* 0x040fe40003f22270 */
[C---:B------:R-:W-:Y:S02]  /*8190*/  ISETP.EQ.AND P5, PT, R36.reuse, RZ, PT ;  /* 0x000000ff2400720c */ /* 0x040fe40003fa2270 */
[C---:B------:R-:W-:Y:S02]  /*81a0*/  ISETP.EQ.AND P3, PT, R36.reuse, 0xc, PT ;  /* 0x0000000c2400780c */ /* 0x040fe40003f62270 */
[----:B------:R-:W-:Y:S01]  /*81b0*/  ISETP.EQ.AND P4, PT, R36, 0x10, PT ;  /* 0x000000102400780c */ /* 0x000fe20003f82270 */
[----:B--2---:R-:W-:-:S03]  /*81c0*/  IMAD.WIDE.U32 R26, R26, UR6, RZ ;  /* 0x000000061a1a7c25 */ /* 0x004fc6000f8e00ff */
[----:B------:R-:W-:-:S07]  /*81d0*/  IADD3 R26, P2, PT, R26, R37, RZ ;  /* 0x000000251a1a7210 */ /* 0x000fce0007f5e0ff */
        /* <DEDUP_REMOVED lines=28> */
[----:B------:R-:W-:Y:S02]  /*83a0*/  @P3 IMAD.MOV.U32 R27, RZ, RZ, R13 ;  /* 0x000000ffff1b3224 */ /* 0x000fe400078e000d */
[--C-:B------:R-:W-:Y:S01]  /*83b0*/  @P4 IMAD.MOV.U32 R26, RZ, RZ, R15.reuse ;  /* 0x000000ffff1a4224 */ /* 0x100fe200078e000f */
[----:B------:R-:W-:Y:S02]  /*83c0*/  @P5 MOV R26, R37 ;  /* 0x00000025001a5202 */ /* 0x000fe40000000f00 */
[----:B------:R-:W-:Y:S01]  /*83d0*/  @P4 MOV R27, R14 ;  /* 0x0000000e001b4202 */ /* 0x000fe20000000f00 */
[----:B------:R-:W-:Y:S02]  /*83e0*/  @P5 IMAD.MOV.U32 R27, RZ, RZ, R15 ;  /* 0x000000ffff1b5224 */ /* 0x000fe400078e000f */
[----:B------:R-:W-:-:S02]  /*83f0*/  @P6 IMAD.MOV.U32 R27, RZ, RZ, R37 ;  /* 0x000000ffff1b6224 */ /* 0x000fc400078e0025 */
[----:B------:R-:W-:Y:S01]  /*8400*/  IMAD.MOV.U32 R35, RZ, RZ, R26 ;  /* 0x000000ffff237224 */ /* 0x000fe200078e001a */
[----:B------:R-:W-:Y:S06]  /*8410*/  BRA.U !UP0, `(.L_x_107) ;  /* 0x0000000108287547 */ /* 0x000fec000b800000 */
[----:B------:R-:W-:Y:S01]  /*8420*/  @P1 MOV R26, R10 ;  /* 0x0000000a001a1202 */ /* 0x000fe20000000f00 */
[----:B------:R-:W-:Y:S01]  /*8430*/  @P2 IMAD.MOV.U32 R26, RZ, RZ, R11 ;  /* 0x000000ffff1a2224 */ /* 0x000fe200078e000b */
[----:B------:R-:W-:Y:S01]  /*8440*/  ISETP.EQ.AND P1, PT, R21, 0x8, PT ;  /* 0x000000081500780c */ /* 0x000fe20003f22270 */
[----:B------:R-:W-:Y:S01]  /*8450*/  @P3 IMAD.MOV.U32 R26, RZ, RZ, R12 ;  /* 0x000000ffff1a3224 */ /* 0x000fe200078e000c */
[----:B------:R-:W-:Y:S01]  /*8460*/  @P4 MOV R26, R13 ;  /* 0x0000000d001a4202 */ /* 0x000fe20000000f00 */
[----:B------:R-:W-:Y:S01]  /*8470*/  @P5 IMAD.MOV.U32 R26, RZ, RZ, R14 ;  /* 0x000000ffff1a5224 */ /* 0x000fe200078e000e */
[----:B------:R-:W-:Y:S01]  /*8480*/  SHF.L.W.U32.HI R35, R27, UR7, R35 ;  /* 0x000000071b237c19 */ /* 0x000fe20008010e23 */
[----:B------:R-:W-:-:S08]  /*8490*/  @P6 IMAD.MOV.U32 R26, RZ, RZ, R15 ;  /* 0x000000ffff1a6224 */ /* 0x000fd000078e000f */
[----:B------:R-:W-:-:S04]  /*84a0*/  @P1 MOV R26, R37 ;  /* 0x00000025001a1202 */ /* 0x000fc80000000f00 */
[----:B------:R-:W-:-:S07]  /*84b0*/  SHF.L.W.U32.HI R27, R26, UR7, R27 ;  /* 0x000000071a1b7c19 */ /* 0x000fce0008010e1b */
.L_x_107:
        /* <DEDUP_REMOVED lines=18> */
.L_x_105:
[----:B------:R-:W-:Y:S01]  /*85e0*/  FMUL R27, R26, R26 ;  /* 0x0000001a1a1b7220 */ /* 0x000fe20000400000 */
[----:B------:R-:W-:-:S03]  /*85f0*/  LOP3.LUT R29, R35, 0x1, RZ, 0xc0, !PT ;  /* 0x00000001231d7812 */ /* 0x000fc600078ec0ff */
[----:B------:R-:W-:Y:S01]  /*8600*/  FFMA R28, R27, R24, -0.0013887860113754868507 ;  /* 0xbab607ed1b1c7423 */ /* 0x000fe20000000018 */
[----:B------:R-:W-:Y:S02]  /*8610*/  ISETP.NE.U32.AND P1, PT, R29, 0x1, PT ;  /* 0x000000011d00780c */ /* 0x000fe40003f25070 */
[----:B------:R-:W-:Y:S02]  /*8620*/  IADD3 R29, PT, PT, R35, 0x1, RZ ;  /* 0x00000001231d7810 */ /* 0x000fe40007ffe0ff */
        /* <DEDUP_REMOVED lines=28> */
.L_x_109:
        /* <DEDUP_REMOVED lines=22> */
[----:B------:R-:W-:Y:S01]  /*8950*/  MOV R26, UR5 ;  /* 0x00000005001a7c02 */ /* 0x000fe20008000f00 */
[----:B------:R-:W-:Y:S01]  /*8960*/  IMAD.U32 R27, RZ, RZ, UR5 ;  /* 0x00000005ff1b7e24 */ /* 0x000fe2000f8e00ff */
[----:B------:R-:W-:Y:S01]  /*8970*/  MOV R28, UR5 ;  /* 0x00000005001c7c02 */ /* 0x000fe20008000f00 */
[----:B------:R-:W-:Y:S01]  /*8980*/  UISETP.NE.AND UP0, UPT, UR8, URZ, UPT ;  /* 0x000000ff0800728c */ /* 0x000fe2000bf05270 */
[C---:B------:R-:W-:Y:S02]  /*8990*/  ISETP.EQ.AND P3, PT, R26.reuse, -0x18, PT ;  /* 0xffffffe81a00780c */ /* 0x040fe40003f62270 */
[----:B------:R-:W-:Y:S02]  /*89a0*/  ISETP.EQ.AND P4, PT, R27, -0x14, PT ;  /* 0xffffffec1b00780c */ /* 0x000fe40003f82270 */
[C---:B------:R-:W-:Y:S02]  /*89b0*/  ISETP.EQ.AND P1, PT, R26.reuse, -0x10, PT ;  /* 0xfffffff01a00780c */ /* 0x040fe40003f22270 */
[----:B------:R-:W-:-:S02]  /*89c0*/  ISETP.EQ.AND P2, PT, R26, -0xc, PT ;  /* 0xfffffff41a00780c */ /* 0x000fc40003f42270 */
[----:B------:R-:W-:Y:S02]  /*89d0*/  ISETP.EQ.AND P5, PT, RZ, UR5, PT ;  /* 0x00000005ff007c0c */ /* 0x000fe4000bfa2270 */
[----:B------:R-:W-:-:S03]  /*89e0*/  ISETP.EQ.AND P6, PT, R28, 0x4, PT ;  /* 0x000000041c00780c */ /* 0x000fc60003fc2270 */
[--C-:B------:R-:W-:Y:S01]  /*89f0*/  @P3 IMAD.MOV.U32 R26, RZ, RZ, R10.reuse ;  /* 0x000000ffff1a3224 */ /* 0x100fe200078e000a */
[----:B------:R-:W-:Y:S01]  /*8a00*/  ISETP.EQ.AND P3, PT, R27, -0x8, PT ;  /* 0xfffffff81b00780c */ /* 0x000fe20003f62270 */
[----:B------:R-:W-:Y:S02]  /*8a10*/  @P4 IMAD.MOV.U32 R27, RZ, RZ, R10 ;  /* 0x000000ffff1b4224 */ /* 0x000fe400078e000a */
[----:B------:R-:W-:Y:S01]  /*8a20*/  @P4 IMAD.MOV.U32 R26, RZ, RZ, R11 ;  /* 0x000000ffff1a4224 */ /* 0x000fe200078e000b */
[----:B------:R-:W-:Y:S01]  /*8a30*/  ISETP.EQ.AND P4, PT, R28, -0x4, PT ;  /* 0xfffffffc1c00780c */ /* 0x000fe20003f82270 */
[--C-:B------:R-:W-:Y:S01]  /*8a40*/  @P1 IMAD.MOV.U32 R26, RZ, RZ, R12.reuse ;  /* 0x000000ffff1a1224 */ /* 0x100fe200078e000c */
[----:B------:R-:W-:Y:S02]  /*8a50*/  @P2 MOV R26, R13 ;  /* 0x0000000d001a2202 */ /* 0x000fe40000000f00 */
[----:B------:R-:W-:Y:S01]  /*8a60*/  @P1 MOV R27, R11 ;  /* 0x0000000b001b1202 */ /* 0x000fe20000000f00 */
[----:B------:R-:W-:-:S04]  /*8a70*/  @P2 IMAD.MOV.U32 R27, RZ, RZ, R12 ;  /* 0x000000ffff1b2224 */ /* 0x000fc800078e000c */
        /* <DEDUP_REMOVED lines=9> */
[----:B------:R-:W-:Y:S01]  /*8b10*/  IMAD.U32 R28, RZ, RZ, UR5 ;  /* 0x00000005ff1c7e24 */ /* 0x000fe2000f8e00ff */
[----:B------:R-:W-:Y:S01]  /*8b20*/  @P1 MOV R26, R10 ;  /* 0x0000000a001a1202 */ /* 0x000fe20000000f00 */
[----:B------:R-:W-:Y:S01]  /*8b30*/  @P2 IMAD.MOV.U32 R26, RZ, RZ, R11 ;  /* 0x000000ffff1a2224 */ /* 0x000fe200078e000b */
[----:B------:R-:W-:Y:S01]  /*8b40*/  @P3 MOV R26, R12 ;  /* 0x0000000c001a3202 */ /* 0x000fe20000000f00 */
[----:B------:R-:W-:Y:S01]  /*8b50*/  @P4 IMAD.MOV.U32 R26, RZ, RZ, R13 ;  /* 0x000000ffff1a4224 */ /* 0x000fe200078e000d */
[----:B------:R-:W-:Y:S01]  /*8b60*/  ISETP.EQ.AND P1, PT, R28, 0x8, PT ;  /* 0x000000081c00780c */ /* 0x000fe20003f22270 */
[----:B------:R-:W-:Y:S01]  /*8b70*/  @P5 IMAD.MOV.U32 R26, RZ, RZ, R14 ;  /* 0x000000ffff1a5224 */ /* 0x000fe200078e000e */
[----:B------:R-:W-:Y:S02]  /*8b80*/  @P6 MOV R26, R15 ;  /* 0x0000000f001a6202 */ /* 0x000fe40000000f00 */
[----:B------:R-:W-:-:S09]  /*8b90*/  SHF.L.W.U32.HI R34, R27, UR8, R34 ;  /* 0x000000081b227c19 */ /* 0x000fd20008010e22 */
[----:B------:R-:W-:-:S05]  /*8ba0*/  @P1 IMAD.MOV.U32 R26, RZ, RZ, R35 ;  /* 0x000000ffff1a1224 */ /* 0x000fca00078e0023 */
[----:B------:R-:W-:-:S07]  /*8bb0*/  SHF.L.W.U32.HI R27, R26, UR8, R27 ;  /* 0x000000081a1b7c19 */ /* 0x000fce0008010e1b */
.L_x_110:
        /* <DEDUP_REMOVED lines=18> */
.L_x_108:
        /* <DEDUP_REMOVED lines=20> */
.L_x_112:
[----:B------:R-:W0:Y:S02]  /*8e20*/  LDC.64 R26, c[0x4][RZ] ;  /* 0x01000000ff1a7b82 */ /* 0x000e240000000a00 */
[----:B0-----:R-:W-:-:S06]  /*8e30*/  IMAD.WIDE.U32 R26, R37, 0x4, R26 ;  /* 0x00000004251a7825 */ /* 0x001fcc00078e001a */
        /* <DEDUP_REMOVED lines=59> */
.L_x_113:
        /* <DEDUP_REMOVED lines=18> */
.L_x_111:
        /* <DEDUP_REMOVED lines=32> */
.L_x_101:
        /* <DEDUP_REMOVED lines=11> */
.L_x_125:
        /* <DEDUP_REMOVED lines=17> */
.L_x_118:
[----:B------:R-:W-:Y:S05]  /*96d0*/  BSYNC.RECONVERGENT B2 ;  /* 0x0000000000027941 */ /* 0x000fea0003800200 */
.L_x_117:
        /* <DEDUP_REMOVED lines=15> */
[----:B------:R-:W-:-:S07]  /*97d0*/  MOV R27, R2 ;  /* 0x00000002001b7202 */ /* 0x000fce0000000f00 */
.L_x_120:
[----:B------:R-:W-:Y:S05]  /*97e0*/  BSYNC.RECONVERGENT B2 ;  /* 0x0000000000027941 */ /* 0x000fea0003800200 */
.L_x_119:
        /* <DEDUP_REMOVED lines=15> */
.L_x_122:
[----:B------:R-:W-:Y:S05]  /*98e0*/  BSYNC.RECONVERGENT B2 ;  /* 0x0000000000027941 */ /* 0x000fea0003800200 */
.L_x_121:
        /* <DEDUP_REMOVED lines=16> */
.L_x_124:
[----:B------:R-:W-:Y:S05]  /*99f0*/  BSYNC.RECONVERGENT B2 ;  /* 0x0000000000027941 */ /* 0x000fea0003800200 */
.L_x_123:
[----:B------:R-:W-:Y:S05]  /*9a00*/  @P4 BRA `(.L_x_125) ;  /* 0xfffffff800ec4947 */ /* 0x000fea000383ffff */
.L_x_116:
[----:B------:R-:W-:-:S13]  /*9a10*/  ISETP.NE.AND P0, PT, R21, RZ, PT ;  /* 0x000000ff1500720c */ /* 0x000fda0003f05270 */
[----:B------:R-:W-:Y:S05]  /*9a20*/  @!P0 BRA `(.L_x_115) ;  /* 0x0000000000548947 */ /* 0x000fea0003800000 */
[----:B------:R-:W-:-:S07]  /*9a30*/  HFMA2 R20, -RZ, RZ, 0, 0 ;  /* 0x00000000ff147431 */ /* 0x000fce00000001ff */
.L_x_128:
        /* <DEDUP_REMOVED lines=17> */
.L_x_127:
[----:B------:R-:W-:Y:S05]  /*9b50*/  BSYNC.RECONVERGENT B2 ;  /* 0x0000000000027941 */ /* 0x000fea0003800200 */
.L_x_126:
[----:B------:R-:W-:Y:S01]  /*9b60*/  IMAD.MOV.U32 R22, RZ, RZ, R2 ;  /* 0x000000ffff167224 */ /* 0x000fe200078e0002 */
[----:B------:R-:W-:Y:S06]  /*9b70*/  @P4 BRA `(.L_x_128) ;  /* 0xfffffffc00b04947 */ /* 0x000fec000383ffff */
.L_x_115:
[----:B------:R-:W0:Y:S01]  /*9b80*/  LDCU UR5, c[0x0][0x3c4] ;  /* 0x00007880ff0577ac */ /* 0x000e220008000800 */
[----:B------:R-:W-:Y:S01]  /*9b90*/  MOV R28, R6 ;  /* 0x00000006001c7202 */ /* 0x000fe20000000f00 */
[----:B------:R-:W-:Y:S01]  /*9ba0*/  IMAD.MOV.U32 R25, RZ, RZ, R8 ;  /* 0x000000ffff197224 */ /* 0x000fe200078e0008 */
[----:B------:R-:W1:Y:S01]  /*9bb0*/  LDCU UR4, c[0x0][0x3b0] ;  /* 0x00007600ff0477ac */ /* 0x000e620008000800 */
[----:B0-----:R-:W-:Y:S02]  /*9bc0*/  IMAD.U32 R26, RZ, RZ, UR5 ;  /* 0x00000005ff1a7e24 */ /* 0x001fe4000f8e00ff */
[----:B-1----:R-:W-:-:S03]  /*9bd0*/  FADD R33, R5, -UR4 ;  /* 0x8000000405217e21 */ /* 0x002fc60008000000 */
[----:B------:R-:W-:-:S13]  /*9be0*/  ISETP.GE.AND P0, PT, R26, 0x1, PT ;  /* 0x000000011a00780c */ /* 0x000fda0003f06270 */
[----:B------:R-:W-:Y:S05]  /*9bf0*/  @!P0 BRA `(.L_x_129) ;  /* 0x0000001c005c8947 */ /* 0x000fea0003800000 */
[----:B------:R-:W0:Y:S02]  /*9c00*/  LDCU.64 UR12, c[0x0][0x3d0] ;  /* 0x00007a00ff0c77ac */ /* 0x000e240008000a00 */
[----:B0-----:R-:W-:Y:S01]  /*9c10*/  IMAD.U32 R21, RZ, RZ, UR12 ;  /* 0x0000000cff157e24 */ /* 0x001fe2000f8e00ff */
[----:B------:R-:W-:Y:S01]  /*9c20*/  MOV R28, UR13 ;  /* 0x0000000d001c7c02 */ /* 0x000fe20008000f00 */
[----:B------:R-:W-:Y:S02]  /*9c30*/  USHF.R.U32.HI UR4, URZ, 0x17, UR12 ;  /* 0x00000017ff047899 */ /* 0x000fe4000801160c */
[C---:B------:R-:W-:Y:S01]  /*9c40*/  FMUL R0, R21.reuse, 0.63661974668502807617 ;  /* 0x3f22f98315007820 */ /* 0x040fe20000400000 */
[C---:B------:R-:W-:Y:S01]  /*9c50*/  FSETP.GE.AND P1, PT, |R21|.reuse, 105615, PT ;  /* 0x47ce47801500780b */ /* 0x040fe20003f26200 */
[C---:B------:R-:W-:Y:S01]  /*9c60*/  FMUL R20, R28.reuse, 0.63661974668502807617 ;  /* 0x3f22f9831c147820 */ /* 0x040fe20000400000 */
[----:B------:R-:W-:Y:S01]  /*9c70*/  ULOP3.LUT UR5, UR4, 0xe0, URZ, 0xc0, !UPT ;  /* 0x000000e004057892 */ /* 0x000fe2000f8ec0ff */
[----:B------:R-:W0:Y:S01]  /*9c80*/  F2I.NTZ R4, R0 ;  /* 0x0000000000047305 */ /* 0x000e220000203100 */
[----:B------:R-:W-:Y:S01]  /*9c90*/  FSETP.EQ.OR P0, PT, |R21|, +INF , !P1 ;  /* 0x7f8000001500780b */ /* 0x000fe20004f02600 */
[----:B------:R-:W-:Y:S01]  /*9ca0*/  USHF.R.U32.HI UR8, URZ, 0x17, UR13 ;  /* 0x00000017ff087899 */ /* 0x000fe2000801160d */
[C---:B------:R-:W-:Y:S01]  /*9cb0*/  FSETP.GE.AND P2, PT, |R28|.reuse, 105615, PT ;  /* 0x47ce47801c00780b */ /* 0x040fe20003f46200 */
[----:B------:R-:W-:Y:S01]  /*9cc0*/  UIADD3 UR5, UPT, UPT, UR5, -0x80, URZ ;  /* 0xffffff8005057890 */ /* 0x000fe2000fffe0ff */
[----:B------:R-:W-:Y:S01]  /*9cd0*/  P2R R24, PR, RZ, 0x1 ;  /* 0x00000001ff187803 */ /* 0x000fe20000000000 */
[----:B------:R-:W-:Y:S01]  /*9ce0*/  ULOP3.LUT UR7, UR4, 0x1f, URZ, 0xc0, !UPT ;  /* 0x0000001f04077892 */ /* 0x000fe2000f8ec0ff */
[----:B------:R-:W-:Y:S01]  /*9cf0*/  FSETP.EQ.OR P0, PT, |R28|, +INF , !P2 ;  /* 0x7f8000001c00780b */ /* 0x000fe20005702600 */
[----:B------:R-:W1:Y:S01]  /*9d00*/  F2I.NTZ R20, R20 ;  /* 0x0000001400147305 */ /* 0x000e620000203100 */
[----:B------:R-:W-:-:S02]  /*9d10*/  ULOP3.LUT UR4, UR8, 0xe0, URZ, 0xc0, !UPT ;  /* 0x000000e008047892 */ /* 0x000fc4000f8ec0ff */
[----:B------:R-:W-:Y:S02]  /*9d20*/  USHF.L.U32 UR6, UR12, 0x8, URZ ;  /* 0x000000080c067899 */ /* 0x000fe400080006ff */
[----:B------:R-:W-:Y:S01]  /*9d30*/  UIADD3 UR4, UPT, UPT, UR4, -0x80, URZ ;  /* 0xffffff8004047890 */ /* 0x000fe2000fffe0ff */
[----:B0-----:R-:W-:Y:S01]  /*9d40*/  I2FP.F32.S32 R2, R4 ;  /* 0x0000000400027245 */ /* 0x001fe20000201400 */
[----:B------:R-:W-:Y:S01]  /*9d50*/  USHF.L.U32 UR9, UR13, 0x8, URZ ;  /* 0x000000080d097899 */ /* 0x000fe200080006ff */
[----:B------:R-:W-:Y:S01]  /*9d60*/  SEL R4, R4, RZ, !P1 ;  /* 0x000000ff04047207 */ /* 0x000fe20004800000 */
[----:B------:R-:W-:Y:S02]  /*9d70*/  USHF.R.U32.HI UR4, URZ, 0x5, UR4 ;  /* 0x00000005ff047899 */ /* 0x000fe40008011604 */
[----:B------:R-:W-:Y:S01]  /*9d80*/  FFMA R21, R2, -1.5707962512969970703, R21 ;  /* 0xbfc90fda02157823 */ /* 0x000fe20000000015 */
[----:B------:R-:W-:Y:S01]  /*9d90*/  ULOP3.LUT UR6, UR6, 0x80000000, URZ, 0xfc, !UPT ;  /* 0x8000000006067892 */ /* 0x000fe2000f8efcff */
[----:B-1----:R-:W-:-:S02]  /*9da0*/  I2FP.F32.S32 R25, R20 ;  /* 0x0000001400197245 */ /* 0x002fc40000201400 */
[----:B------:R-:W-:Y:S01]  /*9db0*/  FFMA R21, R2, -7.5497894158615963534e-08, R21 ;  /* 0xb3a2216802157823 */ /* 0x000fe20000000015 */
[----:B------:R-:W-:Y:S01]  /*9dc0*/  SEL R20, R20, RZ, !P2 ;  /* 0x000000ff14147207 */ /* 0x000fe20005000000 */
[----:B------:R-:W-:Y:S01]  /*9dd0*/  ULOP3.LUT UR9, UR9, 0x80000000, URZ, 0xfc, !UPT ;  /* 0x8000000009097892 */ /* 0x000fe2000f8efcff */
[C---:B------:R-:W-:Y:S01]  /*9de0*/  FFMA R0, R25.reuse, -1.5707962512969970703, R28 ;  /* 0xbfc90fda19007823 */ /* 0x040fe2000000001c */
[----:B------:R-:W-:Y:S01]  /*9df0*/  MOV R28, R6 ;  /* 0x00000006001c7202 */ /* 0x000fe20000000f00 */
[----:B------:R-:W-:Y:S02]  /*9e00*/  ULOP3.LUT UR8, UR8, 0x1f, URZ, 0xc0, !UPT ;  /* 0x0000001f08087892 */ /* 0x000fe4000f8ec0ff */
[C---:B------:R-:W-:Y:S01]  /*9e10*/  FFMA R26, R25.reuse, -7.5497894158615963534e-08, R0 ;  /* 0xb3a22168191a7823 */ /* 0x040fe20000000000 */
[----:B------:R-:W-:Y:S01]  /*9e20*/  FFMA R0, R2, -5.3903029534742383927e-15, R21 ;  /* 0xa7c234c502007823 */ /* 0x000fe20000000015 */
[----:B------:R-:W-:Y:S02]  /*9e30*/  IMAD.U32 R21, RZ, RZ, UR5 ;  /* 0x00000005ff157e24 */ /* 0x000fe4000f8e00ff */
[----:B------:R-:W-:Y:S01]  /*9e40*/  @P1 FMUL R0, RZ, UR12 ;  /* 0x0000000cff001c20 */ /* 0x000fe20008400000 */
[----:B------:R-:W-:Y:S01]  /*9e50*/  FFMA R2, R25, -5.3903029534742383927e-15, R26 ;  /* 0xa7c234c519027823 */ /* 0x000fe2000000001a */
[----:B------:R-:W-:Y:S01]  /*9e60*/  @P2 FMUL R2, RZ, UR13 ;  /* 0x0000000dff022c20 */ /* 0x000fe20008400000 */
[----:B------:R-:W-:Y:S01]  /*9e70*/  IMAD.MOV.U32 R25, RZ, RZ, R8 ;  /* 0x000000ffff197224 */ /* 0x000fe200078e0008 */
[----:B------:R-:W-:Y:S01]  /*9e80*/  SHF.R.U32.HI R21, RZ, 0x5, R21 ;  /* 0x00000005ff157819 */ /* 0x000fe20000011615 */
[----:B------:R-:W-:-:S03]  /*9e90*/  ULEA UR5, -UR4, URZ, 0x2 ;  /* 0x000000ff04057291 */ /* 0x000fc6000f8e11ff */
[----:B------:R-:W-:Y:S01]  /*9ea0*/  UMOV UR4, URZ ;  /* 0x000000ff00047c82 */ /* 0x000fe20008000000 */
[----:B------:R-:W-:-:S08]  /*9eb0*/  IMAD.U32 R21, R21, -0x4, RZ ;  /* 0xfffffffc15157824 */ /* 0x000fd000078e00ff */
.L_x_142:
        /* <DEDUP_REMOVED lines=11> */
.L_x_131:
        /* <DEDUP_REMOVED lines=19> */
[-C--:B------:R-:W-:Y:S02]  /*a0a0*/  @P2 MOV R12, R26.reuse ;  /* 0x0000001a000c2202 */ /* 0x080fe40000000f00 */
        /* <DEDUP_REMOVED lines=18> */
[----:B------:R-:W-:Y:S01]  /*a1d0*/  @P3 IMAD.MOV.U32 R26, RZ, RZ, R13 ;  /* 0x000000ffff1a3224 */ /* 0x000fe200078e000d */
[----:B------:R-:W-:-:S03]  /*a1e0*/  @P3 MOV R25, R14 ;  /* 0x0000000e00193202 */ /* 0x000fc60000000f00 */
[----:B------:R-:W-:Y:S01]  /*a1f0*/  @P4 IMAD.MOV.U32 R26, RZ, RZ, R14 ;  /* 0x000000ffff1a4224 */ /* 0x000fe200078e000e */
[----:B------:R-:W-:Y:S01]  /*a200*/  @P5 MOV R26, R15 ;  /* 0x0000000f001a5202 */ /* 0x000fe20000000f00 */
[----:B------:R-:W-:Y:S02]  /*a210*/  @P4 IMAD.MOV.U32 R25, RZ, RZ, R15 ;  /* 0x000000ffff194224 */ /* 0x000fe400078e000f */
[--C-:B------:R-:W-:Y:S02]  /*a220*/  @P5 IMAD.MOV.U32 R25, RZ, RZ, R31.reuse ;  /* 0x000000ffff195224 */ /* 0x100fe400078e001f */
[----:B------:R-:W-:Y:S01]  /*a230*/  @P6 IMAD.MOV.U32 R26, RZ, RZ, R31 ;  /* 0x000000ffff1a6224 */ /* 0x000fe200078e001f */
        /* <DEDUP_REMOVED lines=11> */
.L_x_132:
[C-C-:B------:R-:W-:Y:S01]  /*a2f0*/  SHF.L.W.U32.HI R34, R26.reuse, 0x2, R25.reuse ;  /* 0x000000021a227819 */ /* 0x140fe20000010e19 */
[----:B------:R-:W-:Y:S01]  /*a300*/  IMAD.SHL.U32 R26, R26, 0x4, RZ ;  /* 0x000000041a1a7824 */ /* 0x000fe200078e00ff */
[----:B------:R-:W0:Y:S01]  /*a310*/  LDCU UR12, c[0x0][0x3d0] ;  /* 0x00007a00ff0c77ac */ /* 0x000e220008000800 */
[----:B------:R-:W-:Y:S02]  /*a320*/  SHF.R.U32.HI R25, RZ, 0x1e, R25 ;  /* 0x0000001eff197819 */ /* 0x000fe40000011619 */
[----:B------:R-:W-:Y:S01]  /*a330*/  SHF.R.S32.HI R27, RZ, 0x1f, R34 ;  /* 0x0000001fff1b7819 */ /* 0x000fe20000011422 */
[----:B------:R-:W-:Y:S01]  /*a340*/  UMOV UR14, 0x54442d19 ;  /* 0x54442d19000e7882 */ /* 0x000fe20000000000 */
[----:B------:R-:W-:Y:S02]  /*a350*/  UMOV UR15, 0x3bf921fb ;  /* 0x3bf921fb000f7882 */ /* 0x000fe40000000000 */
[C---:B------:R-:W-:Y:S02]  /*a360*/  LOP3.LUT R26, R27.reuse, R26, RZ, 0x3c, !PT ;  /* 0x0000001a1b1a7212 */ /* 0x040fe400078e3cff */
[----:B------:R-:W-:-:S06]  /*a370*/  LOP3.LUT R27, R27, R34, RZ, 0x3c, !PT ;  /* 0x000000221b1b7212 */ /* 0x000fcc00078e3cff */
[----:B------:R-:W1:Y:S01]  /*a380*/  I2F.F64.S64 R26, R26 ;  /* 0x0000001a001a7312 */ /* 0x000e620000301c00 */
[----:B0-----:R-:W-:Y:S02]  /*a390*/  ISETP.LE.AND P2, PT, RZ, UR12, PT ;  /* 0x0000000cff007c0c */ /* 0x001fe4000bf43270 */
[C---:B------:R-:W-:Y:S02]  /*a3a0*/  LOP3.LUT R30, R34.reuse, UR12, RZ, 0x3c, !PT ;  /* 0x0000000c221e7c12 */ /* 0x040fe4000f8e3cff */
[----:B------:R-:W-:Y:S02]  /*a3b0*/  LEA.HI R34, R34, R25, RZ, 0x1 ;  /* 0x0000001922227211 */ /* 0x000fe400078f08ff */
[----:B------:R-:W-:Y:S01]  /*a3c0*/  ISETP.GE.AND P1, PT, R30, RZ, PT ;  /* 0x000000ff1e00720c */ /* 0x000fe20003f26270 */
[----:B-1----:R-:W-:-:S06]  /*a3d0*/  DMUL R28, R26, UR14 ;  /* 0x0000000e1a1c7c28 */ /* 0x002fcc0008000000 */
[----:B------:R-:W-:-:S04]  /*a3e0*/  @!P2 IMAD.MOV R34, RZ, RZ, -R34 ;  /* 0x000000ffff22a224 */ /* 0x000fc800078e0a22 */
[----:B------:R-:W0:Y:S02]  /*a3f0*/  F2F.F32.F64 R28, R28 ;  /* 0x0000001c001c7310 */ /* 0x000e240000301000 */
[----:B0-----:R-:W-:-:S07]  /*a400*/  FSEL R26, -R28, R28, !P1 ;  /* 0x0000001c1c1a7208 */ /* 0x001fce0004800100 */
.L_x_130:
[----:B------:R-:W-:Y:S01]  /*a410*/  MOV R25, 0x37cbac00 ;  /* 0x37cbac0000197802 */ /* 0x000fe20000000f00 */
[----:B------:R-:W-:Y:S01]  /*a420*/  FMUL R27, R26, R26 ;  /* 0x0000001a1a1b7220 */ /* 0x000fe20000400000 */
[----:B------:R-:W-:Y:S01]  /*a430*/  LOP3.LUT R29, R34, 0x1, RZ, 0xc0, !PT ;  /* 0x00000001221d7812 */ /* 0x000fe200078ec0ff */
        /* <DEDUP_REMOVED lines=10> */
[C---:B------:R-:W-:Y:S01]  /*a4e0*/  FFMA R28, R27.reuse, R28, R36 ;  /* 0x0000001c1b1c7223 */ /* 0x040fe20000000024 */
[----:B------:R-:W-:Y:S01]  /*a4f0*/  MOV R36, R4 ;  /* 0x0000000400247202 */ /* 0x000fe20000000f00 */
[C---:B------:R-:W-:Y:S02]  /*a500*/  FFMA R29, R27.reuse, R26, RZ ;  /* 0x0000001a1b1d7223 */ /* 0x040fe400000000ff */
[----:B------:R-:W-:-:S04]  /*a510*/  FFMA R28, R27, R28, R37 ;  /* 0x0000001c1b1c7223 */ /* 0x000fc80000000025 */
[----:B------:R-:W-:Y:S01]  /*a520*/  FFMA R34, R29, R28, R26 ;  /* 0x0000001c1d227223 */ /* 0x000fe2000000001a */
[----:B------:R-:W-:-:S03]  /*a530*/  IMAD.MOV.U32 R26, RZ, RZ, R0 ;  /* 0x000000ffff1a7224 */ /* 0x000fc600078e0000 */
[----:B------:R-:W-:Y:S01]  /*a540*/  @P2 FADD R34, RZ, -R34 ;  /* 0x80000022ff222221 */ /* 0x000fe20000000000 */
[----:B------:R-:W-:Y:S06]  /*a550*/  @P3 BRA `(.L_x_133) ;  /* 0x0000000400383947 */ /* 0x000fec0003800000 */
[----:B------:R-:W-:Y:S01]  /*a560*/  IMAD.MOV.U32 R39, RZ, RZ, RZ ;  /* 0x000000ffff277224 */ /* 0x000fe200078e00ff */
[----:B------:R-:W-:Y:S01]  /*a570*/  MOV R41, RZ ;  /* 0x000000ff00297202 */ /* 0x000fe20000000f00 */
[----:B------:R-:W-:-:S07]  /*a580*/  IMAD.MOV.U32 R37, RZ, RZ, RZ ;  /* 0x000000ffff257224 */ /* 0x000fce00078e00ff */
.L_x_134:
        /* <DEDUP_REMOVED lines=11> */
[-C--:B------:R-:W-:Y:S01]  /*a640*/  @P1 MOV R11, R26.reuse ;  /* 0x0000001a000b1202 */ /* 0x080fe20000000f00 */
[--C-:B------:R-:W-:Y:S01]  /*a650*/  @P5 IMAD.MOV.U32 R10, RZ, RZ, R26.reuse ;  /* 0x000000ffff0a5224 */ /* 0x100fe200078e001a */
[----:B------:R-:W-:Y:S01]  /*a660*/  ISETP.NE.AND P1, PT, R37, 0x6, PT ;  /* 0x000000062500780c */ /* 0x000fe20003f25270 */
[----:B------:R-:W-:Y:S01]  /*a670*/  @P3 IMAD.MOV.U32 R13, RZ, RZ, R26 ;  /* 0x000000ffff0d3224 */ /* 0x000fe200078e001a */
[----:B------:R-:W-:Y:S02]  /*a680*/  IADD3.X R39, PT, PT, R27, R41, RZ, P2, !PT ;  /* 0x000000291b277210 */ /* 0x000fe400017fe4ff */
[C---:B------:R-:W-:Y:S02]  /*a690*/  ISETP.EQ.AND P2, PT, R36.reuse, 0x8, PT ;  /* 0x000000082400780c */ /* 0x040fe40003f42270 */
[----:B------:R-:W-:Y:S02]  /*a6a0*/  ISETP.EQ.AND P5, PT, R36, 0x14, PT ;  /* 0x000000142400780c */ /* 0x000fe40003fa2270 */
[----:B------:R-:W-:-:S09]  /*a6b0*/  @P4 MOV R14, R26 ;  /* 0x0000001a000e4202 */ /* 0x000fd20000000f00 */
        /* <DEDUP_REMOVED lines=10> */
[----:B------:R-:W-:Y:S01]  /*a760*/  @P3 IMAD.MOV.U32 R26, RZ, RZ, R10 ;  /* 0x000000ffff1a3224 */ /* 0x000fe200078e000a */
[C---:B------:R-:W-:Y:S01]  /*a770*/  ISETP.EQ.AND P3, PT, R21.reuse, -0x8, PT ;  /* 0xfffffff81500780c */ /* 0x040fe20003f62270 */
[--C-:B------:R-:W-:Y:S01]  /*a780*/  @P4 IMAD.MOV.U32 R26, RZ, RZ, R11.reuse ;  /* 0x000000ffff1a4224 */ /* 0x100fe200078e000b */
        /* <DEDUP_REMOVED lines=8> */
[----:B------:R-:W-:Y:S01]  /*a810*/  @P4 MOV R26, R15 ;  /* 0x0000000f001a4202 */ /* 0x000fe20000000f00 */
[----:B------:R-:W-:Y:S02]  /*a820*/  @P5 IMAD.MOV.U32 R26, RZ, RZ, R39 ;  /* 0x000000ffff1a5224 */ /* 0x000fe400078e0027 */
[----:B------:R-:W-:Y:S02]  /*a830*/  @P4 IMAD.MOV.U32 R27, RZ, RZ, R14 ;  /* 0x000000ffff1b4224 */ /* 0x000fe400078e000e */
[----:B------:R-:W-:Y:S01]  /*a840*/  @P5 IMAD.MOV.U32 R27, RZ, RZ, R15 ;  /* 0x000000ffff1b5224 */ /* 0x000fe200078e000f */
[----:B------:R-:W-:Y:S01]  /*a850*/  @P6 MOV R27, R39 ;  /* 0x00000027001b6202 */ /* 0x000fe20000000f00 */
[----:B------:R-:W-:Y:S01]  /*a860*/  IMAD.MOV.U32 R36, RZ, RZ, R26 ;  /* 0x000000ffff247224 */ /* 0x000fe200078e001a */
[----:B------:R-:W-:Y:S06]  /*a870*/  BRA.U !UP0, `(.L_x_135) ;  /* 0x0000000108287547 */ /* 0x000fec000b800000 */
[----:B------:R-:W-:Y:S01]  /*a880*/  @P1 IMAD.MOV.U32 R26, RZ, RZ, R10 ;  /* 0x000000ffff1a1224 */ /* 0x000fe200078e000a */
[----:B------:R-:W-:Y:S02]  /*a890*/  ISETP.EQ.AND P1, PT, R21, 0x8, PT ;  /* 0x000000081500780c */ /* 0x000fe40003f22270 */
[----:B------:R-:W-:Y:S01]  /*a8a0*/  @P2 MOV R26, R11 ;  /* 0x0000000b001a2202 */ /* 0x000fe20000000f00 */
[----:B------:R-:W-:Y:S01]  /*a8b0*/  @P3 IMAD.MOV.U32 R26, RZ, RZ, R12 ;  /* 0x000000ffff1a3224 */ /* 0x000fe200078e000c */
[----:B------:R-:W-:Y:S01]  /*a8c0*/  SHF.L.W.U32.HI R36, R27, UR7, R36 ;  /* 0x000000071b247c19 */ /* 0x000fe20008010e24 */
[----:B------:R-:W-:Y:S01]  /*a8d0*/  @P4 IMAD.MOV.U32 R26, RZ, RZ, R13 ;  /* 0x000000ffff1a4224 */ /* 0x000fe200078e000d */
[----:B------:R-:W-:Y:S01]  /*a8e0*/  @P5 MOV R26, R14 ;  /* 0x0000000e001a5202 */ /* 0x000fe20000000f00 */
[----:B------:R-:W-:-:S06]  /*a8f0*/  @P6 IMAD.MOV.U32 R26, RZ, RZ, R15 ;  /* 0x000000ffff1a6224 */ /* 0x000fcc00078e000f */
[----:B------:R-:W-:-:S05]  /*a900*/  @P1 IMAD.MOV.U32 R26, RZ, RZ, R39 ;  /* 0x000000ffff1a1224 */ /* 0x000fca00078e0027 */
[----:B------:R-:W-:-:S07]  /*a910*/  SHF.L.W.U32.HI R27, R26, UR7, R27 ;  /* 0x000000071a1b7c19 */ /* 0x000fce0008010e1b */
.L_x_135:
        /* <DEDUP_REMOVED lines=18> */
.L_x_133:
        /* <DEDUP_REMOVED lines=12> */
[----:B------:R-:W-:-:S04]  /*ab00*/  FFMA R28, R27, R28, R37 ;  /* 0x0000001c1b1c7223 */ /* 0x000fc80000000025 */
[----:B------:R-:W-:Y:S01]  /*ab10*/  FFMA R26, R29, R28, R26 ;  /* 0x0000001c1d1a7223 */ /* 0x000fe2000000001a */
[----:B------:R-:W-:-:S03]  /*ab20*/  FMUL R28, |R32|, R34 ;  /* 0x00000022201c7220 */ /* 0x000fc60000400200 */
        /* <DEDUP_REMOVED lines=13> */
[----:B------:R-:W-:Y:S01]  /*ac00*/  MOV R34, R20 ;  /* 0x0000001400227202 */ /* 0x000fe20000000f00 */
[----:B------:R-:W-:Y:S06]  /*ac10*/  @P0 BRA `(.L_x_136) ;  /* 0x0000000400480947 */ /* 0x000fec0003800000 */
[----:B------:R-:W-:Y:S01]  /*ac20*/  IMAD.MOV.U32 R37, RZ, RZ, RZ ;  /* 0x000000ffff257224 */ /* 0x000fe200078e00ff */
[----:B------:R-:W-:Y:S01]  /*ac30*/  MOV R41, RZ ;  /* 0x000000ff00297202 */ /* 0x000fe20000000f00 */
[----:B------:R-:W-:-:S07]  /*ac40*/  IMAD.MOV.U32 R39, RZ, RZ, RZ ;  /* 0x000000ffff277224 */ /* 0x000fce00078e00ff */
.L_x_137:
        /* <DEDUP_REMOVED lines=27> */
[C---:B------:R-:W-:Y:S02]  /*ae00*/  ISETP.EQ.AND P3, PT, R26.reuse, -0x18, PT ;  /* 0xffffffe81a00780c */ /* 0x040fe40003f62270 */
[----:B------:R-:W-:Y:S02]  /*ae10*/  ISETP.EQ.AND P4, PT, R27, -0x14, PT ;  /* 0xffffffec1b00780c */ /* 0x000fe40003f82270 */
[C---:B------:R-:W-:Y:S02]  /*ae20*/  ISETP.EQ.AND P1, PT, R26.reuse, -0x10, PT ;  /* 0xfffffff01a00780c */ /* 0x040fe40003f22270 */
[----:B------:R-:W-:-:S02]  /*ae30*/  ISETP.EQ.AND P2, PT, R26, -0xc, PT ;  /* 0xfffffff41a00780c */ /* 0x000fc40003f42270 */
[----:B------:R-:W-:-:S05]  /*ae40*/  ISETP.EQ.AND P6, PT, R28, 0x4, PT ;  /* 0x000000041c00780c */ /* 0x000fca0003fc2270 */
[----:B------:R-:W-:Y:S01]  /*ae50*/  @P3 IMAD.MOV.U32 R26, RZ, RZ, R10 ;  /* 0x000000ffff1a3224 */ /* 0x000fe200078e000a */
[----:B------:R-:W-:Y:S01]  /*ae60*/  ISETP.EQ.AND P3, PT, R27, -0x8, PT ;  /* 0xfffffff81b00780c */ /* 0x000fe20003f62270 */
        /* <DEDUP_REMOVED lines=16> */
[----:B------:R-:W-:Y:S01]  /*af70*/  IMAD.U32 R28, RZ, RZ, UR5 ;  /* 0x00000005ff1c7e24 */ /* 0x000fe2000f8e00ff */
[----:B------:R-:W-:Y:S01]  /*af80*/  SHF.L.W.U32.HI R34, R27, UR8, R34 ;  /* 0x000000081b227c19 */ /* 0x000fe20008010e22 */
[----:B------:R-:W-:Y:S01]  /*af90*/  @P1 IMAD.MOV.U32 R26, RZ, RZ, R10 ;  /* 0x000000ffff1a1224 */ /* 0x000fe200078e000a */
[----:B------:R-:W-:Y:S01]  /*afa0*/  @P2 MOV R26, R11 ;  /* 0x0000000b001a2202 */ /* 0x000fe20000000f00 */
[----:B------:R-:W-:Y:S01]  /*afb0*/  @P3 IMAD.MOV.U32 R26, RZ, RZ, R12 ;  /* 0x000000ffff1a3224 */ /* 0x000fe200078e000c */
[----:B------:R-:W-:Y:S02]  /*afc0*/  ISETP.EQ.AND P1, PT, R28, 0x8, PT ;  /* 0x000000081c00780c */ /* 0x000fe40003f22270 */
[----:B------:R-:W-:Y:S01]  /*afd0*/  @P4 MOV R26, R13 ;  /* 0x0000000d001a4202 */ /* 0x000fe20000000f00 */
[----:B------:R-:W-:Y:S02]  /*afe0*/  @P5 IMAD.MOV.U32 R26, RZ, RZ, R14 ;  /* 0x000000ffff1a5224 */ /* 0x000fe400078e000e */
[----:B------:R-:W-:-:S08]  /*aff0*/  @P6 IMAD.MOV.U32 R26, RZ, RZ, R15 ;  /* 0x000000ffff1a6224 */ /* 0x000fd000078e000f */
[----:B------:R-:W-:-:S04]  /*b000*/  @P1 MOV R26, R37 ;  /* 0x00000025001a1202 */ /* 0x000fc80000000f00 */
[----:B------:R-:W-:-:S07]  /*b010*/  SHF.L.W.U32.HI R27, R26, UR8, R27 ;  /* 0x000000081a1b7c19 */ /* 0x000fce0008010e1b */
.L_x_138:
        /* <DEDUP_REMOVED lines=18> */
.L_x_136:
        /* <DEDUP_REMOVED lines=9> */
[C---:B------:R-:W-:Y:S01]  /*b1d0*/  FFMA R28, R27.reuse, R28, R36 ;  /* 0x0000001c1b1c7223 */ /* 0x040fe20000000024 */
[----:B------:R-:W-:Y:S01]  /*b1e0*/  MOV R36, R20 ;  /* 0x0000001400247202 */ /* 0x000fe20000000f00 */
[C---:B------:R-:W-:Y:S02]  /*b1f0*/  FFMA R29, R27.reuse, R26, RZ ;  /* 0x0000001a1b1d7223 */ /* 0x040fe400000000ff */
[----:B------:R-:W-:Y:S01]  /*b200*/  FFMA R28, R27, R28, R37 ;  /* 0x0000001c1b1c7223 */ /* 0x000fe20000000025 */
[----:B------:R-:W-:-:S03]  /*b210*/  IMAD.MOV.U32 R27, RZ, RZ, R2 ;  /* 0x000000ffff1b7224 */ /* 0x000fc600078e0002 */
[----:B------:R-:W-:-:S04]  /*b220*/  FFMA R34, R29, R28, R26 ;  /* 0x0000001c1d227223 */ /* 0x000fc8000000001a */
[----:B------:R-:W-:Y:S01]  /*b230*/  @P2 FADD R34, RZ, -R34 ;  /* 0x80000022ff222221 */ /* 0x000fe20000000000 */
[----:B------:R-:W-:Y:S06]  /*b240*/  @P0 BRA `(.L_x_139) ;  /* 0x0000000400480947 */ /* 0x000fec0003800000 */
[----:B------:R-:W-:Y:S01]  /*b250*/  IMAD.MOV.U32 R37, RZ, RZ, RZ ;  /* 0x000000ffff257224 */ /* 0x000fe200078e00ff */
[----:B------:R-:W-:Y:S01]  /*b260*/  MOV R41, RZ ;  /* 0x000000ff00297202 */ /* 0x000fe20000000f00 */
[----:B------:R-:W-:-:S07]  /*b270*/  IMAD.MOV.U32 R39, RZ, RZ, RZ ;  /* 0x000000ffff277224 */ /* 0x000fce00078e00ff */
.L_x_140:
        /* <DEDUP_REMOVED lines=61> */
.L_x_141:
        /* <DEDUP_REMOVED lines=18> */
.L_x_139:
[C---:B------:R-:W-:Y:S01]  /*b770*/  LOP3.LUT R26, R36.reuse, 0x1, RZ, 0xc0, !PT ;  /* 0x00000001241a7812 */ /* 0x040fe200078ec0ff */
[----:B------:R-:W-:Y:S01]  /*b780*/  FMUL R28, R27, R27 ;  /* 0x0000001b1b1c7220 */ /* 0x000fe20000400000 */
[----:B------:R-:W-:Y:S01]  /*b790*/  IADD3 R36, PT, PT, R36, 0x1, RZ ;  /* 0x0000000124247810 */ /* 0x000fe20007ffe0ff */
        /* <DEDUP_REMOVED lines=9> */
[----:B------:R-:W-:-:S03]  /*b830*/  FSEL R30, -R31, -0.16666662693023681641, P1 ;  /* 0xbe2aaaa81f1e7808 */ /* 0x000fc60000800100 */
[----:B------:R-:W-:Y:S01]  /*b840*/  FFMA R29, R28, R25, R29 ;  /* 0x000000191c1d7223 */ /* 0x000fe2000000001d */
[----:B------:R-:W-:Y:S01]  /*b850*/  FSEL R25, R27, 1, !P1 ;  /* 0x3f8000001b197808 */ /* 0x000fe20004800000 */
[----:B------:R-:W-:Y:S02]  /*b860*/  FADD R27, R32, -R35 ;  /* 0x80000023201b7221 */ /* 0x000fe40000000000 */
[C---:B------:R-:W-:Y:S02]  /*b870*/  FFMA R29, R28.reuse, R29, R30 ;  /* 0x0000001d1c1d7223 */ /* 0x040fe4000000001e */
[----:B------:R-:W-:Y:S01]  /*b880*/  FFMA R28, R28, R25, RZ ;  /* 0x000000191c1c7223 */ /* 0x000fe200000000ff */
[----:B------:R-:W-:-:S03]  /*b890*/  FMNMX R27, RZ, R27, PT ;  /* 0x0000001bff1b7209 */ /* 0x000fc60003800000 */
[----:B------:R-:W-:Y:S02]  /*b8a0*/  FFMA R28, R28, R29, R25 ;  /* 0x0000001d1c1c7223 */ /* 0x000fe40000000019 */
[--C-:B------:R-:W-:Y:S01]  /*b8b0*/  FADD R25, R32, -R27.reuse ;  /* 0x8000001b20197221 */ /* 0x100fe20000000000 */
[----:B------:R-:W-:Y:S01]  /*b8c0*/  FADD R27, R35, R27 ;  /* 0x0000001b231b7221 */ /* 0x000fe20000000000 */
[----:B------:R-:W-:Y:S01]  /*b8d0*/  @P2 FADD R28, RZ, -R28 ;  /* 0x8000001cff1c2221 */ /* 0x000fe20000000000 */
[----:B-1----:R-:W-:Y:S01]  /*b8e0*/  ISETP.NE.AND P1, PT, R26, UR4, PT ;  /* 0x000000041a007c0c */ /* 0x002fe2000bf25270 */
[C---:B------:R-:W-:Y:S02]  /*b8f0*/  FMUL R30, R34.reuse, R25 ;  /* 0x00000019221e7220 */ /* 0x040fe40000400000 */
[-C--:B------:R-:W-:Y:S02]  /*b900*/  FMUL R29, R25, R28.reuse ;  /* 0x0000001c191d7220 */ /* 0x080fe40000400000 */
[----:B------:R-:W-:Y:S01]  /*b910*/  FFMA R30, R27, R28, -R30 ;  /* 0x0000001c1b1e7223 */ /* 0x000fe2000000081e */
[----:B0-----:R-:W-:Y:S01]  /*b920*/  FADD R28, R33, -UR12 ;  /* 0x8000000c211c7e21 */ /* 0x001fe20008000000 */
[----:B------:R-:W-:-:S02]  /*b930*/  FFMA R29, R34, R27, R29 ;  /* 0x0000001b221d7223 */ /* 0x000fc4000000001d */
[----:B--2---:R-:W-:Y:S02]  /*b940*/  FADD R25, R30, -UR14 ;  /* 0x8000000e1e197e21 */ /* 0x004fe40008000000 */
[----:B------:R-:W-:Y:S02]  /*b950*/  FADD R33, R29, -UR13 ;  /* 0x8000000d1d217e21 */ /* 0x000fe40008000000 */
[----:B------:R-:W-:Y:S05]  /*b960*/  @P1 BRA `(.L_x_142) ;  /* 0xffffffe400541947 */ /* 0x000fea000383ffff */
.L_x_129:
        /* <DEDUP_REMOVED lines=9> */
[----:B------:R-:W-:Y:S01]  /*ba00*/  LOP3.LUT R20, R26, 0x7ffffffc, RZ, 0xc0, !PT ;  /* 0x7ffffffc1a147812 */ /* 0x000fe200078ec0ff */
[----:B------:R-:W-:-:S07]  /*ba10*/  IMAD.MOV.U32 R25, RZ, RZ, RZ ;  /* 0x000000ffff197224 */ /* 0x000fce00078e00ff */
.L_x_153:
[----:B------:R-:W0:Y:S01]  /*ba20*/  LDC R4, c[0x0][0x3cc] ;  /* 0x0000f300ff047b82 */ /* 0x000e220000000800 */
[----:B------:R-:W-:Y:S01]  /*ba30*/  IADD3 R25, PT, PT, R25, 0x4, RZ ;  /* 0x0000000419197810 */ /* 0x000fe20007ffe0ff */
[----:B------:R-:W-:Y:S03]  /*ba40*/  BSSY.RECONVERGENT B2, `(.L_x_145) ;  /* 0x000000f000027945 */ /* 0x000fe60003800200 */
        /* <DEDUP_REMOVED lines=14> */
.L_x_146:
[----:B------:R-:W-:Y:S05]  /*bb30*/  BSYNC.RECONVERGENT B2 ;  /* 0x0000000000027941 */ /* 0x000fea0003800200 */
.L_x_145:
        /* <DEDUP_REMOVED lines=16> */
.L_x_148:
[----:B------:R-:W-:Y:S05]  /*bc40*/  BSYNC.RECONVERGENT B2 ;  /* 0x0000000000027941 */ /* 0x000fea0003800200 */
.L_x_147:
        /* <DEDUP_REMOVED lines=15> */
.L_x_150:
[----:B------:R-:W-:Y:S05]  /*bd40*/  BSYNC.RECONVERGENT B2 ;  /* 0x0000000000027941 */ /* 0x000fea0003800200 */
.L_x_149:
        /* <DEDUP_REMOVED lines=15> */
[----:B------:R-:W-:-:S07]  /*be40*/  IMAD.MOV.U32 R33, RZ, RZ, R2 ;  /* 0x000000ffff217224 */ /* 0x000fce00078e0002 */
.L_x_152:
[----:B------:R-:W-:Y:S05]  /*be50*/  BSYNC.RECONVERGENT B2 ;  /* 0x0000000000027941 */ /* 0x000fea0003800200 */
.L_x_151:
[----:B------:R-:W-:Y:S05]  /*be60*/  @P4 BRA `(.L_x_153) ;  /* 0xfffffff800ec4947 */ /* 0x000fea000383ffff */
.L_x_144:
[----:B------:R-:W-:-:S13]  /*be70*/  ISETP.NE.AND P0, PT, R21, RZ, PT ;  /* 0x000000ff1500720c */ /* 0x000fda0003f05270 */
[----:B------:R-:W-:Y:S05]  /*be80*/  @!P0 BRA `(.L_x_143) ;  /* 0x0000000000548947 */ /* 0x000fea0003800000 */
[----:B------:R-:W-:-:S07]  /*be90*/  IMAD.MOV.U32 R20, RZ, RZ, RZ ;  /* 0x000000ffff147224 */ /* 0x000fce00078e00ff */
.L_x_156:
        /* <DEDUP_REMOVED lines=17> */
.L_x_155:
[----:B------:R-:W-:Y:S05]  /*bfb0*/  BSYNC.RECONVERGENT B2 ;  /* 0x0000000000027941 */ /* 0x000fea0003800200 */
.L_x_154:
[----:B------:R-:W-:Y:S01]  /*bfc0*/  MOV R33, R2 ;  /* 0x0000000200217202 */ /* 0x000fe20000000f00 */
[----:B------:R-:W-:Y:S06]  /*bfd0*/  @P4 BRA `(.L_x_156) ;  /* 0xfffffffc00b04947 */ /* 0x000fec000383ffff */
.L_x_143:
[----:B------:R-:W0:Y:S01]  /*bfe0*/  LDCU UR5, c[0x0][0x3c4] ;  /* 0x00007880ff0577ac */ /* 0x000e220008000800 */
[----:B------:R-:W-:Y:S01]  /*bff0*/  FADD R22, R22, -R33 ;  /* 0x8000002116167221 */ /* 0x000fe20000000000 */
[----:B------:R-:W-:Y:S01]  /*c000*/  IMAD.MOV.U32 R28, RZ, RZ, R6 ;  /* 0x000000ffff1c7224 */ /* 0x000fe200078e0006 */
[----:B------:R-:W-:Y:S01]  /*c010*/  MOV R25, R5 ;  /* 0x0000000500197202 */ /* 0x000fe20000000f00 */
[----:B------:R-:W1:Y:S01]  /*c020*/  LDCU UR4, c[0x0][0x3b0] ;  /* 0x00007600ff0477ac */ /* 0x000e620008000800 */
[----:B0-----:R-:W-:Y:S02]  /*c030*/  IMAD.U32 R26, RZ, RZ, UR5 ;  /* 0x00000005ff1a7e24 */ /* 0x001fe4000f8e00ff */
[----:B-1----:R-:W-:-:S03]  /*c040*/  FADD R35, R8, UR4 ;  /* 0x0000000408237e21 */ /* 0x002fc60008000000 */
[----:B------:R-:W-:-:S13]  /*c050*/  ISETP.GE.AND P0, PT, R26, 0x1, PT ;  /* 0x000000011a00780c */ /* 0x000fda0003f06270 */
[----:B------:R-:W-:Y:S05]  /*c060*/  @!P0 BRA `(.L_x_157) ;  /* 0x0000001c005c8947 */ /* 0x000fea0003800000 */
[----:B------:R-:W0:Y:S02]  /*c070*/  LDCU.64 UR12, c[0x0][0x3d0] ;  /* 0x00007a00ff0c77ac */ /* 0x000e240008000a00 */
[----:B0-----:R-:W-:Y:S01]  /*c080*/  IMAD.U32 R21, RZ, RZ, UR12 ;  /* 0x0000000cff157e24 */ /* 0x001fe2000f8e00ff */
[----:B------:R-:W-:Y:S01]  /*c090*/  USHF.R.U32.HI UR4, URZ, 0x17, UR12 ;  /* 0x00000017ff047899 */ /* 0x000fe2000801160c */
[----:B------:R-:W-:Y:S01]  /*c0a0*/  IMAD.U32 R28, RZ, RZ, UR13 ;  /* 0x0000000dff1c7e24 */ /* 0x000fe2000f8e00ff */
[----:B------:R-:W-:Y:S01]  /*c0b0*/  USHF.R.U32.HI UR8, URZ, 0x17, UR13 ;  /* 0x00000017ff087899 */ /* 0x000fe2000801160d */
[C---:B------:R-:W-:Y:S01]  /*c0c0*/  FMUL R0, R21.reuse, 0.63661974668502807617 ;  /* 0x3f22f98315007820 */ /* 0x040fe20000400000 */
[C---:B------:R-:W-:Y:S01]  /*c0d0*/  FSETP.GE.AND P1, PT, |R21|.reuse, 105615, PT ;  /* 0x47ce47801500780b */ /* 0x040fe20003f26200 */
[C---:B------:R-:W-:Y:S01]  /*c0e0*/  FMUL R20, R28.reuse, 0.63661974668502807617 ;  /* 0x3f22f9831c147820 */ /* 0x040fe20000400000 */
[----:B------:R-:W-:Y:S01]  /*c0f0*/  ULOP3.LUT UR5, UR4, 0xe0, URZ, 0xc0, !UPT ;  /* 0x000000e004057892 */ /* 0x000fe2000f8ec0ff */
[----:B------:R-:W0:Y:S01]  /*c100*/  F2I.NTZ R4, R0 ;  /* 0x0000000000047305 */ /* 0x000e220000203100 */
[----:B------:R-:W-:Y:S01]  /*c110*/  FSETP.EQ.OR P0, PT, |R21|, +INF , !P1 ;  /* 0x7f8000001500780b */ /* 0x000fe20004f02600 */
[----:B------:R-:W-:Y:S01]  /*c120*/  ULOP3.LUT UR7, UR4, 0x1f, URZ, 0xc0, !UPT ;  /* 0x0000001f04077892 */ /* 0x000fe2000f8ec0ff */
[C---:B------:R-:W-:Y:S01]  /*c130*/  FSETP.GE.AND P2, PT, |R28|.reuse, 105615, PT ;  /* 0x47ce47801c00780b */ /* 0x040fe20003f46200 */
[----:B------:R-:W-:Y:S01]  /*c140*/  UIADD3 UR5, UPT, UPT, UR5, -0x80, URZ ;  /* 0xffffff8005057890 */ /* 0x000fe2000fffe0ff */
[----:B------:R-:W-:Y:S01]  /*c150*/  P2R R24, PR, RZ, 0x1 ;  /* 0x00000001ff187803 */ /* 0x000fe20000000000 */
[----:B------:R-:W-:Y:S01]  /*c160*/  ULOP3.LUT UR4, UR8, 0xe0, URZ, 0xc0, !UPT ;  /* 0x000000e008047892 */ /* 0x000fe2000f8ec0ff */
[----:B------:R-:W-:Y:S01]  /*c170*/  FSETP.EQ.OR P0, PT, |R28|, +INF , !P2 ;  /* 0x7f8000001c00780b */ /* 0x000fe20005702600 */
        /* <DEDUP_REMOVED lines=13> */
[----:B------:R-:W-:Y:S01]  /*c250*/  ULOP3.LUT UR8, UR8, 0x1f, URZ, 0xc0, !UPT ;  /* 0x0000001f08087892 */ /* 0x000fe2000f8ec0ff */
[----:B------:R-:W-:Y:S01]  /*c260*/  FFMA R0, R25, -1.5707962512969970703, R28 ;  /* 0xbfc90fda19007823 */ /* 0x000fe2000000001c */
[----:B------:R-:W-:-:S03]  /*c270*/  IMAD.MOV.U32 R28, RZ, RZ, R6 ;  /* 0x000000ffff1c7224 */ /* 0x000fc600078e0006 */
[C---:B------:R-:W-:Y:S01]  /*c280*/  FFMA R26, R25.reuse, -7.5497894158615963534e-08, R0 ;  /* 0xb3a22168191a7823 */ /* 0x040fe20000000000 */
[----:B------:R-:W-:Y:S01]  /*c290*/  FFMA R0, R2, -5.3903029534742383927e-15, R21 ;  /* 0xa7c234c502007823 */ /* 0x000fe20000000015 */
[----:B------:R-:W-:Y:S01]  /*c2a0*/  MOV R21, UR5 ;  /* 0x0000000500157c02 */ /* 0x000fe20008000f00 */
[----:B------:R-:W-:Y:S01]  /*c2b0*/  @P1 FMUL R0, RZ, UR12 ;  /* 0x0000000cff001c20 */ /* 0x000fe20008400000 */
[----:B------:R-:W-:Y:S01]  /*c2c0*/  FFMA R2, R25, -5.3903029534742383927e-15, R26 ;  /* 0xa7c234c519027823 */ /* 0x000fe2000000001a */
[----:B------:R-:W-:Y:S01]  /*c2d0*/  @P2 FMUL R2, RZ, UR13 ;  /* 0x0000000dff022c20 */ /* 0x000fe20008400000 */
[----:B------:R-:W-:Y:S01]  /*c2e0*/  SHF.R.U32.HI R21, RZ, 0x5, R21 ;  /* 0x00000005ff157819 */ /* 0x000fe20000011615 */
[----:B------:R-:W-:Y:S01]  /*c2f0*/  IMAD.MOV.U32 R25, RZ, RZ, R5 ;  /* 0x000000ffff197224 */ /* 0x000fe200078e0005 */
[----:B------:R-:W-:Y:S02]  /*c300*/  ULEA UR5, -UR4, URZ, 0x2 ;  /* 0x000000ff04057291 */ /* 0x000fe4000f8e11ff */
[----:B------:R-:W-:Y:S01]  /*c310*/  LEA R21, -R21, RZ, 0x2 ;  /* 0x000000ff15157211 */ /* 0x000fe200078e11ff */
[----:B------:R-:W-:-:S09]  /*c320*/  UMOV UR4, URZ ;  /* 0x000000ff00047c82 */ /* 0x000fd20008000000 */
.L_x_170:
        /* <DEDUP_REMOVED lines=11> */
.L_x_159:
        /* <DEDUP_REMOVED lines=40> */
[----:B------:R-:W-:Y:S01]  /*c660*/  @P4 MOV R26, R14 ;  /* 0x0000000e001a4202 */ /* 0x000fe20000000f00 */
[--C-:B------:R-:W-:Y:S01]  /*c670*/  @P4 IMAD.MOV.U32 R25, RZ, RZ, R15.reuse ;  /* 0x000000ffff194224 */ /* 0x100fe200078e000f */
[----:B------:R-:W-:Y:S01]  /*c680*/  @P5 MOV R25, R31 ;  /* 0x0000001f00195202 */ /* 0x000fe20000000f00 */
[----:B------:R-:W-:Y:S02]  /*c690*/  @P5 IMAD.MOV.U32 R26, RZ, RZ, R15 ;  /* 0x000000ffff1a5224 */ /* 0x000fe400078e000f */
[----:B------:R-:W-:Y:S01]  /*c6a0*/  @P6 IMAD.MOV.U32 R26, RZ, RZ, R31 ;  /* 0x000000ffff1a6224 */ /* 0x000fe200078e001f */
        /* <DEDUP_REMOVED lines=11> */
.L_x_160:
        /* <DEDUP_REMOVED lines=18> */
.L_x_158:
[----:B------:R-:W-:Y:S02]  /*c880*/  IMAD.MOV.U32 R25, RZ, RZ, 0x37cbac00 ;  /* 0x37cbac00ff197424 */ /* 0x000fe400078e00ff */
[----:B------:R-:W-:Y:S01]  /*c890*/  FMUL R27, R26, R26 ;  /* 0x0000001a1a1b7220 */ /* 0x000fe20000400000 */
[----:B------:R-:W-:Y:S01]  /*c8a0*/  LOP3.LUT R29, R34, 0x1, RZ, 0xc0, !PT ;  /* 0x00000001221d7812 */ /* 0x000fe200078ec0ff */
[----:B------:R-:W-:Y:S01]  /*c8b0*/  IMAD.MOV.U32 R31, RZ, RZ, 0x3effffff ;  /* 0x3effffffff1f7424 */ /* 0x000fe200078e00ff */
[----:B------:R-:W-:Y:S01]  /*c8c0*/  MOV R30, 0x3d2aaabb ;  /* 0x3d2aaabb001e7802 */ /* 0x000fe20000000f00 */
[----:B------:R-:W-:Y:S01]  /*c8d0*/  FFMA R28, R27, R25, -0.0013887860113754868507 ;  /* 0xbab607ed1b1c7423 */ /* 0x000fe20000000019 */
[----:B------:R-:W-:Y:S02]  /*c8e0*/  ISETP.NE.U32.AND P1, PT, R29, 0x1, PT ;  /* 0x000000011d00780c */ /* 0x000fe40003f25070 */
[----:B------:R-:W-:Y:S02]  /*c8f0*/  ISETP.NE.AND P3, PT, R24, RZ, PT ;  /* 0x000000ff1800720c */ /* 0x000fe40003f65270 */
[----:B------:R-:W-:-:S02]  /*c900*/  FSEL R28, R28, -0.00019574658654164522886, !P1 ;  /* 0xb94d41531c1c7808 */ /* 0x000fc40004800000 */
[----:B------:R-:W-:Y:S02]  /*c910*/  FSEL R36, R30, 0.0083327032625675201416, !P1 ;  /* 0x3c0885e41e247808 */ /* 0x000fe40004800000 */
[----:B------:R-:W-:Y:S02]  /*c920*/  LOP3.LUT P2, RZ, R34, 0x2, RZ, 0xc0, !PT ;  /* 0x0000000222ff7812 */ /* 0x000fe4000784c0ff */
[----:B------:R-:W-:Y:S01]  /*c930*/  FSEL R26, R26, 1, P1 ;  /* 0x3f8000001a1a7808 */ /* 0x000fe20000800000 */
[----:B------:R-:W-:Y:S01]  /*c940*/  FFMA R28, R27, R28, R36 ;  /* 0x0000001c1b1c7223 */ /* 0x000fe20000000024 */
[----:B------:R-:W-:Y:S01]  /*c950*/  FSEL R37, -R31, -0.16666662693023681641, !P1 ;  /* 0xbe2aaaa81f257808 */ /* 0x000fe20004800100 */
[----:B------:R-:W-:Y:S02]  /*c960*/  IMAD.MOV.U32 R36, RZ, RZ, R4 ;  /* 0x000000ffff247224 */ /* 0x000fe400078e0004 */
[C---:B------:R-:W-:Y:S02]  /*c970*/  FFMA R29, R27.reuse, R26, RZ ;  /* 0x0000001a1b1d7223 */ /* 0x040fe400000000ff */
[----:B------:R-:W-:-:S04]  /*c980*/  FFMA R28, R27, R28, R37 ;  /* 0x0000001c1b1c7223 */ /* 0x000fc80000000025 */
[----:B------:R-:W-:Y:S01]  /*c990*/  FFMA R34, R29, R28, R26 ;  /* 0x0000001c1d227223 */ /* 0x000fe2000000001a */
[----:B------:R-:W-:-:S03]  /*c9a0*/  MOV R26, R0 ;  /* 0x00000000001a7202 */ /* 0x000fc60000000f00 */
[----:B------:R-:W-:Y:S01]  /*c9b0*/  @P2 FADD R34, RZ, -R34 ;  /* 0x80000022ff222221 */ /* 0x000fe20000000000 */
[----:B------:R-:W-:Y:S06]  /*c9c0*/  @P3 BRA `(.L_x_161) ;  /* 0x0000000400383947 */ /* 0x000fec0003800000 */
[----:B------:R-:W-:Y:S01]  /*c9d0*/  IMAD.MOV.U32 R39, RZ, RZ, RZ ;  /* 0x000000ffff277224 */ /* 0x000fe200078e00ff */
[----:B------:R-:W-:Y:S01]  /*c9e0*/  MOV R37, RZ ;  /* 0x000000ff00257202 */ /* 0x000fe20000000f00 */
[----:B------:R-:W-:-:S07]  /*c9f0*/  IMAD.MOV.U32 R41, RZ, RZ, RZ ;  /* 0x000000ffff297224 */ /* 0x000fce00078e00ff */
.L_x_162:
        /* <DEDUP_REMOVED lines=35> */
[----:B------:R-:W-:Y:S02]  /*cc30*/  @P2 IMAD.MOV.U32 R26, RZ, RZ, R13 ;  /* 0x000000ffff1a2224 */ /* 0x000fe400078e000d */
[----:B------:R-:W-:Y:S01]  /*cc40*/  @P1 IMAD.MOV.U32 R27, RZ, RZ, R11 ;  /* 0x000000ffff1b1224 */ /* 0x000fe200078e000b */
[----:B------:R-:W-:-:S05]  /*cc50*/  @P2 MOV R27, R12 ;  /* 0x0000000c001b2202 */ /* 0x000fca0000000f00 */
[----:B------:R-:W-:Y:S01]  /*cc60*/  @P3 MOV R26, R14 ;  /* 0x0000000e001a3202 */ /* 0x000fe20000000f00 */
[----:B------:R-:W-:-:S03]  /*cc70*/  @P3 IMAD.MOV.U32 R27, RZ, RZ, R13 ;  /* 0x000000ffff1b3224 */ /* 0x000fc600078e000d */
[----:B------:R-:W-:Y:S02]  /*cc80*/  @P4 IMAD.MOV.U32 R26, RZ, RZ, R15 ;  /* 0x000000ffff1a4224 */ /* 0x000fe400078e000f */
[--C-:B------:R-:W-:Y:S02]  /*cc90*/  @P5 IMAD.MOV.U32 R26, RZ, RZ, R39.reuse ;  /* 0x000000ffff1a5224 */ /* 0x100fe400078e0027 */
[----:B------:R-:W-:Y:S01]  /*cca0*/  @P4 IMAD.MOV.U32 R27, RZ, RZ, R14 ;  /* 0x000000ffff1b4224 */ /* 0x000fe200078e000e */
[----:B------:R-:W-:Y:S01]  /*ccb0*/  @P5 MOV R27, R15 ;  /* 0x0000000f001b5202 */ /* 0x000fe20000000f00 */
[----:B------:R-:W-:Y:S01]  /*ccc0*/  @P6 IMAD.MOV.U32 R27, RZ, RZ, R39 ;  /* 0x000000ffff1b6224 */ /* 0x000fe200078e0027 */
[----:B------:R-:W-:Y:S01]  /*ccd0*/  MOV R36, R26 ;  /* 0x0000001a00247202 */ /* 0x000fe20000000f00 */
[----:B------:R-:W-:Y:S06]  /*cce0*/  BRA.U !UP0, `(.L_x_163) ;  /* 0x0000000108287547 */ /* 0x000fec000b800000 */
[----:B------:R-:W-:Y:S01]  /*ccf0*/  @P1 IMAD.MOV.U32 R26, RZ, RZ, R10 ;  /* 0x000000ffff1a1224 */ /* 0x000fe200078e000a */
[----:B------:R-:W-:Y:S01]  /*cd00*/  ISETP.EQ.AND P1, PT, R21, 0x8, PT ;  /* 0x000000081500780c */ /* 0x000fe20003f22270 */
[----:B------:R-:W-:Y:S01]  /*cd10*/  @P2 IMAD.MOV.U32 R26, RZ, RZ, R11 ;  /* 0x000000ffff1a2224 */ /* 0x000fe200078e000b */
[----:B------:R-:W-:Y:S01]  /*cd20*/  @P3 MOV R26, R12 ;  /* 0x0000000c001a3202 */ /* 0x000fe20000000f00 */
[----:B------:R-:W-:Y:S01]  /*cd30*/  @P4 IMAD.MOV.U32 R26, RZ, RZ, R13 ;  /* 0x000000ffff1a4224 */ /* 0x000fe200078e000d */
[----:B------:R-:W-:Y:S01]  /*cd40*/  SHF.L.W.U32.HI R36, R27, UR7, R36 ;  /* 0x000000071b247c19 */ /* 0x000fe20008010e24 */
[----:B------:R-:W-:Y:S01]  /*cd50*/  @P5 IMAD.MOV.U32 R26, RZ, RZ, R14 ;  /* 0x000000ffff1a5224 */ /* 0x000fe200078e000e */
[----:B------:R-:W-:-:S07]  /*cd60*/  @P6 MOV R26, R15 ;  /* 0x0000000f001a6202 */ /* 0x000fce0000000f00 */
[----:B------:R-:W-:-:S05]  /*cd70*/  @P1 IMAD.MOV.U32 R26, RZ, RZ, R39 ;  /* 0x000000ffff1a1224 */ /* 0x000fca00078e0027 */
[----:B------:R-:W-:-:S07]  /*cd80*/  SHF.L.W.U32.HI R27, R26, UR7, R27 ;  /* 0x000000071a1b7c19 */ /* 0x000fce0008010e1b */
.L_x_163:
        /* <DEDUP_REMOVED lines=18> */
.L_x_161:
        /* <DEDUP_REMOVED lines=33> */
.L_x_165:
        /* <DEDUP_REMOVED lines=50> */
[----:B------:R-:W-:Y:S01]  /*d3e0*/  MOV R28, UR5 ;  /* 0x00000005001c7c02 */ /* 0x000fe20008000f00 */
[----:B------:R-:W-:Y:S01]  /*d3f0*/  @P1 IMAD.MOV.U32 R26, RZ, RZ, R10 ;  /* 0x000000ffff1a1224 */ /* 0x000fe200078e000a */
[----:B------:R-:W-:Y:S01]  /*d400*/  SHF.L.W.U32.HI R34, R27, UR8, R34 ;  /* 0x000000081b227c19 */ /* 0x000fe20008010e22 */
[----:B------:R-:W-:Y:S01]  /*d410*/  @P2 IMAD.MOV.U32 R26, RZ, RZ, R11 ;  /* 0x000000ffff1a2224 */ /* 0x000fe200078e000b */
[----:B------:R-:W-:Y:S01]  /*d420*/  ISETP.EQ.AND P1, PT, R28, 0x8, PT ;  /* 0x000000081c00780c */ /* 0x000fe20003f22270 */
[----:B------:R-:W-:Y:S02]  /*d430*/  @P3 IMAD.MOV.U32 R26, RZ, RZ, R12 ;  /* 0x000000ffff1a3224 */ /* 0x000fe400078e000c */
[----:B------:R-:W-:Y:S01]  /*d440*/  @P4 IMAD.MOV.U32 R26, RZ, RZ, R13 ;  /* 0x000000ffff1a4224 */ /* 0x000fe200078e000d */
[----:B------:R-:W-:Y:S01]  /*d450*/  @P5 MOV R26, R14 ;  /* 0x0000000e001a5202 */ /* 0x000fe20000000f00 */
[----:B------:R-:W-:-:S08]  /*d460*/  @P6 IMAD.MOV.U32 R26, RZ, RZ, R15 ;  /* 0x000000ffff1a6224 */ /* 0x000fd000078e000f */
[----:B------:R-:W-:-:S05]  /*d470*/  @P1 IMAD.MOV.U32 R26, RZ, RZ, R37 ;  /* 0x000000ffff1a1224 */ /* 0x000fca00078e0025 */
[----:B------:R-:W-:-:S07]  /*d480*/  SHF.L.W.U32.HI R27, R26, UR8, R27 ;  /* 0x000000081a1b7c19 */ /* 0x000fce0008010e1b */
.L_x_166:
        /* <DEDUP_REMOVED lines=18> */
.L_x_164:
        /* <DEDUP_REMOVED lines=10> */
[----:B------:R-:W-:Y:S02]  /*d650*/  IMAD.MOV.U32 R36, RZ, RZ, R20 ;  /* 0x000000ffff247224 */ /* 0x000fe400078e0014 */
[C---:B------:R-:W-:Y:S01]  /*d660*/  FFMA R29, R27.reuse, R26, RZ ;  /* 0x0000001a1b1d7223 */ /* 0x040fe200000000ff */
[----:B------:R-:W-:Y:S01]  /*d670*/  FFMA R28, R27, R28, R37 ;  /* 0x0000001c1b1c7223 */ /* 0x000fe20000000025 */
[----:B------:R-:W-:-:S03]  /*d680*/  MOV R27, R2 ;  /* 0x00000002001b7202 */ /* 0x000fc60000000f00 */
[----:B------:R-:W-:-:S04]  /*d690*/  FFMA R34, R29, R28, R26 ;  /* 0x0000001c1d227223 */ /* 0x000fc8000000001a */
[----:B------:R-:W-:Y:S01]  /*d6a0*/  @P2 FADD R34, RZ, -R34 ;  /* 0x80000022ff222221 */ /* 0x000fe20000000000 */
[----:B------:R-:W-:Y:S06]  /*d6b0*/  @P0 BRA `(.L_x_167) ;  /* 0x0000000400480947 */ /* 0x000fec0003800000 */
[----:B------:R-:W-:Y:S01]  /*d6c0*/  IMAD.MOV.U32 R37, RZ, RZ, RZ ;  /* 0x000000ffff257224 */ /* 0x000fe200078e00ff */
[----:B------:R-:W-:Y:S01]  /*d6d0*/  MOV R39, RZ ;  /* 0x000000ff00277202 */ /* 0x000fe20000000f00 */
[----:B------:R-:W-:-:S07]  /*d6e0*/  IMAD.MOV.U32 R41, RZ, RZ, RZ ;  /* 0x000000ffff297224 */ /* 0x000fce00078e00ff */
.L_x_168:
        /* <DEDUP_REMOVED lines=61> */
.L_x_169:
        /* <DEDUP_REMOVED lines=18> */
.L_x_167:
        /* <DEDUP_REMOVED lines=32> */
.L_x_157:
[----:B------:R-:W0:Y:S01]  /*dde0*/  LDC R21, c[0x0][0x3c8] ;  /* 0x0000f200ff157b82 */ /* 0x000e220000000800 */
[----:B------:R-:W-:Y:S02]  /*ddf0*/  ISETP.GE.AND P0, PT, R26, 0x1, PT ;  /* 0x000000011a00780c */ /* 0x000fe40003f06270 */
[----:B------:R-:W-:-:S05]  /*de00*/  FMNMX3 R24, |R25|, |R35|, |R28|, !PT ;  /* 0x4000002319187276 */ /* 0x000fca000780061c */
[----:B0-----:R-:W-:-:S06]  /*de10*/  FFMA R24, R21, -0.5, R24 ;  /* 0xbf00000015187823 */ /* 0x001fcc0000000018 */
[----:B------:R-:W-:Y:S05]  /*de20*/  @!P0 BRA `(.L_x_171) ;  /* 0x0000000400888947 */ /* 0x000fea0003800000 */
[C---:B------:R-:W-:Y:S02]  /*de30*/  IADD3 R0, PT, PT, R26.reuse, -0x1, RZ ;  /* 0xffffffff1a007810 */ /* 0x040fe40007ffe0ff */
[----:B------:R-:W-:Y:S02]  /*de40*/  LOP3.LUT R21, R26, 0x3, RZ, 0xc0, !PT ;  /* 0x000000031a157812 */ /* 0x000fe400078ec0ff */
[----:B------:R-:W-:-:S13]  /*de50*/  ISETP.GE.U32.AND P0, PT, R0, 0x3, PT ;  /* 0x000000030000780c */ /* 0x000fda0003f06070 */
[----:B------:R-:W-:Y:S05]  /*de60*/  @!P0 BRA `(.L_x_172) ;  /* 0x00000004001c8947 */ /* 0x000fea0003800000 */
[----:B------:R-:W-:Y:S01]  /*de70*/  LOP3.LUT R20, R26, 0x7ffffffc, RZ, 0xc0, !PT ;  /* 0x7ffffffc1a147812 */ /* 0x000fe200078ec0ff */
[----:B------:R-:W-:-:S07]  /*de80*/  IMAD.MOV.U32 R25, RZ, RZ, RZ ;  /* 0x000000ffff197224 */ /* 0x000fce00078e00ff */
.L_x_181:
        /* <DEDUP_REMOVED lines=17> */
.L_x_174:
[----:B------:R-:W-:Y:S05]  /*dfa0*/  BSYNC.RECONVERGENT B2 ;  /* 0x0000000000027941 */ /* 0x000fea0003800200 */
.L_x_173:
        /* <DEDUP_REMOVED lines=16> */
.L_x_176:
[----:B------:R-:W-:Y:S05]  /*e0b0*/  BSYNC.RECONVERGENT B2 ;  /* 0x0000000000027941 */ /* 0x000fea0003800200 */
.L_x_175:
        /* <DEDUP_REMOVED lines=15> */
.L_x_178:
[----:B------:R-:W-:Y:S05]  /*e1b0*/  BSYNC.RECONVERGENT B2 ;  /* 0x0000000000027941 */ /* 0x000fea0003800200 */
.L_x_177:
        /* <DEDUP_REMOVED lines=16> */
.L_x_180:
[----:B------:R-:W-:Y:S05]  /*e2c0*/  BSYNC.RECONVERGENT B2 ;  /* 0x0000000000027941 */ /* 0x000fea0003800200 */
.L_x_179:
[----:B------:R-:W-:Y:S05]  /*e2d0*/  @P4 BRA `(.L_x_181) ;  /* 0xfffffff800ec4947 */ /* 0x000fea000383ffff */
.L_x_172:
[----:B------:R-:W-:-:S13]  /*e2e0*/  ISETP.NE.AND P0, PT, R21, RZ, PT ;  /* 0x000000ff1500720c */ /* 0x000fda0003f05270 */
[----:B------:R-:W-:Y:S05]  /*e2f0*/  @!P0 BRA `(.L_x_171) ;  /* 0x0000000000548947 */ /* 0x000fea0003800000 */
[----:B------:R-:W-:-:S07]  /*e300*/  IMAD.MOV.U32 R20, RZ, RZ, RZ ;  /* 0x000000ffff147224 */ /* 0x000fce00078e00ff */
.L_x_184:
        /* <DEDUP_REMOVED lines=17> */
.L_x_183:
[----:B------:R-:W-:Y:S05]  /*e420*/  BSYNC.RECONVERGENT B2 ;  /* 0x0000000000027941 */ /* 0x000fea0003800200 */
.L_x_182:
[----:B------:R-:W-:Y:S01]  /*e430*/  IMAD.MOV.U32 R24, RZ, RZ, R2 ;  /* 0x000000ffff187224 */ /* 0x000fe200078e0002 */
[----:B------:R-:W-:Y:S06]  /*e440*/  @P4 BRA `(.L_x_184) ;  /* 0xfffffffc00b04947 */ /* 0x000fec000383ffff */
.L_x_171:
[----:B------:R-:W0:Y:S01]  /*e450*/  LDCU UR5, c[0x0][0x3c4] ;  /* 0x00007880ff0577ac */ /* 0x000e220008000800 */
[----:B------:R-:W-:Y:S02]  /*e460*/  IMAD.MOV.U32 R29, RZ, RZ, R6 ;  /* 0x000000ffff1d7224 */ /* 0x000fe400078e0006 */
[----:B------:R-:W-:Y:S01]  /*e470*/  IMAD.MOV.U32 R26, RZ, RZ, R5 ;  /* 0x000000ffff1a7224 */ /* 0x000fe200078e0005 */
[----:B------:R-:W1:Y:S01]  /*e480*/  LDCU UR4, c[0x0][0x3b0] ;  /* 0x00007600ff0477ac */ /* 0x000e620008000800 */
[----:B0-----:R-:W-:-:S04]  /*e490*/  MOV R27, UR5 ;  /* 0x00000005001b7c02 */ /* 0x001fc80008000f00 */
[----:B------:R-:W-:Y:S01]  /*e4a0*/  ISETP.GE.AND P0, PT, R27, 0x1, PT ;  /* 0x000000011b00780c */ /* 0x000fe20003f06270 */
[----:B-1----:R-:W-:-:S12]  /*e4b0*/  FADD R36, R8, -UR4 ;  /* 0x8000000408247e21 */ /* 0x002fd80008000000 */
[----:B------:R-:W-:Y:S05]  /*e4c0*/  @!P0 BRA `(.L_x_185) ;  /* 0x0000001c00788947 */ /* 0x000fea0003800000 */
[----:B------:R-:W0:Y:S01]  /*e4d0*/  LDCU.64 UR12, c[0x0][0x3d0] ;  /* 0x00007a00ff0c77ac */ /* 0x000e220008000a00 */
[----:B------:R-:W-:Y:S02]  /*e4e0*/  IMAD.MOV.U32 R27, RZ, RZ, 0x3fc90fda ;  /* 0x3fc90fdaff1b7424 */ /* 0x000fe400078e00ff */
[----:B------:R-:W-:Y:S01]  /*e4f0*/  IMAD.MOV.U32 R29, RZ, RZ, R6 ;  /* 0x000000ffff1d7224 */ /* 0x000fe200078e0006 */
[----:B0-----:R-:W-:Y:S01]  /*e500*/  MOV R0, UR12 ;  /* 0x0000000c00007c02 */ /* 0x001fe20008000f00 */
[----:B------:R-:W-:Y:S01]  /*e510*/  IMAD.U32 R20, RZ, RZ, UR13 ;  /* 0x0000000dff147e24 */ /* 0x000fe2000f8e00ff */
[----:B------:R-:W-:Y:S01]  /*e520*/  MOV R21, UR13 ;  /* 0x0000000d00157c02 */ /* 0x000fe20008000f00 */
[----:B------:R-:W-:Y:S01]  /*e530*/  IMAD.U32 R2, RZ, RZ, UR12 ;  /* 0x0000000cff027e24 */ /* 0x000fe2000f8e00ff */
[----:B------:R-:W-:Y:S01]  /*e540*/  USHF.R.U32.HI UR4, URZ, 0x17, UR12 ;  /* 0x00000017ff047899 */ /* 0x000fe2000801160c */
[----:B------:R-:W-:Y:S01]  /*e550*/  FMUL R0, R0, 0.63661974668502807617 ;  /* 0x3f22f98300007820 */ /* 0x000fe20000400000 */
[----:B------:R-:W-:Y:S01]  /*e560*/  FMUL R20, R20, 0.63661974668502807617 ;  /* 0x3f22f98314147820 */ /* 0x000fe20000400000 */
[----:B------:R-:W-:Y:S01]  /*e570*/  FSETP.GE.AND P2, PT, |R21|, 105615, PT ;  /* 0x47ce47801500780b */ /* 0x000fe20003f46200 */
[----:B------:R-:W-:Y:S01]  /*e580*/  IMAD.MOV.U32 R21, RZ, RZ, 0x3fc90fda ;  /* 0x3fc90fdaff157424 */ /* 0x000fe200078e00ff */
[----:B------:R0:W1:Y:S01]  /*e590*/  F2I.NTZ R4, R0 ;  /* 0x0000000000047305 */ /* 0x0000620000203100 */
[----:B------:R-:W-:Y:S01]  /*e5a0*/  FSETP.GE.AND P1, PT, |R2|, 105615, PT ;  /* 0x47ce47800200780b */ /* 0x000fe20003f26200 */
[----:B------:R-:W-:-:S02]  /*e5b0*/  ULOP3.LUT UR5, UR4, 0xe0, URZ, 0xc0, !UPT ;  /* 0x000000e004057892 */ /* 0x000fc4000f8ec0ff */
[----:B------:R-:W-:Y:S02]  /*e5c0*/  USHF.R.U32.HI UR8, URZ, 0x17, UR13 ;  /* 0x00000017ff087899 */ /* 0x000fe4000801160d */
[----:B------:R-:W-:Y:S02]  /*e5d0*/  UIADD3 UR5, UPT, UPT, UR5, -0x80, URZ ;  /* 0xffffff8005057890 */ /* 0x000fe4000fffe0ff */
[----:B------:R-:W2:Y:S01]  /*e5e0*/  F2I.NTZ R20, R20 ;  /* 0x0000001400147305 */ /* 0x000ea20000203100 */
[----:B0-----:R-:W-:Y:S01]  /*e5f0*/  MOV R0, UR12 ;  /* 0x0000000c00007c02 */ /* 0x001fe20008000f00 */
[----:B------:R-:W-:Y:S02]  /*e600*/  ULOP3.LUT UR7, UR4, 0x1f, URZ, 0xc0, !UPT ;  /* 0x0000001f04077892 */ /* 0x000fe4000f8ec0ff */
[----:B------:R-:W-:Y:S01]  /*e610*/  ULOP3.LUT UR4, UR8, 0xe0, URZ, 0xc0, !UPT ;  /* 0x000000e008047892 */ /* 0x000fe2000f8ec0ff */
[----:B------:R-:W-:Y:S01]  /*e620*/  FSETP.EQ.OR P0, PT, |R0|, +INF , !P1 ;  /* 0x7f8000000000780b */ /* 0x000fe20004f02600 */
[----:B------:R-:W-:Y:S01]  /*e630*/  USHF.L.U32 UR6, UR12, 0x8, URZ ;  /* 0x000000080c067899 */ /* 0x000fe200080006ff */
[----:B-1----:R-:W-:Y:S01]  /*e640*/  I2FP.F32.S32 R2, R4 ;  /* 0x0000000400027245 */ /* 0x002fe20000201400 */
[----:B------:R-:W-:Y:S01]  /*e650*/  UIADD3 UR4, UPT, UPT, UR4, -0x80, URZ ;  /* 0xffffff8004047890 */ /* 0x000fe2000fffe0ff */
[----:B------:R-:W-:Y:S01]  /*e660*/  P2R R25, PR, RZ, 0x1 ;  /* 0x00000001ff197803 */ /* 0x000fe20000000000 */
[----:B------:R-:W-:Y:S01]  /*e670*/  USHF.L.U32 UR9, UR13, 0x8, URZ ;  /* 0x000000080d097899 */ /* 0x000fe200080006ff */
[----:B------:R-:W-:Y:S01]  /*e680*/  SEL R4, R4, RZ, !P1 ;  /* 0x000000ff04047207 */ /* 0x000fe20004800000 */
[----:B------:R-:W-:Y:S01]  /*e690*/  FFMA R21, R2, -R21, UR12 ;  /* 0x0000000c02157e23 */ /* 0x000fe20008000815 */
[----:B------:R-:W-:Y:S01]  /*e6a0*/  USHF.R.U32.HI UR4, URZ, 0x5, UR4 ;  /* 0x00000005ff047899 */ /* 0x000fe20008011604 */
[----:B--2---:R-:W-:-:S02]  /*e6b0*/  I2FP.F32.S32 R26, R20 ;  /* 0x00000014001a7245 */ /* 0x004fc40000201400 */
[----:B------:R-:W-:Y:S01]  /*e6c0*/  FFMA R21, R2, -7.5497894158615963534e-08, R21 ;  /* 0xb3a2216802157823 */ /* 0x000fe20000000015 */
[----:B------:R-:W-:Y:S01]  /*e6d0*/  SEL R20, R20, RZ, !P2 ;  /* 0x000000ff14147207 */ /* 0x000fe20005000000 */
[----:B------:R-:W-:Y:S02]  /*e6e0*/  ULOP3.LUT UR6, UR6, 0x80000000, URZ, 0xfc, !UPT ;  /* 0x8000000006067892 */ /* 0x000fe4000f8efcff */
[----:B------:R-:W-:Y:S01]  /*e6f0*/  FFMA R0, R2, -5.3903029534742383927e-15, R21 ;  /* 0xa7c234c502007823 */ /* 0x000fe20000000015 */
[----:B------:R-:W-:Y:S02]  /*e700*/  IMAD.U32 R21, RZ, RZ, UR13 ;  /* 0x0000000dff157e24 */ /* 0x000fe4000f8e00ff */
[----:B------:R-:W-:Y:S01]  /*e710*/  FFMA R27, R26, -R27, UR13 ;  /* 0x0000000d1a1b7e23 */ /* 0x000fe2000800081b */
[----:B------:R-:W-:Y:S01]  /*e720*/  @P1 FMUL R0, RZ, UR12 ;  /* 0x0000000cff001c20 */ /* 0x000fe20008400000 */
[----:B------:R-:W-:Y:S01]  /*e730*/  ULOP3.LUT UR9, UR9, 0x80000000, URZ, 0xfc, !UPT ;  /* 0x8000000009097892 */ /* 0x000fe2000f8efcff */
[----:B------:R-:W-:Y:S01]  /*e740*/  FSETP.EQ.OR P0, PT, |R21|, +INF , !P2 ;  /* 0x7f8000001500780b */ /* 0x000fe20005702600 */
[----:B------:R-:W-:-:S02]  /*e750*/  IMAD.U32 R21, RZ, RZ, UR5 ;  /* 0x00000005ff157e24 */ /* 0x000fc4000f8e00ff */
[C---:B------:R-:W-:Y:S01]  /*e760*/  FFMA R27, R26.reuse, -7.5497894158615963534e-08, R27 ;  /* 0xb3a221681a1b7823 */ /* 0x040fe2000000001b */
[----:B------:R-:W-:Y:S02]  /*e770*/  ULEA UR5, -UR4, URZ, 0x2 ;  /* 0x000000ff04057291 */ /* 0x000fe4000f8e11ff */
[----:B------:R-:W-:Y:S01]  /*e780*/  ULOP3.LUT UR8, UR8, 0x1f, URZ, 0xc0, !UPT ;  /* 0x0000001f08087892 */ /* 0x000fe2000f8ec0ff */
[----:B------:R-:W-:Y:S01]  /*e790*/  SHF.R.U32.HI R21, RZ, 0x5, R21 ;  /* 0x00000005ff157819 */ /* 0x000fe20000011615 */
[----:B------:R-:W-:Y:S01]  /*e7a0*/  FFMA R2, R26, -5.3903029534742383927e-15, R27 ;  /* 0xa7c234c51a027823 */ /* 0x000fe2000000001b */
[----:B------:R-:W-:Y:S01]  /*e7b0*/  @P2 FMUL R2, RZ, UR13 ;  /* 0x0000000dff022c20 */ /* 0x000fe20008400000 */
[----:B------:R-:W-:Y:S01]  /*e7c0*/  MOV R26, R5 ;  /* 0x00000005001a7202 */ /* 0x000fe20000000f00 */
[----:B------:R-:W-:Y:S01]  /*e7d0*/  UMOV UR4, URZ ;  /* 0x000000ff00047c82 */ /* 0x000fe20008000000 */
[----:B------:R-:W-:-:S07]  /*e7e0*/  IMAD.U32 R21, R21, -0x4, RZ ;  /* 0xfffffffc15157824 */ /* 0x000fce00078e00ff */
.L_x_198:
        /* <DEDUP_REMOVED lines=11> */
.L_x_187:
        /* <DEDUP_REMOVED lines=57> */
.L_x_188:
        /* <DEDUP_REMOVED lines=18> */
.L_x_186:
[----:B------:R-:W-:Y:S02]  /*ed50*/  IMAD.MOV.U32 R30, RZ, RZ, 0x37cbac00 ;  /* 0x37cbac00ff1e7424 */ /* 0x000fe400078e00ff */
[----:B------:R-:W-:Y:S01]  /*ed60*/  FMUL R29, R27, R27 ;  /* 0x0000001b1b1d7220 */ /* 0x000fe20000400000 */
[----:B------:R-:W-:Y:S01]  /*ed70*/  LOP3.LUT R28, R35, 0x1, RZ, 0xc0, !PT ;  /* 0x00000001231c7812 */ /* 0x000fe200078ec0ff */
[----:B------:R-:W-:Y:S01]  /*ed80*/  IMAD.MOV.U32 R32, RZ, RZ, 0x3effffff ;  /* 0x3effffffff207424 */ /* 0x000fe200078e00ff */
[----:B------:R-:W-:Y:S01]  /*ed90*/  MOV R31, 0x3d2aaabb ;  /* 0x3d2aaabb001f7802 */ /* 0x000fe20000000f00 */
[----:B------:R-:W-:Y:S01]  /*eda0*/  FFMA R26, R29, R30, -0.0013887860113754868507 ;  /* 0xbab607ed1d1a7423 */ /* 0x000fe2000000001e */
[----:B------:R-:W-:Y:S01]  /*edb0*/  ISETP.NE.U32.AND P1, PT, R28, 0x1, PT ;  /* 0x000000011c00780c */ /* 0x000fe20003f25070 */
[----:B------:R-:W-:Y:S01]  /*edc0*/  IMAD.MOV.U32 R37, RZ, RZ, R4 ;  /* 0x000000ffff257224 */ /* 0x000fe200078e0004 */
[----:B------:R-:W-:Y:S02]  /*edd0*/  ISETP.NE.AND P3, PT, R25, RZ, PT ;  /* 0x000000ff1900720c */ /* 0x000fe40003f65270 */
[----:B------:R-:W-:-:S02]  /*ede0*/  FSEL R28, R26, -0.00019574658654164522886, !P1 ;  /* 0xb94d41531a1c7808 */ /* 0x000fc40004800000 */
[----:B------:R-:W-:Y:S02]  /*edf0*/  FSEL R38, R31, 0.0083327032625675201416, !P1 ;  /* 0x3c0885e41f267808 */ /* 0x000fe40004800000 */
[----:B------:R-:W-:Y:S02]  /*ee00*/  FSEL R26, R27, 1, P1 ;  /* 0x3f8000001b1a7808 */ /* 0x000fe40000800000 */
[----:B------:R-:W-:Y:S01]  /*ee10*/  LOP3.LUT P2, RZ, R35, 0x2, RZ, 0xc0, !PT ;  /* 0x0000000223ff7812 */ /* 0x000fe2000784c0ff */
[C---:B------:R-:W-:Y:S01]  /*ee20*/  FFMA R28, R29.reuse, R28, R38 ;  /* 0x0000001c1d1c7223 */ /* 0x040fe20000000026 */
[----:B------:R-:W-:Y:S01]  /*ee30*/  FSEL R27, -R32, -0.16666662693023681641, !P1 ;  /* 0xbe2aaaa8201b7808 */ /* 0x000fe20004800100 */
[----:B------:R-:W-:-:S04]  /*ee40*/  FFMA R35, R29, R26, RZ ;  /* 0x0000001a1d237223 */ /* 0x000fc800000000ff */
        /* <DEDUP_REMOVED lines=8> */
.L_x_190:
        /* <DEDUP_REMOVED lines=57> */
.L_x_191:
        /* <DEDUP_REMOVED lines=18> */
.L_x_189:
        /* <DEDUP_REMOVED lines=29> */
[----:B------:R-:W-:Y:S06]  /*f550*/  @P0 BRA `(.L_x_192) ;  /* 0x0000000400480947 */ /* 0x000fec0003800000 */
[----:B------:R-:W-:Y:S01]  /*f560*/  IMAD.MOV.U32 R35, RZ, RZ, RZ ;  /* 0x000000ffff237224 */ /* 0x000fe200078e00ff */
[----:B------:R-:W-:Y:S01]  /*f570*/  MOV R37, RZ ;  /* 0x000000ff00257202 */ /* 0x000fe20000000f00 */
[----:B------:R-:W-:-:S07]  /*f580*/  IMAD.MOV.U32 R39, RZ, RZ, RZ ;  /* 0x000000ffff277224 */ /* 0x000fce00078e00ff */
.L_x_193:
        /* <DEDUP_REMOVED lines=61> */
.L_x_194:
        /* <DEDUP_REMOVED lines=18> */
.L_x_192:
[----:B------:R-:W-:Y:S01]  /*fa80*/  FMUL R27, R26, R26 ;  /* 0x0000001a1a1b7220 */ /* 0x000fe20000400000 */
[C---:B------:R-:W-:Y:S01]  /*fa90*/  LOP3.LUT R29, R35.reuse, 0x1, RZ, 0xc0, !PT ;  /* 0x00000001231d7812 */ /* 0x040fe200078ec0ff */
[----:B------:R-:W-:Y:S01]  /*faa0*/  IMAD.MOV.U32 R37, RZ, RZ, R20 ;  /* 0x000000ffff257224 */ /* 0x000fe200078e0014 */
        /* <DEDUP_REMOVED lines=17> */
.L_x_196:
        /* <DEDUP_REMOVED lines=61> */
.L_x_197:
        /* <DEDUP_REMOVED lines=18> */
.L_x_195:
        /* <DEDUP_REMOVED lines=12> */
[----:B------:R-:W-:-:S02]  /*10170*/  FSEL R31, -R32, -0.16666662693023681641, P1 ;  /* 0xbe2aaaa8201f7808 */ /* 0x000fc40000800100 */
[----:B------:R-:W-:Y:S01]  /*10180*/  FSEL R26, R26, 1, !P1 ;  /* 0x3f8000001a1a7808 */ /* 0x000fe20004800000 */
[----:B------:R-:W-:Y:S01]  /*10190*/  FFMA R30, R29, R30, R28 ;  /* 0x0000001e1d1e7223 */ /* 0x000fe2000000001c */
[----:B------:R-:W-:-:S03]  /*101a0*/  FADD R28, R33, -R36 ;  /* 0x80000024211c7221 */ /* 0x000fc60000000000 */
[C---:B------:R-:W-:Y:S01]  /*101b0*/  FFMA R30, R29.reuse, R30, R31 ;  /* 0x0000001e1d1e7223 */ /* 0x040fe2000000001f */
        /* <DEDUP_REMOVED lines=15> */
.L_x_185:
        /* <DEDUP_REMOVED lines=11> */
.L_x_209:
        /* <DEDUP_REMOVED lines=17> */
.L_x_202:
[----:B------:R-:W-:Y:S05]  /*10470*/  BSYNC.RECONVERGENT B2 ;  /* 0x0000000000027941 */ /* 0x000fea0003800200 */
.L_x_201:
        /* <DEDUP_REMOVED lines=16> */
.L_x_204:
[----:B------:R-:W-:Y:S05]  /*10580*/  BSYNC.RECONVERGENT B2 ;  /* 0x0000000000027941 */ /* 0x000fea0003800200 */
.L_x_203:
        /* <DEDUP_REMOVED lines=15> */
.L_x_206:
[----:B------:R-:W-:Y:S05]  /*10680*/  BSYNC.RECONVERGENT B2 ;  /* 0x0000000000027941 */ /* 0x000fea0003800200 */
.L_x_205:
        /* <DEDUP_REMOVED lines=16> */
.L_x_208:
[----:B------:R-:W-:Y:S05]  /*10790*/  BSYNC.RECONVERGENT B2 ;  /* 0x0000000000027941 */ /* 0x000fea0003800200 */
.L_x_207:
[----:B------:R-:W-:Y:S05]  /*107a0*/  @P4 BRA `(.L_x_209) ;  /* 0xfffffff800ec4947 */ /* 0x000fea000383ffff */
.L_x_200:
[----:B------:R-:W-:-:S13]  /*107b0*/  ISETP.NE.AND P0, PT, R21, RZ, PT ;  /* 0x000000ff1500720c */ /* 0x000fda0003f05270 */
[----:B------:R-:W-:Y:S05]  /*107c0*/  @!P0 BRA `(.L_x_199) ;  /* 0x0000000000548947 */ /* 0x000fea0003800000 */
[----:B------:R-:W-:-:S07]  /*107d0*/  IMAD.MOV.U32 R20, RZ, RZ, RZ ;  /* 0x000000ffff147224 */ /* 0x000fce00078e00ff */
.L_x_212:
        /* <DEDUP_REMOVED lines=17> */
.L_x_211:
[----:B------:R-:W-:Y:S05]  /*108f0*/  BSYNC.RECONVERGENT B2 ;  /* 0x0000000000027941 */ /* 0x000fea0003800200 */
.L_x_210:
[----:B------:R-:W-:Y:S01]  /*10900*/  IMAD.MOV.U32 R29, RZ, RZ, R2 ;  /* 0x000000ffff1d7224 */ /* 0x000fe200078e0002 */
[----:B------:R-:W-:Y:S06]  /*10910*/  @P4 BRA `(.L_x_212) ;  /* 0xfffffffc00b04947 */ /* 0x000fec000383ffff */
.L_x_199:
[----:B------:R-:W-:Y:S01]  /*10920*/  FMUL R0, R22, R22 ;  /* 0x0000001616007220 */ /* 0x000fe20000400000 */
[----:B------:R-:W-:Y:S01]  /*10930*/  FADD R24, R24, -R29 ;  /* 0x8000001d18187221 */ /* 0x000fe20000000000 */
[----:B------:R-:W-:Y:S02]  /*10940*/  BSSY.RECONVERGENT B0, `(.L_x_213) ;  /* 0x000000f000007945 */ /* 0x000fe40003800200 */
[----:B------:R-:W-:-:S04]  /*10950*/  FFMA R21, R23, R23, R0 ;  /* 0x0000001717157223 */ /* 0x000fc80000000000 */
[----:B------:R-:W-:-:S04]  /*10960*/  FFMA R0, R24, R24, R21 ;  /* 0x0000001818007223 */ /* 0x000fc80000000015 */
[----:B------:R0:W1:Y:S01]  /*10970*/  MUFU.RSQ R21, R0 ;  /* 0x0000000000157308 */ /* 0x0000620000001400 */
[----:B------:R-:W-:-:S04]  /*10980*/  IADD3 R2, PT, PT, R0, -0xd000000, RZ ;  /* 0xf300000000027810 */ /* 0x000fc80007ffe0ff */
[----:B------:R-:W-:-:S13]  /*10990*/  ISETP.GT.U32.AND P0, PT, R2, 0x727fffff, PT ;  /* 0x727fffff0200780c */ /* 0x000fda0003f04070 */
[----:B01----:R-:W-:Y:S05]  /*109a0*/  @!P0 BRA `(.L_x_214) ;  /* 0x0000000000108947 */ /* 0x003fea0003800000 */
[----:B------:R-:W-:-:S07]  /*109b0*/  MOV R42, 0x109d0 ;  /* 0x000109d0002a7802 */ /* 0x000fce0000000f00 */
[----:B------:R-:W-:Y:S05]  /*109c0*/  CALL.REL.NOINC `($__internal_0_$__cuda_sm20_sqrt_rn_f32_slowpath) ;  /* 0x00000088004c7944 */ /* 0x000fea0003c00000 */
[----:B------:R-:W-:Y:S01]  /*109d0*/  IMAD.MOV.U32 R25, RZ, RZ, R4 ;  /* 0x000000ffff197224 */ /* 0x000fe200078e0004 */
[----:B------:R-:W-:Y:S06]  /*109e0*/  BRA `(.L_x_215) ;  /* 0x0000000000107947 */ /* 0x000fec0003800000 */
.L_x_214:
[----:B------:R-:W-:Y:S01]  /*109f0*/  FMUL.FTZ R25, R0, R21 ;  /* 0x0000001500197220 */ /* 0x000fe20000410000 */
[----:B------:R-:W-:-:S03]  /*10a00*/  FMUL.FTZ R2, R21, 0.5 ;  /* 0x3f00000015027820 */ /* 0x000fc60000410000 */
[----:B------:R-:W-:-:S04]  /*10a10*/  FFMA R0, -R25, R25, R0 ;  /* 0x0000001919007223 */ /* 0x000fc80000000100 */
[----:B------:R-:W-:-:S07]  /*10a20*/  FFMA R25, R0, R2, R25 ;  /* 0x0000000200197223 */ /* 0x000fce0000000019 */
.L_x_215:
[----:B------:R-:W-:Y:S05]  /*10a30*/  BSYNC.RECONVERGENT B0 ;  /* 0x0000000000007941 */ /* 0x000fea0003800200 */
.L_x_213:
        /* <DEDUP_REMOVED lines=14> */
.L_x_217:
[----:B------:R-:W-:Y:S05]  /*10b20*/  BSYNC.RECONVERGENT B2 ;  /* 0x0000000000027941 */ /* 0x000fea0003800200 */
.L_x_216:
        /* <DEDUP_REMOVED lines=14> */
.L_x_219:
[----:B------:R-:W-:Y:S05]  /*10c10*/  BSYNC.RECONVERGENT B2 ;  /* 0x0000000000027941 */ /* 0x000fea0003800200 */
.L_x_218:
        /* <DEDUP_REMOVED lines=13> */
.L_x_221:
[----:B------:R-:W-:Y:S05]  /*10cf0*/  BSYNC.RECONVERGENT B2 ;  /* 0x0000000000027941 */ /* 0x000fea0003800200 */
.L_x_220:
[----:B------:R-:W-:Y:S01]  /*10d00*/  FMUL R21, R21, R18 ;  /* 0x0000001215157220 */ /* 0x000fe20000400000 */
[----:B------:R-:W-:Y:S03]  /*10d10*/  BSSY.RECONVERGENT B3, `(.L_x_222) ;  /* 0x00002a3000037945 */ /* 0x000fe60003800200 */
[----:B------:R-:W-:-:S04]  /*10d20*/  FFMA R21, R20, R17, R21 ;  /* 0x0000001114157223 */ /* 0x000fc80000000015 */
[----:B------:R-:W-:Y:S01]  /*10d30*/  FFMA R20, R2, R19, R21 ;  /* 0x0000001302147223 */ /* 0x000fe20000000015 */
[----:B------:R-:W-:-:S04]  /*10d40*/  IMAD.MOV.U32 R21, RZ, RZ, RZ ;  /* 0x000000ffff157224 */ /* 0x000fc800078e00ff */
[----:B------:R-:W-:-:S13]  /*10d50*/  FSETP.GT.AND P0, PT, R20, RZ, PT ;  /* 0x000000ff1400720b */ /* 0x000fda0003f04000 */
[----:B------:R-:W-:Y:S05]  /*10d60*/  @!P0 BRA `(.L_x_223) ;  /* 0x0000002800748947 */ /* 0x000fea0003800000 */
[----:B------:R-:W0:Y:S01]  /*10d70*/  LDC.64 R24, c[0x0][0x3d0] ;  /* 0x0000f400ff187b82 */ /* 0x000e220000000a00 */
[----:B------:R-:W-:Y:S07]  /*10d80*/  BSSY.RECONVERGENT B2, `(.L_x_224) ;  /* 0x0000297000027945 */ /* 0x000fee0003800200 */
[----:B------:R-:W1:Y:S01]  /*10d90*/  LDC R27, c[0x0][0x3c4] ;  /* 0x0000f100ff1b7b82 */ /* 0x000e620000000800 */
[C---:B0-----:R-:W-:Y:S01]  /*10da0*/  FMUL R0, R24.reuse, 0.63661974668502807617 ;  /* 0x3f22f98318007820 */ /* 0x041fe20000400000 */
[----:B------:R-:W-:Y:S01]  /*10db0*/  FMUL R4, R25, 0.63661974668502807617 ;  /* 0x3f22f98319047820 */ /* 0x000fe20000400000 */
[----:B------:R-:W-:Y:S01]  /*10dc0*/  SHF.R.U32.HI R31, RZ, 0x17, R25 ;  /* 0x00000017ff1f7819 */ /* 0x000fe20000011619 */
[----:B------:R-:W-:Y:S01]  /*10dd0*/  IMAD.SHL.U32 R28, R24, 0x100, RZ ;  /* 0x00000100181c7824 */ /* 0x000fe200078e00ff */
[----:B------:R-:W-:-:S02]  /*10de0*/  SHF.R.U32.HI R30, RZ, 0x17, R24 ;  /* 0x00000017ff1e7819 */ /* 0x000fc40000011618 */
[----:B------:R-:W0:Y:S01]  /*10df0*/  F2I.NTZ R0, R0 ;  /* 0x0000000000007305 */ /* 0x000e220000203100 */
[----:B------:R-:W-:Y:S02]  /*10e00*/  FSETP.GE.AND P1, PT, |R25|, 105615, PT ;  /* 0x47ce47801900780b */ /* 0x000fe40003f26200 */
[----:B------:R-:W-:Y:S02]  /*10e10*/  LOP3.LUT R32, R31, 0xe0, RZ, 0xc0, !PT ;  /* 0x000000e01f207812 */ /* 0x000fe400078ec0ff */
[----:B------:R-:W-:Y:S02]  /*10e20*/  FSETP.GE.AND P0, PT, |R24|, 105615, PT ;  /* 0x47ce47801800780b */ /* 0x000fe40003f06200 */
[----:B------:R-:W-:Y:S01]  /*10e30*/  SHF.L.U32 R29, R25, 0x8, RZ ;  /* 0x00000008191d7819 */ /* 0x000fe200000006ff */
[----:B------:R-:W2:Y:S01]  /*10e40*/  F2I.NTZ R4, R4 ;  /* 0x0000000400047305 */ /* 0x000ea20000203100 */
[----:B------:R-:W-:Y:S01]  /*10e50*/  VIADD R32, R32, 0xffffff80 ;  /* 0xffffff8020207836 */ /* 0x000fe20000000000 */
[----:B------:R-:W-:-:S02]  /*10e60*/  FSETP.EQ.OR P2, PT, |R24|, +INF , !P0 ;  /* 0x7f8000001800780b */ /* 0x000fc40004742600 */
[----:B-1----:R-:W-:Y:S02]  /*10e70*/  LOP3.LUT R26, R27, 0x3, RZ, 0xc0, !PT ;  /* 0x000000031b1a7812 */ /* 0x002fe400078ec0ff */
[----:B------:R-:W-:Y:S02]  /*10e80*/  P2R R36, PR, RZ, 0x4 ;  /* 0x00000004ff247803 */ /* 0x000fe40000000000 */
[----:B0-----:R-:W-:Y:S02]  /*10e90*/  I2FP.F32.S32 R21, R0 ;  /* 0x0000000000157245 */ /* 0x001fe40000201400 */
[----:B------:R-:W-:Y:S02]  /*10ea0*/  SHF.R.U32.HI R35, RZ, 0x5, R32 ;  /* 0x00000005ff237819 */ /* 0x000fe40000011620 */
[----:B------:R-:W-:Y:S01]  /*10eb0*/  FSETP.EQ.OR P2, PT, |R25|, +INF , !P1 ;  /* 0x7f8000001900780b */ /* 0x000fe20004f42600 */
[----:B------:R-:W-:Y:S01]  /*10ec0*/  FFMA R2, R21, -1.5707962512969970703, R24 ;  /* 0xbfc90fda15027823 */ /* 0x000fe20000000018 */
[----:B------:R-:W-:Y:S01]  /*10ed0*/  LOP3.LUT R28, R28, 0x80000000, RZ, 0xfc, !PT ;  /* 0x800000001c1c7812 */ /* 0x000fe200078efcff */
[----:B------:R-:W-:Y:S01]  /*10ee0*/  IMAD.U32 R35, R35, -0x4, RZ ;  /* 0xfffffffc23237824 */ /* 0x000fe200078e00ff */
[----:B--2---:R-:W-:Y:S01]  /*10ef0*/  I2FP.F32.S32 R22, R4 ;  /* 0x0000000400167245 */ /* 0x004fe20000201400 */
[----:B------:R-:W-:Y:S01]  /*10f00*/  FFMA R2, R21, -7.5497894158615963534e-08, R2 ;  /* 0xb3a2216815027823 */ /* 0x000fe20000000002 */
[----:B------:R-:W-:-:S02]  /*10f10*/  P2R R37, PR, RZ, 0x4 ;  /* 0x00000004ff257803 */ /* 0x000fc40000000000 */
[----:B------:R-:W-:Y:S01]  /*10f20*/  LOP3.LUT R29, R29, 0x80000000, RZ, 0xfc, !PT ;  /* 0x800000001d1d7812 */ /* 0x000fe200078efcff */
[----:B------:R-:W-:Y:S01]  /*10f30*/  FFMA R21, R21, -5.3903029534742383927e-15, R2 ;  /* 0xa7c234c515157823 */ /* 0x000fe20000000002 */
[----:B------:R-:W-:Y:S01]  /*10f40*/  LOP3.LUT R2, R30, 0xe0, RZ, 0xc0, !PT ;  /* 0x000000e01e027812 */ /* 0x000fe200078ec0ff */
[----:B------:R-:W-:Y:S01]  /*10f50*/  FFMA R23, R22, -1.5707962512969970703, R25 ;  /* 0xbfc90fda16177823 */ /* 0x000fe20000000019 */
[----:B------:R-:W-:Y:S01]  /*10f60*/  @P0 FMUL R21, RZ, R24 ;  /* 0x00000018ff150220 */ /* 0x000fe20000400000 */
[----:B------:R-:W-:Y:S01]  /*10f70*/  IMAD.MOV.U32 R24, RZ, RZ, 0x4f000000 ;  /* 0x4f000000ff187424 */ /* 0x000fe200078e00ff */
[----:B------:R-:W-:Y:S01]  /*10f80*/  LOP3.LUT R30, R30, 0x1f, RZ, 0xc0, !PT ;  /* 0x0000001f1e1e7812 */ /* 0x000fe200078ec0ff */
[----:B------:R-:W-:Y:S02]  /*10f90*/  VIADD R2, R2, 0xffffff80 ;  /* 0xffffff8002027836 */ /* 0x000fe40000000000 */
[----:B------:R-:W-:Y:S01]  /*10fa0*/  FFMA R23, R22, -7.5497894158615963534e-08, R23 ;  /* 0xb3a2216816177823 */ /* 0x000fe20000000017 */
[----:B------:R-:W-:-:S02]  /*10fb0*/  LOP3.LUT R31, R31, 0x1f, RZ, 0xc0, !PT ;  /* 0x0000001f1f1f7812 */ /* 0x000fc400078ec0ff */
[----:B------:R-:W-:Y:S01]  /*10fc0*/  SEL R32, R0, RZ, !P0 ;  /* 0x000000ff00207207 */ /* 0x000fe20004000000 */
[----:B------:R-:W-:Y:S01]  /*10fd0*/  FFMA R22, R22, -5.3903029534742383927e-15, R23 ;  /* 0xa7c234c516167823 */ /* 0x000fe20000000017 */
[----:B------:R-:W-:Y:S01]  /*10fe0*/  SHF.R.U32.HI R2, RZ, 0x5, R2 ;  /* 0x00000005ff027819 */ /* 0x000fe20000011602 */
[----:B------:R-:W-:Y:S01]  /*10ff0*/  @P1 FMUL R22, RZ, R25 ;  /* 0x00000019ff161220 */ /* 0x000fe20000400000 */
[C---:B------:R-:W-:Y:S01]  /*11000*/  IADD3 R25, PT, PT, R27.reuse, -0x1, RZ ;  /* 0xffffffff1b197810 */ /* 0x040fe20007ffe0ff */
[----:B------:R-:W-:Y:S01]  /*11010*/  IMAD.MOV.U32 R23, RZ, RZ, 0x3f800000 ;  /* 0x3f800000ff177424 */ /* 0x000fe200078e00ff */
[----:B------:R-:W-:Y:S02]  /*11020*/  LOP3.LUT R27, R27, 0x7ffffffc, RZ, 0xc0, !PT ;  /* 0x7ffffffc1b1b7812 */ /* 0x000fe400078ec0ff */
[----:B------:R-:W-:Y:S02]  /*11030*/  SEL R33, R4, RZ, !P1 ;  /* 0x000000ff04217207 */ /* 0x000fe40004800000 */
[----:B------:R-:W-:-:S07]  /*11040*/  LEA R34, -R2, RZ, 0x2 ;  /* 0x000000ff02227211 */ /* 0x000fce00078e11ff */
.L_x_264:
[----:B------:R-:W-:Y:S01]  /*11050*/  FSETP.GEU.AND P0, PT, R9, R16, PT ;  /* 0x000000100900720b */ /* 0x000fe20003f0e000 */
[----:B------:R-:W-:-:S12]  /*11060*/  IMAD.MOV.U32 R0, RZ, RZ, R23 ;  /* 0x000000ffff007224 */ /* 0x000fd800078e0017 */
[----:B------:R-:W-:Y:S05]  /*11070*/  @P0 BRA `(.L_x_225) ;  /* 0x00000024009c0947 */ /* 0x000fea0003800000 */
[----:B------:R-:W0:Y:S01]  /*11080*/  LDCU UR4, c[0x0][0x3c4] ;  /* 0x00007880ff0477ac */ /* 0x000e220008000800 */
[----:B------:R-:W-:Y:S01]  /*11090*/  MOV R40, R24 ;  /* 0x0000001800287202 */ /* 0x000fe20000000f00 */
[-C--:B------:R-:W-:Y:S01]  /*110a0*/  FFMA R24, R17, R9.reuse, R6 ;  /* 0x0000000911187223 */ /* 0x080fe20000000006 */
[-C--:B------:R-:W-:Y:S01]  /*110b0*/  FFMA R41, R18, R9.reuse, R5 ;  /* 0x0000000912297223 */ /* 0x080fe20000000005 */
[----:B------:R-:W-:Y:S01]  /*110c0*/  FFMA R44, R19, R9, R8 ;  /* 0x00000009132c7223 */ /* 0x000fe20000000008 */
[----:B0-----:R-:W-:-:S09]  /*110d0*/  UISETP.GE.AND UP0, UPT, UR4, 0x1, UPT ;  /* 0x000000010400788c */ /* 0x001fd2000bf06270 */
[----:B------:R-:W-:Y:S05]  /*110e0*/  BRA.U !UP0, `(.L_x_226) ;  /* 0x00000019089c7547 */ /* 0x000fea000b800000 */
[----:B------:R-:W-:-:S05]  /*110f0*/  UMOV UR4, URZ ;  /* 0x000000ff00047c82 */ /* 0x000fca0008000000 */
.L_x_239:
        /* <DEDUP_REMOVED lines=9> */
[----:B------:R-:W-:Y:S01]  /*11190*/  IMAD.MOV.U32 R47, RZ, RZ, RZ ;  /* 0x000000ffff2f7224 */ /* 0x000fe200078e00ff */
[----:B------:R-:W0:Y:S01]  /*111a0*/  LDCU.64 UR6, c[0x4][URZ] ;  /* 0x01000000ff0677ac */ /* 0x000e220008000a00 */
[----:B------:R-:W-:Y:S01]  /*111b0*/  IMAD.MOV.U32 R2, RZ, RZ, RZ ;  /* 0x000000ffff027224 */ /* 0x000fe200078e00ff */
[----:B------:R-:W-:-:S06]  /*111c0*/  UMOV UR5, URZ ;  /* 0x000000ff00057c82 */ /* 0x000fcc0008000000 */
.L_x_228:
[----:B0-----:R-:W-:Y:S01]  /*111d0*/  IMAD.U32 R39, RZ, RZ, UR7 ;  /* 0x00000007ff277e24 */ /* 0x001fe2000f8e00ff */
[----:B------:R-:W-:-:S05]  /*111e0*/  MOV R38, UR6 ;  /* 0x0000000600267c02 */ /* 0x000fca0008000f00 */
[----:B------:R-:W2:Y:S01]  /*111f0*/  LDG.E.CONSTANT R39, desc[UR10][R38.64] ;  /* 0x0000000a26277981 */ /* 0x000ea2000c1e9900 */
[C---:B------:R-:W-:Y:S01]  /*11200*/  ISETP.EQ.AND P4, PT, R2.reuse, RZ, PT ;  /* 0x000000ff0200720c */ /* 0x040fe20003f82270 */
[----:B------:R-:W-:Y:S01]  /*11210*/  UIADD3 UR5, UPT, UPT, UR5, 0x1, URZ ;  /* 0x0000000105057890 */ /* 0x000fe2000fffe0ff */
[C---:B------:R-:W-:Y:S01]  /*11220*/  ISETP.EQ.AND P3, PT, R2.reuse, 0x4, PT ;  /* 0x000000040200780c */ /* 0x040fe20003f62270 */
[----:B------:R-:W-:Y:S01]  /*11230*/  UIADD3 UR6, UP2, UPT, UR6, 0x4, URZ ;  /* 0x0000000406067890 */ /* 0x000fe2000ff5e0ff */
[C---:B------:R-:W-:Y:S01]  /*11240*/  ISETP.EQ.AND P2, PT, R2.reuse, 0x8, PT ;  /* 0x000000080200780c */ /* 0x040fe20003f42270 */
[----:B------:R-:W-:Y:S01]  /*11250*/  UISETP.NE.AND UP1, UPT, UR5, 0x6, UPT ;  /* 0x000000060500788c */ /* 0x000fe2000bf25270 */
[----:B------:R-:W-:Y:S01]  /*11260*/  ISETP.EQ.AND P1, PT, R2, 0xc, PT ;  /* 0x0000000c0200780c */ /* 0x000fe20003f22270 */
[----:B------:R-:W-:Y:S01]  /*11270*/  UIADD3.X UR7, UPT, UPT, URZ, UR7, URZ, UP2, !UPT ;  /* 0x00000007ff077290 */ /* 0x000fe200097fe4ff */
[----:B--2---:R-:W-:-:S03]  /*11280*/  IMAD.WIDE.U32 R42, R39, R28, RZ ;  /* 0x0000001c272a7225 */ /* 0x004fc600078e00ff */
[----:B------:R-:W-:-:S04]  /*11290*/  IADD3 R0, P0, PT, R42, R45, RZ ;  /* 0x0000002d2a007210 */ /* 0x000fc80007f1e0ff */
[-C--:B------:R-:W-:Y:S01]  /*112a0*/  @P4 MOV R10, R0.reuse ;  /* 0x00000000000a4202 */ /* 0x080fe20000000f00 */
[----:B------:R-:W-:Y:S01]  /*112b0*/  IMAD.X R45, R43, 0x1, R47, P0 ;  /* 0x000000012b2d7824 */ /* 0x000fe200000e062f */
[C---:B------:R-:W-:Y:S01]  /*112c0*/  ISETP.EQ.AND P0, PT, R2.reuse, 0x10, PT ;  /* 0x000000100200780c */ /* 0x040fe20003f02270 */
[--C-:B------:R-:W-:Y:S01]  /*112d0*/  @P3 IMAD.MOV.U32 R11, RZ, RZ, R0.reuse ;  /* 0x000000ffff0b3224 */ /* 0x100fe200078e0000 */
[C---:B------:R-:W-:Y:S01]  /*112e0*/  ISETP.EQ.AND P4, PT, R2.reuse, 0x14, PT ;  /* 0x000000140200780c */ /* 0x040fe20003f82270 */
[----:B------:R-:W-:Y:S01]  /*112f0*/  @P2 IMAD.MOV.U32 R12, RZ, RZ, R0 ;  /* 0x000000ffff0c2224 */ /* 0x000fe200078e0000 */
[----:B------:R-:W-:Y:S02]  /*11300*/  @P1 MOV R13, R0 ;  /* 0x00000000000d1202 */ /* 0x000fe40000000f00 */
[----:B------:R-:W-:-:S07]  /*11310*/  IADD3 R2, PT, PT, R2, 0x4, RZ ;  /* 0x0000000402027810 */ /* 0x000fce0007ffe0ff */
[--C-:B------:R-:W-:Y:S02]  /*11320*/  @P0 IMAD.MOV.U32 R14, RZ, RZ, R0.reuse ;  /* 0x000000ffff0e0224 */ /* 0x100fe400078e0000 */
[----:B------:R-:W-:Y:S01]  /*11330*/  @P4 IMAD.MOV.U32 R15, RZ, RZ, R0 ;  /* 0x000000ffff0f4224 */ /* 0x000fe200078e0000 */
[----:B------:R-:W-:Y:S06]  /*11340*/  BRA.U UP1, `(.L_x_228) ;  /* 0xfffffffd01a07547 */ /* 0x000fec000b83ffff */
[C---:B------:R-:W-:Y:S02]  /*11350*/  ISETP.EQ.AND P2, PT, R34.reuse, -0x18, PT ;  /* 0xffffffe82200780c */ /* 0x040fe40003f42270 */
[C---:B------:R-:W-:Y:S02]  /*11360*/  ISETP.EQ.AND P3, PT, R34.reuse, -0x14, PT ;  /* 0xffffffec2200780c */ /* 0x040fe40003f62270 */
[C---:B------:R-:W-:Y:S02]  /*11370*/  ISETP.EQ.AND P0, PT, R34.reuse, -0x10, PT ;  /* 0xfffffff02200780c */ /* 0x040fe40003f02270 */
[----:B------:R-:W-:Y:S02]  /*11380*/  ISETP.EQ.AND P1, PT, R34, -0xc, PT ;  /* 0xfffffff42200780c */ /* 0x000fe40003f22270 */
        /* <DEDUP_REMOVED lines=24> */
[----:B------:R-:W-:Y:S01]  /*11510*/  @P3 MOV R39, R13 ;  /* 0x0000000d00273202 */ /* 0x000fe20000000f00 */
[----:B------:R-:W-:Y:S01]  /*11520*/  @P4 IMAD.MOV.U32 R39, RZ, RZ, R14 ;  /* 0x000000ffff274224 */ /* 0x000fe200078e000e */
[----:B------:R-:W-:Y:S01]  /*11530*/  SHF.L.W.U32.HI R0, R2, R30, R0 ;  /* 0x0000001e02007219 */ /* 0x000fe20000010e00 */
[----:B------:R-:W-:-:S08]  /*11540*/  @P5 IMAD.MOV.U32 R39, RZ, RZ, R15 ;  /* 0x000000ffff275224 */ /* 0x000fd000078e000f */
[----:B------:R-:W-:-:S04]  /*11550*/  @P0 MOV R39, R45 ;  /* 0x0000002d00270202 */ /* 0x000fc80000000f00 */
[----:B------:R-:W-:-:S07]  /*11560*/  SHF.L.W.U32.HI R2, R39, R30, R2 ;  /* 0x0000001e27027219 */ /* 0x000fce0000010e02 */
.L_x_229:
        /* <DEDUP_REMOVED lines=11> */
[----:B------:R-:W-:-:S04]  /*11620*/  LOP3.LUT R2, R45, UR5, RZ, 0x3c, !PT ;  /* 0x000000052d027c12 */ /* 0x000fc8000f8e3cff */
[----:B------:R-:W-:Y:S02]  /*11630*/  ISETP.GE.AND P0, PT, R2, RZ, PT ;  /* 0x000000ff0200720c */ /* 0x000fe40003f06270 */
[----:B------:R-:W-:Y:S01]  /*11640*/  LEA.HI R2, R45, R0, RZ, 0x1 ;  /* 0x000000002d027211 */ /* 0x000fe200078f08ff */
[----:B-1----:R-:W-:-:S04]  /*11650*/  DMUL R42, R38, UR6 ;  /* 0x00000006262a7c28 */ /* 0x002fc80008000000 */
[----:B------:R-:W-:-:S06]  /*11660*/  @!P1 IMAD.MOV R2, RZ, RZ, -R2 ;  /* 0x000000ffff029224 */ /* 0x000fcc00078e0a02 */
[----:B------:R-:W0:Y:S02]  /*11670*/  F2F.F32.F64 R42, R42 ;  /* 0x0000002a002a7310 */ /* 0x000e240000301000 */
[----:B0-----:R-:W-:-:S07]  /*11680*/  FSEL R38, -R42, R42, !P0 ;  /* 0x0000002a2a267208 */ /* 0x001fce0004000100 */
.L_x_227:
[----:B------:R-:W-:Y:S01]  /*11690*/  LOP3.LUT R4, R2, 0x1, RZ, 0xc0, !PT ;  /* 0x0000000102047812 */ /* 0x000fe200078ec0ff */
[----:B------:R-:W-:Y:S01]  /*116a0*/  FMUL R39, R38, R38 ;  /* 0x0000002626277220 */ /* 0x000fe20000400000 */
[----:B------:R-:W-:Y:S01]  /*116b0*/  MOV R0, 0x37cbac00 ;  /* 0x37cbac0000007802 */ /* 0x000fe20000000f00 */
[----:B------:R-:W-:Y:S01]  /*116c0*/  IMAD.MOV.U32 R47, RZ, RZ, R21 ;  /* 0x000000ffff2f7224 */ /* 0x000fe200078e0015 */
[----:B------:R-:W-:Y:S01]  /*116d0*/  LOP3.LUT P1, RZ, R2, 0x2, RZ, 0xc0, !PT ;  /* 0x0000000202ff7812 */ /* 0x000fe2000782c0ff */
[----:B------:R-:W-:Y:S01]  /*116e0*/  IMAD.MOV.U32 R2, RZ, RZ, 0x3d2aaabb ;  /* 0x3d2aaabbff027424 */ /* 0x000fe200078e00ff */
[----:B------:R-:W-:Y:S01]  /*116f0*/  ISETP.NE.U32.AND P0, PT, R4, 0x1, PT ;  /* 0x000000010400780c */ /* 0x000fe20003f05070 */
[----:B------:R-:W-:Y:S01]  /*11700*/  FFMA R4, R39, R0, -0.0013887860113754868507 ;  /* 0xbab607ed27047423 */ /* 0x000fe20000000000 */
[----:B------:R-:W-:Y:S02]  /*11710*/  ISETP.NE.AND P2, PT, R36, RZ, PT ;  /* 0x000000ff2400720c */ /* 0x000fe40003f45270 */
[----:B------:R-:W-:-:S02]  /*11720*/  FSEL R42, R2, 0.0083327032625675201416, !P0 ;  /* 0x3c0885e4022a7808 */ /* 0x000fc40004000000 */
[----:B------:R-:W-:Y:S02]  /*11730*/  FSEL R4, R4, -0.00019574658654164522886, !P0 ;  /* 0xb94d415304047808 */ /* 0x000fe40004000000 */
[----:B------:R-:W-:-:S03]  /*11740*/  FSEL R38, R38, 1, P0 ;  /* 0x3f80000026267808 */ /* 0x000fc60000000000 */
[----:B------:R-:W-:Y:S01]  /*11750*/  FFMA R42, R39, R4, R42 ;  /* 0x00000004272a7223 */ /* 0x000fe2000000002a */
[----:B------:R-:W-:-:S05]  /*11760*/  IMAD.MOV.U32 R4, RZ, RZ, 0x3effffff ;  /* 0x3effffffff047424 */ /* 0x000fca00078e00ff */
[----:B------:R-:W-:-:S05]  /*11770*/  FSEL R46, -R4, -0.16666662693023681641, !P0 ;  /* 0xbe2aaaa8042e7808 */ /* 0x000fca0004000100 */
[C---:B------:R-:W-:Y:S01]  /*11780*/  FFMA R42, R39.reuse, R42, R46 ;  /* 0x0000002a272a7223 */ /* 0x040fe2000000002e */
[----:B------:R-:W-:Y:S01]  /*11790*/  FFMA R39, R39, R38, RZ ;  /* 0x0000002627277223 */ /* 0x000fe200000000ff */
[----:B------:R-:W-:-:S03]  /*117a0*/  MOV R46, R32 ;  /* 0x00000020002e7202 */ /* 0x000fc60000000f00 */
[----:B------:R-:W-:-:S04]  /*117b0*/  FFMA R45, R39, R42, R38 ;  /* 0x0000002a272d7223 */ /* 0x000fc80000000026 */
[----:B------:R-:W-:Y:S01]  /*117c0*/  @P1 FADD R45, RZ, -R45 ;  /* 0x8000002dff2d1221 */ /* 0x000fe20000000000 */
[----:B------:R-:W-:Y:S06]  /*117d0*/  @P2 BRA `(.L_x_230) ;  /* 0x0000000400342947 */ /* 0x000fec0003800000 */
[----:B------:R-:W-:Y:S01]  /*117e0*/  IMAD.MOV.U32 R47, RZ, RZ, RZ ;  /* 0x000000ffff2f7224 */ /* 0x000fe200078e00ff */
[----:B------:R-:W-:Y:S01]  /*117f0*/  MOV R51, RZ ;  /* 0x000000ff00337202 */ /* 0x000fe20000000f00 */
[----:B------:R-:W-:-:S07]  /*11800*/  IMAD.MOV.U32 R49, RZ, RZ, RZ ;  /* 0x000000ffff317224 */ /* 0x000fce00078e00ff */
.L_x_231:
[----:B------:R-:W0:Y:S02]  /*11810*/  LDC.64 R38, c[0x4][RZ] ;  /* 0x01000000ff267b82 */ /* 0x000e240000000a00 */
[----:B0-----:R-:W-:-:S05]  /*11820*/  IMAD.WIDE.U32 R42, R49, 0x4, R38 ;  /* 0x00000004312a7825 */ /* 0x001fca00078e0026 */
[----:B------:R-:W2:Y:S02]  /*11830*/  LDG.E.CONSTANT R39, desc[UR10][R42.64] ;  /* 0x0000000a2a277981 */ /* 0x000ea4000c1e9900 */
[----:B--2---:R-:W-:-:S03]  /*11840*/  IMAD.WIDE.U32 R38, R39, R28, RZ ;  /* 0x0000001c27267225 */ /* 0x004fc600078e00ff */
[----:B------:R-:W-:Y:S02]  /*11850*/  IADD3 R46, P0, PT, R38, R47, RZ ;  /* 0x0000002f262e7210 */ /* 0x000fe40007f1e0ff */
[C---:B------:R-:W-:Y:S01]  /*11860*/  SHF.L.U32 R38, R49.reuse, 0x2, RZ ;  /* 0x0000000231267819 */ /* 0x040fe200000006ff */
[----:B------:R-:W-:Y:S02]  /*11870*/  VIADD R49, R49, 0x1 ;  /* 0x0000000131317836 */ /* 0x000fe40000000000 */
[----:B------:R-:W-:Y:S01]  /*11880*/  IMAD.X R47, R39, 0x1, R51, P0 ;  /* 0x00000001272f7824 */ /* 0x000fe200000e0633 */
[C---:B------:R-:W-:Y:S02]  /*11890*/  ISETP.EQ.AND P0, PT, R38.reuse, 0x10, PT ;  /* 0x000000102600780c */ /* 0x040fe40003f02270 */
[C---:B------:R-:W-:Y:S02]  /*118a0*/  ISETP.EQ.AND P4, PT, R38.reuse, RZ, PT ;  /* 0x000000ff2600720c */ /* 0x040fe40003f82270 */
[----:B------:R-:W-:-:S02]  /*118b0*/  ISETP.EQ.AND P3, PT, R38, 0x4, PT ;  /* 0x000000042600780c */ /* 0x000fc40003f62270 */
[C---:B------:R-:W-:Y:S02]  /*118c0*/  ISETP.EQ.AND P2, PT, R38.reuse, 0x8, PT ;  /* 0x000000082600780c */ /* 0x040fe40003f42270 */
[----:B------:R-:W-:-:S05]  /*118d0*/  ISETP.EQ.AND P1, PT, R38, 0xc, PT ;  /* 0x0000000c2600780c */ /* 0x000fca0003f22270 */
[--C-:B------:R-:W-:Y:S01]  /*118e0*/  @P0 IMAD.MOV.U32 R14, RZ, RZ, R46.reuse ;  /* 0x000000ffff0e0224 */ /* 0x100fe200078e002e */
[----:B------:R-:W-:Y:S01]  /*118f0*/  ISETP.NE.AND P0, PT, R49, 0x6, PT ;  /* 0x000000063100780c */ /* 0x000fe20003f05270 */
[--C-:B------:R-:W-:Y:S01]  /*11900*/  @P4 IMAD.MOV.U32 R10, RZ, RZ, R46.reuse ;  /* 0x000000ffff0a4224 */ /* 0x100fe200078e002e */
[----:B------:R-:W-:Y:S01]  /*11910*/  ISETP.EQ.AND P4, PT, R38, 0x14, PT ;  /* 0x000000142600780c */ /* 0x000fe20003f82270 */
[--C-:B------:R-:W-:Y:S02]  /*11920*/  @P3 IMAD.MOV.U32 R11, RZ, RZ, R46.reuse ;  /* 0x000000ffff0b3224 */ /* 0x100fe400078e002e */
[----:B------:R-:W-:Y:S02]  /*11930*/  @P2 MOV R12, R46 ;  /* 0x0000002e000c2202 */ /* 0x000fe40000000f00 */
[----:B------:R-:W-:-:S08]  /*11940*/  @P1 IMAD.MOV.U32 R13, RZ, RZ, R46 ;  /* 0x000000ffff0d1224 */ /* 0x000fd000078e002e */
[----:B------:R-:W-:Y:S01]  /*11950*/  @P4 MOV R15, R46 ;  /* 0x0000002e000f4202 */ /* 0x000fe20000000f00 */
[----:B------:R-:W-:Y:S06]  /*11960*/  @P0 BRA `(.L_x_231) ;  /* 0xfffffffc00a80947 */ /* 0x000fec000383ffff */
        /* <DEDUP_REMOVED lines=16> */
[----:B------:R-:W-:Y:S01]  /*11a70*/  @P2 MOV R39, R13 ;  /* 0x0000000d00272202 */ /* 0x000fe20000000f00 */
[----:B------:R-:W-:-:S03]  /*11a80*/  @P2 IMAD.MOV.U32 R38, RZ, RZ, R14 ;  /* 0x000000ffff262224 */ /* 0x000fc600078e000e */
[----:B------:R-:W-:Y:S01]  /*11a90*/  @P3 IMAD.MOV.U32 R39, RZ, RZ, R14 ;  /* 0x000000ffff273224 */ /* 0x000fe200078e000e */
[----:B------:R-:W-:Y:S01]  /*11aa0*/  @P3 MOV R38, R15 ;  /* 0x0000000f00263202 */ /* 0x000fe20000000f00 */
[----:B------:R-:W-:Y:S01]  /*11ab0*/  @P4 IMAD.MOV.U32 R39, RZ, RZ, R15 ;  /* 0x000000ffff274224 */ /* 0x000fe200078e000f */
[----:B------:R-:W-:Y:S01]  /*11ac0*/  @P5 MOV R39, R47 ;  /* 0x0000002f00275202 */ /* 0x000fe20000000f00 */
[----:B------:R-:W-:Y:S01]  /*11ad0*/  @P4 IMAD.MOV.U32 R38, RZ, RZ, R47 ;  /* 0x000000ffff264224 */ /* 0x000fe200078e002f */
[----:B------:R-:W-:Y:S06]  /*11ae0*/  @!P6 BRA `(.L_x_232) ;  /* 0x000000000028e947 */ /* 0x000fec0003800000 */
[----:B------:R-:W-:Y:S01]  /*11af0*/  @P0 IMAD.MOV.U32 R42, RZ, RZ, R10 ;  /* 0x000000ffff2a0224 */ /* 0x000fe200078e000a */
[----:B------:R-:W-:Y:S01]  /*11b00*/  ISETP.EQ.AND P0, PT, R34, 0x8, PT ;  /* 0x000000082200780c */ /* 0x000fe20003f02270 */
[----:B------:R-:W-:Y:S01]  /*11b10*/  @P1 IMAD.MOV.U32 R42, RZ, RZ, R11 ;  /* 0x000000ffff2a1224 */ /* 0x000fe200078e000b */
[----:B------:R-:W-:Y:S01]  /*11b20*/  @P2 MOV R42, R12 ;  /* 0x0000000c002a2202 */ /* 0x000fe20000000f00 */
[----:B------:R-:W-:Y:S01]  /*11b30*/  @P3 IMAD.MOV.U32 R42, RZ, RZ, R13 ;  /* 0x000000ffff2a3224 */ /* 0x000fe200078e000d */
[----:B------:R-:W-:Y:S01]  /*11b40*/  SHF.L.W.U32.HI R38, R39, R30, R38 ;  /* 0x0000001e27267219 */ /* 0x000fe20000010e26 */
[----:B------:R-:W-:Y:S01]  /*11b50*/  @P4 IMAD.MOV.U32 R42, RZ, RZ, R14 ;  /* 0x000000ffff2a4224 */ /* 0x000fe200078e000e */
[----:B------:R-:W-:-:S07]  /*11b60*/  @P5 MOV R42, R15 ;  /* 0x0000000f002a5202 */ /* 0x000fce0000000f00 */
[----:B------:R-:W-:-:S05]  /*11b70*/  @P0 IMAD.MOV.U32 R42, RZ, RZ, R47 ;  /* 0x000000ffff2a0224 */ /* 0x000fca00078e002f */
[----:B------:R-:W-:-:S07]  /*11b80*/  SHF.L.W.U32.HI R39, R42, R30, R39 ;  /* 0x0000001e2a277219 */ /* 0x000fce0000010e27 */
.L_x_232:
[----:B------:R-:W0:Y:S01]  /*11b90*/  LDCU UR5, c[0x0][0x3d0] ;  /* 0x00007a00ff0577ac */ /* 0x000e220008000800 */
[--C-:B------:R-:W-:Y:S02]  /*11ba0*/  SHF.L.W.U32.HI R43, R39, 0x2, R38.reuse ;  /* 0x00000002272b7819 */ /* 0x100fe40000010e26 */
[----:B------:R-:W-:Y:S01]  /*11bb0*/  SHF.R.U32.HI R38, RZ, 0x1e, R38 ;  /* 0x0000001eff267819 */ /* 0x000fe20000011626 */
[----:B------:R-:W-:Y:S01]  /*11bc0*/  UMOV UR6, 0x54442d19 ;  /* 0x54442d1900067882 */ /* 0x000fe20000000000 */
[----:B------:R-:W-:Y:S01]  /*11bd0*/  SHF.R.S32.HI R47, RZ, 0x1f, R43 ;  /* 0x0000001fff2f7819 */ /* 0x000fe2000001142b */
[----:B------:R-:W-:Y:S01]  /*11be0*/  UMOV UR7, 0x3bf921fb ;  /* 0x3bf921fb00077882 */ /* 0x000fe20000000000 */
[C---:B------:R-:W-:Y:S02]  /*11bf0*/  LEA.HI R46, R43.reuse, R38, RZ, 0x1 ;  /* 0x000000262b2e7211 */ /* 0x040fe400078f08ff */
[----:B0-----:R-:W-:Y:S02]  /*11c00*/  LOP3.LUT R42, R43, UR5, RZ, 0x3c, !PT ;  /* 0x000000052b2a7c12 */ /* 0x001fe4000f8e3cff */
[----:B------:R-:W-:-:S02]  /*11c10*/  ISETP.LE.AND P1, PT, RZ, UR5, PT ;  /* 0x00000005ff007c0c */ /* 0x000fc4000bf23270 */
[----:B------:R-:W-:Y:S01]  /*11c20*/  ISETP.GE.AND P0, PT, R42, RZ, PT ;  /* 0x000000ff2a00720c */ /* 0x000fe20003f06270 */
[----:B------:R-:W-:Y:S01]  /*11c30*/  IMAD.SHL.U32 R42, R39, 0x4, RZ ;  /* 0x00000004272a7824 */ /* 0x000fe200078e00ff */
[----:B------:R-:W-:-:S04]  /*11c40*/  LOP3.LUT R39, R47, R43, RZ, 0x3c, !PT ;  /* 0x0000002b2f277212 */ /* 0x000fc800078e3cff */
[----:B------:R-:W-:-:S05]  /*11c50*/  LOP3.LUT R38, R47, R42, RZ, 0x3c, !PT ;  /* 0x0000002a2f267212 */ /* 0x000fca00078e3cff */
[----:B------:R-:W-:Y:S01]  /*11c60*/  @!P1 IADD3 R46, PT, PT, -R46, RZ, RZ ;  /* 0x000000ff2e2e9210 */ /* 0x000fe20007ffe1ff */
[----:B------:R-:W0:Y:S02]  /*11c70*/  I2F.F64.S64 R38, R38 ;  /* 0x0000002600267312 */ /* 0x000e240000301c00 */
[----:B0-----:R-:W-:-:S10]  /*11c80*/  DMUL R42, R38, UR6 ;  /* 0x00000006262a7c28 */ /* 0x001fd40008000000 */
[----:B------:R-:W0:Y:S02]  /*11c90*/  F2F.F32.F64 R42, R42 ;  /* 0x0000002a002a7310 */ /* 0x000e240000301000 */
[----:B0-----:R-:W-:-:S07]  /*11ca0*/  FSEL R47, -R42, R42, !P0 ;  /* 0x0000002a2a2f7208 */ /* 0x001fce0004000100 */
.L_x_230:
[C---:B------:R-:W-:Y:S01]  /*11cb0*/  LOP3.LUT R39, R46.reuse, 0x1, RZ, 0xc0, !PT ;  /* 0x000000012e277812 */ /* 0x040fe200078ec0ff */
[----:B------:R-:W-:Y:S01]  /*11cc0*/  VIADD R38, R46, 0x1 ;  /* 0x000000012e267836 */ /* 0x000fe20000000000 */
[----:B------:R-:W-:Y:S02]  /*11cd0*/  ISETP.NE.AND P2, PT, R37, RZ, PT ;  /* 0x000000ff2500720c */ /* 0x000fe40003f45270 */
[----:B------:R-:W-:Y:S01]  /*11ce0*/  ISETP.NE.U32.AND P0, PT, R39, 0x1, PT ;  /* 0x000000012700780c */ /* 0x000fe20003f05070 */
[----:B------:R-:W-:Y:S01]  /*11cf0*/  FMUL R39, R47, R47 ;  /* 0x0000002f2f277220 */ /* 0x000fe20000400000 */
[----:B------:R-:W-:Y:S02]  /*11d00*/  LOP3.LUT P1, RZ, R38, 0x2, RZ, 0xc0, !PT ;  /* 0x0000000226ff7812 */ /* 0x000fe4000782c0ff */
[----:B------:R-:W-:Y:S01]  /*11d10*/  FSEL R43, R2, 0.0083327032625675201416, P0 ;  /* 0x3c0885e4022b7808 */ /* 0x000fe20000000000 */
[----:B------:R-:W-:Y:S01]  /*11d20*/  FFMA R38, R39, R0, -0.0013887860113754868507 ;  /* 0xbab607ed27267423 */ /* 0x000fe20000000000 */
[----:B------:R-:W-:-:S04]  /*11d30*/  MOV R46, R22 ;  /* 0x00000016002e7202 */ /* 0x000fc80000000f00 */
[----:B------:R-:W-:-:S05]  /*11d40*/  FSEL R38, R38, -0.00019574658654164522886, P0 ;  /* 0xb94d415326267808 */ /* 0x000fca0000000000 */
[----:B------:R-:W-:Y:S01]  /*11d50*/  FFMA R42, R39, R38, R43 ;  /* 0x00000026272a7223 */ /* 0x000fe2000000002b */
[----:B------:R-:W-:Y:S02]  /*11d60*/  FSEL R43, -R4, -0.16666662693023681641, P0 ;  /* 0xbe2aaaa8042b7808 */ /* 0x000fe40000000100 */
[----:B------:R-:W-:-:S03]  /*11d70*/  FSEL R38, R47, 1, !P0 ;  /* 0x3f8000002f267808 */ /* 0x000fc60004000000 */
[C---:B------:R-:W-:Y:S02]  /*11d80*/  FFMA R42, R39.reuse, R42, R43 ;  /* 0x0000002a272a7223 */ /* 0x040fe4000000002b */
[----:B------:R-:W-:-:S04]  /*11d90*/  FFMA R39, R39, R38, RZ ;  /* 0x0000002627277223 */ /* 0x000fc800000000ff */
[----:B------:R-:W-:Y:S01]  /*11da0*/  FFMA R38, R39, R42, R38 ;  /* 0x0000002a27267223 */ /* 0x000fe20000000026 */
[----:B------:R-:W-:-:S03]  /*11db0*/  FMUL R42, |R24|, R45 ;  /* 0x0000002d182a7220 */ /* 0x000fc60000400200 */
[----:B------:R-:W-:-:S04]  /*11dc0*/  @P1 FADD R38, RZ, -R38 ;  /* 0x80000026ff261221 */ /* 0x000fc80000000000 */
[-C--:B------:R-:W-:Y:S01]  /*11dd0*/  FMUL R24, |R24|, R38.reuse ;  /* 0x0000002618187220 */ /* 0x080fe20000400200 */
[C---:B------:R-:W-:Y:S01]  /*11de0*/  FFMA R39, |R41|.reuse, R38, -R42 ;  /* 0x0000002629277223 */ /* 0x040fe20000000a2a */
[----:B------:R-:W-:Y:S02]  /*11df0*/  IMAD.MOV.U32 R42, RZ, RZ, R33 ;  /* 0x000000ffff2a7224 */ /* 0x000fe400078e0021 */
[----:B------:R-:W-:-:S04]  /*11e00*/  FFMA R24, |R41|, R45, R24 ;  /* 0x0000002d29187223 */ /* 0x000fc80000000218 */
[----:B------:R-:W-:-:S05]  /*11e10*/  FADD R38, R24, -R39 ;  /* 0x8000002718267221 */ /* 0x000fca0000000000 */
[----:B------:R-:W-:-:S05]  /*11e20*/  FMNMX R38, RZ, R38, PT ;  /* 0x00000026ff267209 */ /* 0x000fca0003800000 */
[----:B------:R-:W-:-:S04]  /*11e30*/  FADD R41, R24, -R38 ;  /* 0x8000002618297221 */ /* 0x000fc80000000000 */
[----:B------:R-:W-:-:S05]  /*11e40*/  FADD R24, -|R44|, R41 ;  /* 0x000000292c187221 */ /* 0x000fca0000000300 */
[----:B------:R-:W-:Y:S01]  /*11e50*/  FMNMX R43, RZ, R24, PT ;  /* 0x00000018ff2b7209 */ /* 0x000fe20003800000 */
[----:B------:R-:W-:-:S04]  /*11e60*/  FADD R24, R39, R38 ;  /* 0x0000002627187221 */ /* 0x000fc80000000000 */
[--C-:B------:R-:W-:Y:S01]  /*11e70*/  FADD R41, R41, -R43.reuse ;  /* 0x8000002b29297221 */ /* 0x100fe20000000000 */
[----:B------:R-:W-:Y:S01]  /*11e80*/  FADD R43, |R44|, R43 ;  /* 0x0000002b2c2b7221 */ /* 0x000fe20000000200 */
[----:B------:R-:W-:Y:S06]  /*11e90*/  @P2 BRA `(.L_x_233) ;  /* 0x0000000400342947 */ /* 0x000fec0003800000 */
[----:B------:R-:W-:Y:S01]  /*11ea0*/  IMAD.MOV.U32 R47, RZ, RZ, RZ ;  /* 0x000000ffff2f7224 */ /* 0x000fe200078e00ff */
[----:B------:R-:W-:Y:S01]  /*11eb0*/  MOV R49, RZ ;  /* 0x000000ff00317202 */ /* 0x000fe20000000f00 */
[----:B------:R-:W-:-:S07]  /*11ec0*/  IMAD.MOV.U32 R51, RZ, RZ, RZ ;  /* 0x000000ffff337224 */ /* 0x000fce00078e00ff */
.L_x_234:
[----:B------:R-:W0:Y:S02]  /*11ed0*/  LDC.64 R38, c[0x4][RZ] ;  /* 0x01000000ff267b82 */ /* 0x000e240000000a00 */
[----:B0-----:R-:W-:-:S05]  /*11ee0*/  IMAD.WIDE.U32 R44, R49, 0x4, R38 ;  /* 0x00000004312c7825 */ /* 0x001fca00078e0026 */
[----:B------:R-:W2:Y:S02]  /*11ef0*/  LDG.E.CONSTANT R38, desc[UR10][R44.64] ;  /* 0x0000000a2c267981 */ /* 0x000ea4000c1e9900 */
[----:B--2---:R-:W-:-:S03]  /*11f00*/  IMAD.WIDE.U32 R38, R38, R29, RZ ;  /* 0x0000001d26267225 */ /* 0x004fc600078e00ff */
[----:B------:R-:W-:Y:S01]  /*11f10*/  IADD3 R42, P0, PT, R38, R47, RZ ;  /* 0x0000002f262a7210 */ /* 0x000fe20007f1e0ff */
[C---:B------:R-:W-:Y:S02]  /*11f20*/  IMAD.SHL.U32 R38, R49.reuse, 0x4, RZ ;  /* 0x0000000431267824 */ /* 0x040fe400078e00ff */
        /* <DEDUP_REMOVED lines=8> */
[----:B------:R-:W-:Y:S02]  /*11fb0*/  ISETP.NE.AND P4, PT, R49, 0x6, PT ;  /* 0x000000063100780c */ /* 0x000fe40003f85270 */
[-C--:B------:R-:W-:Y:S02]  /*11fc0*/  @P0 MOV R10, R42.reuse ;  /* 0x0000002a000a0202 */ /* 0x080fe40000000f00 */
[----:B------:R-:W-:Y:S01]  /*11fd0*/  ISETP.EQ.AND P0, PT, R38, 0x14, PT ;  /* 0x000000142600780c */ /* 0x000fe20003f02270 */
[--C-:B------:R-:W-:Y:S01]  /*11fe0*/  @P2 IMAD.MOV.U32 R13, RZ, RZ, R42.reuse ;  /* 0x000000ffff0d2224 */ /* 0x100fe200078e002a */
[----:B------:R-:W-:Y:S01]  /*11ff0*/  @P3 MOV R12, R42 ;  /* 0x0000002a000c3202 */ /* 0x000fe20000000f00 */
[----:B------:R-:W-:-:S10]  /*12000*/  @P1 IMAD.MOV.U32 R14, RZ, RZ, R42 ;  /* 0x000000ffff0e1224 */ /* 0x000fd400078e002a */
        /* <DEDUP_REMOVED lines=36> */
.L_x_235:
[----:B------:R-:W0:Y:S01]  /*12250*/  LDCU UR5, c[0x0][0x3d4] ;  /* 0x00007a80ff0577ac */ /* 0x000e220008000800 */
[C-C-:B------:R-:W-:Y:S01]  /*12260*/  SHF.L.W.U32.HI R45, R39.reuse, 0x2, R38.reuse ;  /* 0x00000002272d7819 */ /* 0x140fe20000010e26 */
[----:B------:R-:W-:Y:S01]  /*12270*/  IMAD.SHL.U32 R44, R39, 0x4, RZ ;  /* 0x00000004272c7824 */ /* 0x000fe200078e00ff */
[----:B------:R-:W-:Y:S01]  /*12280*/  SHF.R.U32.HI R38, RZ, 0x1e, R38 ;  /* 0x0000001eff267819 */ /* 0x000fe20000011626 */
[----:B------:R-:W-:Y:S01]  /*12290*/  UMOV UR6, 0x54442d19 ;  /* 0x54442d1900067882 */ /* 0x000fe20000000000 */
[----:B------:R-:W-:Y:S01]  /*122a0*/  SHF.R.S32.HI R46, RZ, 0x1f, R45 ;  /* 0x0000001fff2e7819 */ /* 0x000fe2000001142d */
[----:B------:R-:W-:-:S03]  /*122b0*/  UMOV UR7, 0x3bf921fb ;  /* 0x3bf921fb00077882 */ /* 0x000fc60000000000 */
[----:B------:R-:W-:Y:S02]  /*122c0*/  LOP3.LUT R39, R46, R45, RZ, 0x3c, !PT ;  /* 0x0000002d2e277212 */ /* 0x000fe400078e3cff */
[C---:B0-----:R-:W-:Y:S02]  /*122d0*/  LOP3.LUT R42, R45.reuse, UR5, RZ, 0x3c, !PT ;  /* 0x000000052d2a7c12 */ /* 0x041fe4000f8e3cff */
[----:B------:R-:W-:Y:S02]  /*122e0*/  ISETP.LE.AND P1, PT, RZ, UR5, PT ;  /* 0x00000005ff007c0c */ /* 0x000fe4000bf23270 */
[----:B------:R-:W-:Y:S02]  /*122f0*/  ISETP.GE.AND P0, PT, R42, RZ, PT ;  /* 0x000000ff2a00720c */ /* 0x000fe40003f06270 */
[----:B------:R-:W-:Y:S02]  /*12300*/  LEA.HI R42, R45, R38, RZ, 0x1 ;  /* 0x000000262d2a7211 */ /* 0x000fe400078f08ff */
[----:B------:R-:W-:-:S06]  /*12310*/  LOP3.LUT R38, R46, R44, RZ, 0x3c, !PT ;  /* 0x0000002c2e267212 */ /* 0x000fcc00078e3cff */
[----:B------:R-:W0:Y:S01]  /*12320*/  I2F.F64.S64 R38, R38 ;  /* 0x0000002600267312 */ /* 0x000e220000301c00 */
[----:B------:R-:W-:Y:S01]  /*12330*/  @!P1 IMAD.MOV R42, RZ, RZ, -R42 ;  /* 0x000000ffff2a9224 */ /* 0x000fe200078e0a2a */
[----:B0-----:R-:W-:-:S10]  /*12340*/  DMUL R44, R38, UR6 ;  /* 0x00000006262c7c28 */ /* 0x001fd40008000000 */
[----:B------:R-:W0:Y:S02]  /*12350*/  F2F.F32.F64 R44, R44 ;  /* 0x0000002c002c7310 */ /* 0x000e240000301000 */
[----:B0-----:R-:W-:-:S07]  /*12360*/  FSEL R46, -R44, R44, !P0 ;  /* 0x0000002c2c2e7208 */ /* 0x001fce0004000100 */
.L_x_233:
[----:B------:R-:W-:Y:S01]  /*12370*/  LOP3.LUT R38, R42, 0x1, RZ, 0xc0, !PT ;  /* 0x000000012a267812 */ /* 0x000fe200078ec0ff */
[----:B------:R-:W-:Y:S01]  /*12380*/  FMUL R39, R46, R46 ;  /* 0x0000002e2e277220 */ /* 0x000fe20000400000 */
[----:B------:R-:W-:Y:S01]  /*12390*/  LOP3.LUT P1, RZ, R42, 0x2, RZ, 0xc0, !PT ;  /* 0x000000022aff7812 */ /* 0x000fe2000782c0ff */
[----:B------:R-:W-:Y:S01]  /*123a0*/  IMAD.MOV.U32 R47, RZ, RZ, R22 ;  /* 0x000000ffff2f7224 */ /* 0x000fe200078e0016 */
[----:B------:R-:W-:Y:S01]  /*123b0*/  ISETP.NE.U32.AND P0, PT, R38, 0x1, PT ;  /* 0x000000012600780c */ /* 0x000fe20003f05070 */
[----:B------:R-:W-:Y:S01]  /*123c0*/  FFMA R38, R39, R0, -0.0013887860113754868507 ;  /* 0xbab607ed27267423 */ /* 0x000fe20000000000 */
[----:B------:R-:W-:Y:S02]  /*123d0*/  ISETP.NE.AND P2, PT, R37, RZ, PT ;  /* 0x000000ff2500720c */ /* 0x000fe40003f45270 */
[----:B------:R-:W-:Y:S02]  /*123e0*/  FSEL R45, R2, 0.0083327032625675201416, !P0 ;  /* 0x3c0885e4022d7808 */ /* 0x000fe40004000000 */
[----:B------:R-:W-:-:S05]  /*123f0*/  FSEL R38, R38, -0.00019574658654164522886, !P0 ;  /* 0xb94d415326267808 */ /* 0x000fca0004000000 */
[C---:B------:R-:W-:Y:S01]  /*12400*/  FFMA R42, R39.reuse, R38, R45 ;  /* 0x00000026272a7223 */ /* 0x040fe2000000002d */
[----:B------:R-:W-:Y:S02]  /*12410*/  FSEL R45, -R4, -0.16666662693023681641, !P0 ;  /* 0xbe2aaaa8042d7808 */ /* 0x000fe40004000100 */
[----:B------:R-:W-:Y:S02]  /*12420*/  FSEL R38, R46, 1, P0 ;  /* 0x3f8000002e267808 */ /* 0x000fe40000000000 */
[----:B------:R-:W-:Y:S01]  /*12430*/  MOV R46, R33 ;  /* 0x00000021002e7202 */ /* 0x000fe20000000f00 */
        /* <DEDUP_REMOVED lines=8> */
.L_x_237:
        /* <DEDUP_REMOVED lines=56> */
.L_x_238:
        /* <DEDUP_REMOVED lines=18> */
.L_x_236:
[----:B------:R-:W-:Y:S01]  /*12960*/  FMUL R39, R47, R47 ;  /* 0x0000002f2f277220 */ /* 0x000fe20000400000 */
[----:B------:R-:W-:Y:S01]  /*12970*/  LOP3.LUT R38, R46, 0x1, RZ, 0xc0, !PT ;  /* 0x000000012e267812 */ /* 0x000fe200078ec0ff */
[----:B------:R-:W0:Y:S02]  /*12980*/  LDCU UR8, c[0x0][0x3c4] ;  /* 0x00007880ff0877ac */ /* 0x000e240008000800 */
[----:B------:R-:W-:Y:S01]  /*12990*/  FFMA R0, R39, R0, -0.0013887860113754868507 ;  /* 0xbab607ed27007423 */ /* 0x000fe20000000000 */
[----:B------:R-:W-:Y:S01]  /*129a0*/  ISETP.NE.U32.AND P0, PT, R38, 0x1, PT ;  /* 0x000000012600780c */ /* 0x000fe20003f05070 */
[----:B------:R-:W-:Y:S01]  /*129b0*/  VIADD R38, R46, 0x1 ;  /* 0x000000012e267836 */ /* 0x000fe20000000000 */
[----:B------:R-:W1:Y:S02]  /*129c0*/  LDCU.64 UR6, c[0x0][0x3d8] ;  /* 0x00007b00ff0677ac */ /* 0x000e640008000a00 */
[----:B------:R-:W-:Y:S02]  /*129d0*/  FSEL R2, R2, 0.0083327032625675201416, P0 ;  /* 0x3c0885e402027808 */ /* 0x000fe40000000000 */
[----:B------:R-:W-:Y:S01]  /*129e0*/  FSEL R0, R0, -0.00019574658654164522886, P0 ;  /* 0xb94d415300007808 */ /* 0x000fe20000000000 */
[----:B------:R-:W2:Y:S01]  /*129f0*/  LDCU UR5, c[0x0][0x3e0] ;  /* 0x00007c00ff0577ac */ /* 0x000ea20008000800 */
[----:B------:R-:W-:-:S02]  /*12a00*/  FSEL R45, -R4, -0.16666662693023681641, P0 ;  /* 0xbe2aaaa8042d7808 */ /* 0x000fc40000000100 */
[----:B------:R-:W-:Y:S01]  /*12a10*/  LOP3.LUT P1, RZ, R38, 0x2, RZ, 0xc0, !PT ;  /* 0x0000000226ff7812 */ /* 0x000fe2000782c0ff */
[----:B------:R-:W-:Y:S01]  /*12a20*/  FFMA R2, R39, R0, R2 ;  /* 0x0000000027027223 */ /* 0x000fe20000000002 */
[----:B------:R-:W-:Y:S01]  /*12a30*/  FSEL R0, R47, 1, !P0 ;  /* 0x3f8000002f007808 */ /* 0x000fe20004000000 */
[----:B------:R-:W-:Y:S02]  /*12a40*/  UIADD3 UR4, UPT, UPT, UR4, 0x1, URZ ;  /* 0x0000000104047890 */ /* 0x000fe4000fffe0ff */
[C---:B------:R-:W-:Y:S01]  /*12a50*/  FFMA R45, R39.reuse, R2, R45 ;  /* 0x00000002272d7223 */ /* 0x040fe2000000002d */
[----:B------:R-:W-:Y:S01]  /*12a60*/  FADD R2, R24, -R43 ;  /* 0x8000002b18027221 */ /* 0x000fe20000000000 */
[----:B------:R-:W-:Y:S01]  /*12a70*/  FFMA R39, R39, R0, RZ ;  /* 0x0000000027277223 */ /* 0x000fe200000000ff */
[----:B0-----:R-:W-:-:S03]  /*12a80*/  UISETP.NE.AND UP1, UPT, UR4, UR8, UPT ;  /* 0x000000080400728c */ /* 0x001fc6000bf25270 */
[----:B------:R-:W-:Y:S01]  /*12a90*/  FMNMX R2, RZ, R2, PT ;  /* 0x00000002ff027209 */ /* 0x000fe20003800000 */
[----:B------:R-:W-:-:S04]  /*12aa0*/  FFMA R0, R39, R45, R0 ;  /* 0x0000002d27007223 */ /* 0x000fc80000000000 */
[----:B------:R-:W-:Y:S01]  /*12ab0*/  FADD R39, R24, -R2 ;  /* 0x8000000218277221 */ /* 0x000fe20000000000 */
[----:B------:R-:W-:Y:S01]  /*12ac0*/  @P1 FADD R0, RZ, -R0 ;  /* 0x80000000ff001221 */ /* 0x000fe20000000000 */
[----:B------:R-:W-:Y:S01]  /*12ad0*/  FADD R43, R43, R2 ;  /* 0x000000022b2b7221 */ /* 0x000fe20000000000 */
[----:B-1----:R-:W-:Y:S01]  /*12ae0*/  FADD R24, R41, -UR6 ;  /* 0x8000000629187e21 */ /* 0x002fe20008000000 */
[----:B------:R-:W-:Y:S01]  /*12af0*/  FMUL R2, R42, R39 ;  /* 0x000000272a027220 */ /* 0x000fe20000400000 */
[----:B------:R-:W-:-:S03]  /*12b00*/  FMUL R39, R39, R0 ;  /* 0x0000000027277220 */ /* 0x000fc60000400000 */
[----:B------:R-:W-:Y:S01]  /*12b10*/  FFMA R2, R43, R0, -R2 ;  /* 0x000000002b027223 */ /* 0x000fe20000000802 */
[----:B------:R-:W-:-:S03]  /*12b20*/  FFMA R39, R42, R43, R39 ;  /* 0x0000002b2a277223 */ /* 0x000fc60000000027 */
[----:B--2---:R-:W-:Y:S01]  /*12b30*/  FADD R44, R2, -UR5 ;  /* 0x80000005022c7e21 */ /* 0x004fe20008000000 */
[----:B------:R-:W-:Y:S01]  /*12b40*/  FADD R41, R39, -UR7 ;  /* 0x8000000727297e21 */ /* 0x000fe20008000000 */
[----:B------:R-:W-:Y:S06]  /*12b50*/  BRA.U UP1, `(.L_x_239) ;  /* 0xffffffe501687547 */ /* 0x000fec000b83ffff */
.L_x_226:
[----:B------:R-:W0:Y:S01]  /*12b60*/  LDC R39, c[0x0][0x3c8] ;  /* 0x0000f200ff277b82 */ /* 0x000e220000000800 */
[----:B------:R-:W-:-:S05]  /*12b70*/  FMNMX3 R24, |R41|, |R44|, |R24|, !PT ;  /* 0x4000002c29187276 */ /* 0x000fca0007800618 */
[----:B0-----:R-:W-:Y:S01]  /*12b80*/  FFMA R24, R39, -0.5, R24 ;  /* 0xbf00000027187823 */ /* 0x001fe20000000018 */
[----:B------:R-:W-:Y:S06]  /*12b90*/  BRA.U !UP0, `(.L_x_240) ;  /* 0x0000000508fc7547 */ /* 0x000fec000b800000 */
[----:B------:R-:W-:-:S13]  /*12ba0*/  ISETP.GE.U32.AND P0, PT, R25, 0x3, PT ;  /* 0x000000031900780c */ /* 0x000fda0003f06070 */
[----:B------:R-:W-:Y:S05]  /*12bb0*/  @!P0 BRA `(.L_x_241) ;  /* 0x0000000400188947 */ /* 0x000fea0003800000 */
[----:B------:R-:W-:-:S07]  /*12bc0*/  IMAD.MOV.U32 R42, RZ, RZ, RZ ;  /* 0x000000ffff2a7224 */ /* 0x000fce00078e00ff */
.L_x_250:
        /* <DEDUP_REMOVED lines=17> */
.L_x_243:
[----:B------:R-:W-:Y:S05]  /*12ce0*/  BSYNC.RECONVERGENT B4 ;  /* 0x0000000000047941 */ /* 0x000fea0003800200 */
.L_x_242:
        /* <DEDUP_REMOVED lines=16> */
.L_x_245:
[----:B------:R-:W-:Y:S05]  /*12df0*/  BSYNC.RECONVERGENT B4 ;  /* 0x0000000000047941 */ /* 0x000fea0003800200 */
.L_x_244:
        /* <DEDUP_REMOVED lines=15> */
.L_x_247:
[----:B------:R-:W-:Y:S05]  /*12ef0*/  BSYNC.RECONVERGENT B4 ;  /* 0x0000000000047941 */ /* 0x000fea0003800200 */
.L_x_246:
        /* <DEDUP_REMOVED lines=16> */
.L_x_249:
[----:B------:R-:W-:Y:S05]  /*13000*/  BSYNC.RECONVERGENT B4 ;  /* 0x0000000000047941 */ /* 0x000fea0003800200 */
.L_x_248:
[----:B------:R-:W-:Y:S05]  /*13010*/  @P4 BRA `(.L_x_250) ;  /* 0xfffffff800ec4947 */ /* 0x000fea000383ffff */
.L_x_241:
[----:B------:R-:W-:-:S13]  /*13020*/  ISETP.NE.AND P0, PT, R26, RZ, PT ;  /* 0x000000ff1a00720c */ /* 0x000fda0003f05270 */
[----:B------:R-:W-:Y:S05]  /*13030*/  @!P0 BRA `(.L_x_240) ;  /* 0x0000000000d48947 */ /* 0x000fea0003800000 */
[----:B------:R-:W0:Y:S01]  /*13040*/  LDC R43, c[0x0][0x3cc] ;  /* 0x0000f300ff2b7b82 */ /* 0x000e220000000800 */
[----:B------:R-:W-:Y:S01]  /*13050*/  BSSY.RECONVERGENT B4, `(.L_x_251) ;  /* 0x000000f000047945 */ /* 0x000fe20003800200 */
        /* <DEDUP_REMOVED lines=14> */
.L_x_252:
[----:B------:R-:W-:Y:S05]  /*13140*/  BSYNC.RECONVERGENT B4 ;  /* 0x0000000000047941 */ /* 0x000fea0003800200 */
.L_x_251:
[----:B------:R-:W-:Y:S01]  /*13150*/  IMAD.MOV.U32 R24, RZ, RZ, R2 ;  /* 0x000000ffff187224 */ /* 0x000fe200078e0002 */
[----:B------:R-:W-:Y:S06]  /*13160*/  @!P4 BRA `(.L_x_240) ;  /* 0x000000000088c947 */ /* 0x000fec0003800000 */
        /* <DEDUP_REMOVED lines=17> */
.L_x_254:
[----:B------:R-:W-:Y:S05]  /*13280*/  BSYNC.RECONVERGENT B4 ;  /* 0x0000000000047941 */ /* 0x000fea0003800200 */
.L_x_253:
        /* <DEDUP_REMOVED lines=13> */
[----:B------:R-:W-:Y:S05]  /*13360*/  CALL.REL.NOINC `($__internal_1_$__cuda_sm3x_div_rn_noftz_f32_slowpath) ;  /* 0x00000060003c7944 */ /* 0x000fea0003c00000 */
.L_x_256:
[----:B------:R-:W-:Y:S05]  /*13370*/  BSYNC.RECONVERGENT B4 ;  /* 0x0000000000047941 */ /* 0x000fea0003800200 */
.L_x_255:
[----:B------:R-:W-:-:S07]  /*13380*/  FSEL R24, R0, R2, !P4 ;  /* 0x0000000200187208 */ /* 0x000fce0006000000 */
.L_x_240:
[----:B------:R-:W-:Y:S01]  /*13390*/  FADD R41, R40, R40 ;  /* 0x0000002828297221 */ /* 0x000fe20000000000 */
[----:B------:R-:W-:Y:S01]  /*133a0*/  FMUL R0, R24, R24 ;  /* 0x0000001818007220 */ /* 0x000fe20000400000 */
[----:B------:R-:W-:Y:S02]  /*133b0*/  BSSY.RECONVERGENT B4, `(.L_x_257) ;  /* 0x000000c000047945 */ /* 0x000fe40003800200 */
[----:B------:R-:W0:Y:S08]  /*133c0*/  MUFU.RCP R2, R41 ;  /* 0x0000002900027308 */ /* 0x000e300000001000 */
[----:B------:R-:W1:Y:S01]  /*133d0*/  FCHK P0, R0, R41 ;  /* 0x0000002900007302 */ /* 0x000e620000000000 */
[----:B0-----:R-:W-:-:S04]  /*133e0*/  FFMA R39, -R41, R2, 1 ;  /* 0x3f80000029277423 */ /* 0x001fc80000000102 */
[----:B------:R-:W-:-:S04]  /*133f0*/  FFMA R39, R2, R39, R2 ;  /* 0x0000002702277223 */ /* 0x000fc80000000002 */
[----:B------:R-:W-:-:S04]  /*13400*/  FFMA R2, R0, R39, RZ ;  /* 0x0000002700027223 */ /* 0x000fc800000000ff */
[----:B------:R-:W-:-:S04]  /*13410*/  FFMA R4, -R41, R2, R0 ;  /* 0x0000000229047223 */ /* 0x000fc80000000100 */
[----:B------:R-:W-:Y:S01]  /*13420*/  FFMA R2, R39, R4, R2 ;  /* 0x0000000427027223 */ /* 0x000fe20000000002 */
[----:B-1----:R-:W-:Y:S06]  /*13430*/  @!P0 BRA `(.L_x_258) ;  /* 0x00000000000c8947 */ /* 0x002fec0003800000 */
[----:B------:R-:W-:Y:S02]  /*13440*/  MOV R2, R41 ;  /* 0x0000002900027202 */ /* 0x000fe40000000f00 */
[----:B------:R-:W-:-:S07]  /*13450*/  MOV R4, 0x13470 ;  /* 0x0001347000047802 */ /* 0x000fce0000000f00 */
[----:B------:R-:W-:Y:S05]  /*13460*/  CALL.REL.NOINC `($__internal_1_$__cuda_sm3x_div_rn_noftz_f32_slowpath) ;  /* 0x0000005c00fc7944 */ /* 0x000fea0003c00000 */
.L_x_258:
[----:B------:R-:W-:Y:S05]  /*13470*/  BSYNC.RECONVERGENT B4 ;  /* 0x0000000000047941 */ /* 0x000fea0003800200 */
.L_x_257:
[----:B------:R-:W-:Y:S01]  /*13480*/  FFMA R39, -R2, R2, R0 ;  /* 0x0000000202277223 */ /* 0x000fe20000000100 */
[----:B------:R-:W-:Y:S03]  /*13490*/  BSSY.RECONVERGENT B0, `(.L_x_259) ;  /* 0x000000e000007945 */ /* 0x000fe60003800200 */
[----:B------:R-:W-:Y:S01]  /*134a0*/  VIADD R0, R39, 0xf3000000 ;  /* 0xf300000027007836 */ /* 0x000fe20000000000 */
[----:B------:R0:W1:Y:S04]  /*134b0*/  MUFU.RSQ R4, R39 ;  /* 0x0000002700047308 */ /* 0x0000680000001400 */
[----:B------:R-:W-:-:S13]  /*134c0*/  ISETP.GT.U32.AND P0, PT, R0, 0x727fffff, PT ;  /* 0x727fffff0000780c */ /* 0x000fda0003f04070 */
[----:B01----:R-:W-:Y:S05]  /*134d0*/  @!P0 BRA `(.L_x_260) ;  /* 0x0000000000148947 */ /* 0x003fea0003800000 */
[----:B------:R-:W-:Y:S01]  /*134e0*/  IMAD.MOV.U32 R0, RZ, RZ, R39 ;  /* 0x000000ffff007224 */ /* 0x000fe200078e0027 */
[----:B------:R-:W-:-:S07]  /*134f0*/  MOV R42, 0x13510 ;  /* 0x00013510002a7802 */ /* 0x000fce0000000f00 */
[----:B------:R-:W-:Y:S05]  /*13500*/  CALL.REL.NOINC `($__internal_0_$__cuda_sm20_sqrt_rn_f32_slowpath) ;  /* 0x0000005c007c7944 */ /* 0x000fea0003c00000 */
[----:B------:R-:W-:Y:S01]  /*13510*/  MOV R0, R4 ;  /* 0x0000000400007202 */ /* 0x000fe20000000f00 */
[----:B------:R-:W-:Y:S06]  /*13520*/  BRA `(.L_x_261) ;  /* 0x0000000000107947 */ /* 0x000fec0003800000 */
.L_x_260:
[----:B------:R-:W-:Y:S01]  /*13530*/  FMUL.FTZ R0, R39, R4 ;  /* 0x0000000427007220 */ /* 0x000fe20000410000 */
[----:B------:R-:W-:-:S03]  /*13540*/  FMUL.FTZ R4, R4, 0.5 ;  /* 0x3f00000004047820 */ /* 0x000fc60000410000 */
[----:B------:R-:W-:-:S04]  /*13550*/  FFMA R39, -R0, R0, R39 ;  /* 0x0000000000277223 */ /* 0x000fc80000000127 */
[----:B------:R-:W-:-:S07]  /*13560*/  FFMA R0, R39, R4, R0 ;  /* 0x0000000427007223 */ /* 0x000fce0000000000 */
.L_x_261:
[----:B------:R-:W-:Y:S05]  /*13570*/  BSYNC.RECONVERGENT B0 ;  /* 0x0000000000007941 */ /* 0x000fea0003800200 */
.L_x_259:
[----:B------:R-:W-:Y:S01]  /*13580*/  FADD R2, -R2, R9 ;  /* 0x0000000902027221 */ /* 0x000fe20000000100 */
[----:B------:R-:W0:Y:S01]  /*13590*/  LDCU UR4, c[0x0][0x3e4] ;  /* 0x00007c80ff0477ac */ /* 0x000e220008000800 */
[----:B------:R-:W-:Y:S03]  /*135a0*/  BSSY.RECONVERGENT B4, `(.L_x_262) ;  /* 0x000000e000047945 */ /* 0x000fe60003800200 */
[----:B------:R-:W-:-:S04]  /*135b0*/  FMNMX R41, RZ, R2, !PT ;  /* 0x00000002ff297209 */ /* 0x000fc80007800000 */
[----:B------:R-:W1:Y:S01]  /*135c0*/  MUFU.RCP R2, R41 ;  /* 0x0000002900027308 */ /* 0x000e620000001000 */
[----:B0-----:R-:W-:-:S07]  /*135d0*/  FMUL R0, R0, UR4 ;  /* 0x0000000400007c20 */ /* 0x001fce0008400000 */
[----:B------:R-:W0:Y:S01]  /*135e0*/  FCHK P0, R0, R41 ;  /* 0x0000002900007302 */ /* 0x000e220000000000 */
[----:B-1----:R-:W-:-:S04]  /*135f0*/  FFMA R39, -R41, R2, 1 ;  /* 0x3f80000029277423 */ /* 0x002fc80000000102 */
[----:B------:R-:W-:-:S04]  /*13600*/  FFMA R39, R2, R39, R2 ;  /* 0x0000002702277223 */ /* 0x000fc80000000002 */
[----:B------:R-:W-:-:S04]  /*13610*/  FFMA R2, R0, R39, RZ ;  /* 0x0000002700027223 */ /* 0x000fc800000000ff */
[----:B------:R-:W-:-:S04]  /*13620*/  FFMA R4, -R41, R2, R0 ;  /* 0x0000000229047223 */ /* 0x000fc80000000100 */
[----:B------:R-:W-:Y:S01]  /*13630*/  FFMA R2, R39, R4, R2 ;  /* 0x0000000427027223 */ /* 0x000fe20000000002 */
[----:B0-----:R-:W-:Y:S06]  /*13640*/  @!P0 BRA `(.L_x_263) ;  /* 0x00000000000c8947 */ /* 0x001fec0003800000 */
[----:B------:R-:W-:Y:S01]  /*13650*/  IMAD.MOV.U32 R2, RZ, RZ, R41 ;  /* 0x000000ffff027224 */ /* 0x000fe200078e0029 */
[----:B------:R-:W-:-:S07]  /*13660*/  MOV R4, 0x13680 ;  /* 0x0001368000047802 */ /* 0x000fce0000000f00 */
[----:B------:R-:W-:Y:S05]  /*13670*/  CALL.REL.NOINC `($__internal_1_$__cuda_sm3x_div_rn_noftz_f32_slowpath) ;  /* 0x0000005c00787944 */ /* 0x000fea0003c00000 */
.L_x_263:
[----:B------:R-:W-:Y:S05]  /*13680*/  BSYNC.RECONVERGENT B4 ;  /* 0x0000000000047941 */ /* 0x000fea0003800200 */
.L_x_262:
[----:B------:R-:W-:Y:S01]  /*13690*/  FMNMX R23, R2, R23, PT ;  /* 0x0000001702177209 */ /* 0x000fe20003800000 */
[C---:B------:R-:W-:Y:S01]  /*136a0*/  FADD R9, R24.reuse, R9 ;  /* 0x0000000918097221 */ /* 0x040fe20000000000 */
[----:B------:R-:W-:Y:S01]  /*136b0*/  FSETP.GEU.AND P1, PT, R24, RZ, PT ;  /* 0x000000ff1800720b */ /* 0x000fe20003f2e000 */
[----:B------:R-:W-:Y:S01]  /*136c0*/  IMAD.MOV.U32 R0, RZ, RZ, RZ ;  /* 0x000000ffff007224 */ /* 0x000fe200078e00ff */
[----:B------:R-:W-:-:S13]  /*136d0*/  FSETP.GEU.AND P0, PT, R23, 0.0099999997764825820923, PT ;  /* 0x3c23d70a1700780b */ /* 0x000fda0003f0e000 */
[----:B------:R-:W-:Y:S05]  /*136e0*/  @P0 BRA P1, `(.L_x_264) ;  /* 0xffffffd800580947 */ /* 0x000fea000083ffff */
.L_x_225:
[----:B------:R-:W-:Y:S05]  /*136f0*/  BSYNC.RECONVERGENT B2 ;  /* 0x0000000000027941 */ /* 0x000fea0003800200 */
.L_x_224:
[----:B------:R-:W0:Y:S02]  /*13700*/  LDCU UR4, c[0x0][0x3ac] ;  /* 0x00007580ff0477ac */ /* 0x000e240008000800 */
[----:B0-----:R-:W-:-:S04]  /*13710*/  FMUL R9, R0, UR4 ;  /* 0x0000000400097c20 */ /* 0x001fc80008400000 */
[----:B------:R-:W-:-:S05]  /*13720*/  FMUL R9, R20, R9 ;  /* 0x0000000914097220 */ /* 0x000fca0000400000 */
[----:B------:R-:W-:-:S07]  /*13730*/  FMNMX R21, RZ, R9, !PT ;  /* 0x00000009ff157209 */ /* 0x000fce0007800000 */
.L_x_223:
[----:B------:R-:W-:Y:S05]  /*13740*/  BSYNC.RECONVERGENT B3 ;  /* 0x0000000000037941 */ /* 0x000fea0003800200 */
.L_x_222:
[----:B------:R-:W0:Y:S01]  /*13750*/  LDC R0, c[0x0][0x3e8] ;  /* 0x0000fa00ff007b82 */ /* 0x000e220000000800 */
[----:B------:R-:W1:Y:S01]  /*13760*/  LDCU UR4, c[0x0][0x3a8] ;  /* 0x00007500ff0477ac */ /* 0x000e620008000800 */
[----:B------:R-:W-:Y:S01]  /*13770*/  BSSY.RECONVERGENT B2, `(.L_x_265) ;  /* 0x0000011000027945 */ /* 0x000fe20003800200 */
[----:B-1----:R-:W-:Y:S01]  /*13780*/  MOV R9, UR4 ;  /* 0x0000000400097c02 */ /* 0x002fe20008000f00 */
[----:B0-----:R-:W-:-:S04]  /*13790*/  FFMA R4, R7, R0, 1 ;  /* 0x3f80000007047423 */ /* 0x001fc80000000000 */
[----:B------:R-:W0:Y:S08]  /*137a0*/  MUFU.RCP R0, R4 ;  /* 0x0000000400007308 */ /* 0x000e300000001000 */
[----:B------:R-:W1:Y:S01]  /*137b0*/  FCHK P0, R9, R4 ;  /* 0x0000000409007302 */ /* 0x000e620000000000 */
[----:B0-----:R-:W-:-:S04]  /*137c0*/  FFMA R7, -R4, R0, 1 ;  /* 0x3f80000004077423 */ /* 0x001fc80000000100 */
[----:B------:R-:W-:-:S04]  /*137d0*/  FFMA R0, R0, R7, R0 ;  /* 0x0000000700007223 */ /* 0x000fc80000000000 */
[----:B------:R-:W-:-:S04]  /*137e0*/  FFMA R7, R0, UR4, RZ ;  /* 0x0000000400077c23 */ /* 0x000fc800080000ff */
[----:B------:R-:W-:-:S04]  /*137f0*/  FFMA R2, -R4, R7, UR4 ;  /* 0x0000000404027e23 */ /* 0x000fc80008000107 */
        /* <DEDUP_REMOVED lines=8> */
.L_x_266:
[----:B------:R-:W-:Y:S05]  /*13880*/  BSYNC.RECONVERGENT B2 ;  /* 0x0000000000027941 */ /* 0x000fea0003800200 */
.L_x_265:
[----:B------:R-:W0:Y:S01]  /*13890*/  LDC R2, c[0x0][0x3d0] ;  /* 0x0000f400ff027b82 */ /* 0x000e220000000800 */
[----:B------:R-:W-:-:S04]  /*138a0*/  FADD R0, R0, R21 ;  /* 0x0000001500007221 */ /* 0x000fc80000000000 */
[----:B------:R-:W-:Y:S01]  /*138b0*/  FADD.SAT R29, RZ, R0 ;  /* 0x00000000ff1d7221 */ /* 0x000fe20000002000 */
[C---:B0-----:R-:W-:Y:S01]  /*138c0*/  FMUL R16, R2.reuse, 0.63661974668502807617 ;  /* 0x3f22f98302107820 */ /* 0x041fe20000400000 */
[----:B------:R-:W-:-:S05]  /*138d0*/  FSETP.GE.AND P0, PT, |R2|, 105615, PT ;  /* 0x47ce47800200780b */ /* 0x000fca0003f06200 */
[----:B------:R-:W0:Y:S02]  /*138e0*/  F2I.NTZ R16, R16 ;  /* 0x0000001000107305 */ /* 0x000e240000203100 */
[----:B0-----:R-:W-:Y:S01]  /*138f0*/  I2FP.F32.S32 R25, R16 ;  /* 0x0000001000197245 */ /* 0x001fe20000201400 */
[----:B------:R-:W-:-:S04]  /*13900*/  IMAD.MOV.U32 R0, RZ, RZ, R16 ;  /* 0x000000ffff007224 */ /* 0x000fc800078e0010 */
[----:B------:R-:W-:-:S04]  /*13910*/  FFMA R4, R25, -1.5707962512969970703, R2 ;  /* 0xbfc90fda19047823 */ /* 0x000fc80000000002 */
[----:B------:R-:W-:-:S04]  /*13920*/  FFMA R4, R25, -7.5497894158615963534e-08, R4 ;  /* 0xb3a2216819047823 */ /* 0x000fc80000000004 */
[----:B------:R-:W-:Y:S01]  /*13930*/  FFMA R25, R25, -5.3903029534742383927e-15, R4 ;  /* 0xa7c234c519197823 */ /* 0x000fe20000000004 */
[----:B------:R-:W-:-:S03]  /*13940*/  P2R R4, PR, RZ, 0x1 ;  /* 0x00000001ff047803 */ /* 0x000fc60000000000 */
[----:B------:R-:W-:Y:S01]  /*13950*/  IMAD.MOV.U32 R17, RZ, RZ, R25 ;  /* 0x000000ffff117224 */ /* 0x000fe200078e0019 */
[----:B------:R-:W-:Y:S06]  /*13960*/  @!P0 BRA `(.L_x_267) ;  /* 0x0000000400748947 */ /* 0x000fec0003800000 */
[----:B------:R-:W-:-:S13]  /*13970*/  FSETP.NEU.AND P0, PT, |R2|, +INF , PT ;  /* 0x7f8000000200780b */ /* 0x000fda0003f0d200 */
[----:B------:R-:W-:Y:S01]  /*13980*/  @!P0 FMUL R17, RZ, R2 ;  /* 0x00000002ff118220 */ /* 0x000fe20000400000 */
[----:B------:R-:W-:Y:S01]  /*13990*/  @!P0 MOV R0, RZ ;  /* 0x000000ff00008202 */ /* 0x000fe20000000f00 */
[----:B------:R-:W-:Y:S06]  /*139a0*/  @!P0 BRA `(.L_x_267) ;  /* 0x0000000400648947 */ /* 0x000fec0003800000 */
[----:B------:R-:W-:Y:S02]  /*139b0*/  IMAD.SHL.U32 R0, R2, 0x100, RZ ;  /* 0x0000010002007824 */ /* 0x000fe400078e00ff */
[----:B------:R-:W-:Y:S02]  /*139c0*/  HFMA2 R7, -RZ, RZ, 0, 0 ;  /* 0x00000000ff077431 */ /* 0x000fe400000001ff */
[----:B------:R-:W-:Y:S01]  /*139d0*/  IMAD.MOV.U32 R9, RZ, RZ, RZ ;  /* 0x000000ffff097224 */ /* 0x000fe200078e00ff */
[----:B------:R-:W0:Y:S01]  /*139e0*/  LDCU.64 UR6, c[0x4][URZ] ;  /* 0x01000000ff0677ac */ /* 0x000e220008000a00 */
[----:B------:R-:W-:Y:S01]  /*139f0*/  IMAD.MOV.U32 R4, RZ, RZ, RZ ;  /* 0x000000ffff047224 */ /* 0x000fe200078e00ff */
[----:B------:R-:W-:Y:S01]  /*13a00*/  LOP3.LUT R17, R0, 0x80000000, RZ, 0xfc, !PT ;  /* 0x8000000000117812 */ /* 0x000fe200078efcff */
[----:B------:R-:W-:-:S06]  /*13a10*/  UMOV UR4, URZ ;  /* 0x000000ff00047c82 */ /* 0x000fcc0008000000 */
.L_x_268:
[----:B0-----:R-:W-:Y:S01]  /*13a20*/  IMAD.U32 R20, RZ, RZ, UR6 ;  /* 0x00000006ff147e24 */ /* 0x001fe2000f8e00ff */
[----:B------:R-:W-:-:S05]  /*13a30*/  MOV R21, UR7 ;  /* 0x0000000700157c02 */ /* 0x000fca0008000f00 */
[----:B------:R-:W2:Y:S01]  /*13a40*/  LDG.E.CONSTANT R18, desc[UR10][R20.64] ;  /* 0x0000000a14127981 */ /* 0x000ea2000c1e9900 */
[----:B------:R-:W-:Y:S01]  /*13a50*/  UIADD3 UR4, UPT, UPT, UR4, 0x1, URZ ;  /* 0x0000000104047890 */ /* 0x000fe2000fffe0ff */
[C---:B------:R-:W-:Y:S01]  /*13a60*/  ISETP.EQ.AND P0, PT, R4.reuse, RZ, PT ;  /* 0x000000ff0400720c */ /* 0x040fe20003f02270 */
[----:B------:R-:W-:Y:S01]  /*13a70*/  UIADD3 UR6, UP1, UPT, UR6, 0x4, URZ ;  /* 0x0000000406067890 */ /* 0x000fe2000ff3e0ff */
[C---:B------:R-:W-:Y:S01]  /*13a80*/  ISETP.EQ.AND P1, PT, R4.reuse, 0x4, PT ;  /* 0x000000040400780c */ /* 0x040fe20003f22270 */
[----:B------:R-:W-:Y:S01]  /*13a90*/  UISETP.NE.AND UP0, UPT, UR4, 0x6, UPT ;  /* 0x000000060400788c */ /* 0x000fe2000bf05270 */
[C---:B------:R-:W-:Y:S01]  /*13aa0*/  ISETP.EQ.AND P3, PT, R4.reuse, 0xc, PT ;  /* 0x0000000c0400780c */ /* 0x040fe20003f62270 */
[----:B------:R-:W-:Y:S01]  /*13ab0*/  UIADD3.X UR7, UPT, UPT, URZ, UR7, URZ, UP1, !UPT ;  /* 0x00000007ff077290 */ /* 0x000fe20008ffe4ff */
[C---:B------:R-:W-:Y:S02]  /*13ac0*/  ISETP.EQ.AND P4, PT, R4.reuse, 0x10, PT ;  /* 0x000000100400780c */ /* 0x040fe40003f82270 */
[----:B------:R-:W-:Y:S01]  /*13ad0*/  ISETP.EQ.AND P5, PT, R4, 0x14, PT ;  /* 0x000000140400780c */ /* 0x000fe20003fa2270 */
[----:B--2---:R-:W-:-:S03]  /*13ae0*/  IMAD.WIDE.U32 R18, R18, R17, RZ ;  /* 0x0000001112127225 */ /* 0x004fc600078e00ff */
[----:B------:R-:W-:-:S04]  /*13af0*/  IADD3 R0, P2, PT, R18, R9, RZ ;  /* 0x0000000912007210 */ /* 0x000fc80007f5e0ff */
[-C--:B------:R-:W-:Y:S01]  /*13b00*/  @P1 MOV R11, R0.reuse ;  /* 0x00000000000b1202 */ /* 0x080fe20000000f00 */
[----:B------:R-:W-:Y:S01]  /*13b10*/  IMAD.X R9, R19, 0x1, R7, P2 ;  /* 0x0000000113097824 */ /* 0x000fe200010e0607 */
[C---:B------:R-:W-:Y:S01]  /*13b20*/  ISETP.EQ.AND P2, PT, R4.reuse, 0x8, PT ;  /* 0x000000080400780c */ /* 0x040fe20003f42270 */
[--C-:B------:R-:W-:Y:S01]  /*13b30*/  @P0 IMAD.MOV.U32 R10, RZ, RZ, R0.reuse ;  /* 0x000000ffff0a0224 */ /* 0x100fe200078e0000 */
[----:B------:R-:W-:Y:S01]  /*13b40*/  @P4 MOV R14, R0 ;  /* 0x00000000000e4202 */ /* 0x000fe20000000f00 */
[--C-:B------:R-:W-:Y:S02]  /*13b50*/  @P3 IMAD.MOV.U32 R13, RZ, RZ, R0.reuse ;  /* 0x000000ffff0d3224 */ /* 0x100fe400078e0000 */
[----:B------:R-:W-:Y:S02]  /*13b60*/  @P5 IMAD.MOV.U32 R15, RZ, RZ, R0 ;  /* 0x000000ffff0f5224 */ /* 0x000fe400078e0000 */
[----:B------:R-:W-:-:S06]  /*13b70*/  VIADD R4, R4, 0x4 ;  /* 0x0000000404047836 */ /* 0x000fcc0000000000 */
[----:B------:R-:W-:Y:S01]  /*13b80*/  @P2 IMAD.MOV.U32 R12, RZ, RZ, R0 ;  /* 0x000000ffff0c2224 */ /* 0x000fe200078e0000 */
[----:B------:R-:W-:Y:S06]  /*13b90*/  BRA.U UP0, `(.L_x_268) ;  /* 0xfffffffd00a07547 */ /* 0x000fec000b83ffff */
[----:B------:R-:W-:-:S04]  /*13ba0*/  SHF.R.U32.HI R17, RZ, 0x17, R2 ;  /* 0x00000017ff117819 */ /* 0x000fc80000011602 */
[C---:B------:R-:W-:Y:S02]  /*13bb0*/  LOP3.LUT R0, R17.reuse, 0xe0, RZ, 0xc0, !PT ;  /* 0x000000e011007812 */ /* 0x040fe400078ec0ff */
[----:B------:R-:W-:Y:S02]  /*13bc0*/  LOP3.LUT P6, RZ, R17, 0x1f, RZ, 0xc0, !PT ;  /* 0x0000001f11ff7812 */ /* 0x000fe400078cc0ff */
[----:B------:R-:W-:-:S04]  /*13bd0*/  IADD3 R0, PT, PT, R0, -0x80, RZ ;  /* 0xffffff8000007810 */ /* 0x000fc80007ffe0ff */
[----:B------:R-:W-:-:S05]  /*13be0*/  SHF.R.U32.HI R0, RZ, 0x5, R0 ;  /* 0x00000005ff007819 */ /* 0x000fca0000011600 */
[----:B------:R-:W-:-:S05]  /*13bf0*/  IMAD.U32 R18, R0, -0x4, RZ ;  /* 0xfffffffc00127824 */ /* 0x000fca00078e00ff */
[C---:B------:R-:W-:Y:S02]  /*13c00*/  ISETP.EQ.AND P3, PT, R18.reuse, -0x18, PT ;  /* 0xffffffe81200780c */ /* 0x040fe40003f62270 */
[C---:B------:R-:W-:Y:S02]  /*13c10*/  ISETP.EQ.AND P4, PT, R18.reuse, -0x14, PT ;  /* 0xffffffec1200780c */ /* 0x040fe40003f82270 */
[C---:B------:R-:W-:Y:S02]  /*13c20*/  ISETP.EQ.AND P0, PT, R18.reuse, -0x10, PT ;  /* 0xfffffff01200780c */ /* 0x040fe40003f02270 */
[C---:B------:R-:W-:Y:S02]  /*13c30*/  ISETP.EQ.AND P1, PT, R18.reuse, -0xc, PT ;  /* 0xfffffff41200780c */ /* 0x040fe40003f22270 */
[C---:B------:R-:W-:Y:S02]  /*13c40*/  ISETP.EQ.AND P2, PT, R18.reuse, -0x8, PT ;  /* 0xfffffff81200780c */ /* 0x040fe40003f42270 */
[----:B------:R-:W-:-:S03]  /*13c50*/  ISETP.EQ.AND P5, PT, R18, 0x4, PT ;  /* 0x000000041200780c */ /* 0x000fc60003fa2270 */
[----:B------:R-:W-:Y:S01]  /*13c60*/  @P3 IMAD.MOV.U32 R0, RZ, RZ, R10 ;  /* 0x000000ffff003224 */ /* 0x000fe200078e000a */
[C---:B------:R-:W-:Y:S01]  /*13c70*/  ISETP.EQ.AND P3, PT, R18.reuse, -0x4, PT ;  /* 0xfffffffc1200780c */ /* 0x040fe20003f62270 */
[--C-:B------:R-:W-:Y:S01]  /*13c80*/  @P4 IMAD.MOV.U32 R0, RZ, RZ, R11.reuse ;  /* 0x000000ffff004224 */ /* 0x100fe200078e000b */
[----:B------:R-:W-:Y:S01]  /*13c90*/  @P4 MOV R4, R10 ;  /* 0x0000000a00044202 */ /* 0x000fe20000000f00 */
[----:B------:R-:W-:Y:S01]  /*13ca0*/  @P0 IMAD.MOV.U32 R4, RZ, RZ, R11 ;  /* 0x000000ffff040224 */ /* 0x000fe200078e000b */
[----:B------:R-:W-:Y:S01]  /*13cb0*/  ISETP.EQ.AND P4, PT, R18, RZ, PT ;  /* 0x000000ff1200720c */ /* 0x000fe20003f82270 */
[----:B------:R-:W-:Y:S01]  /*13cc0*/  @P1 IMAD.MOV.U32 R4, RZ, RZ, R12 ;  /* 0x000000ffff041224 */ /* 0x000fe200078e000c */
[----:B------:R-:W-:Y:S01]  /*13cd0*/  @P0 MOV R0, R12 ;  /* 0x0000000c00000202 */ /* 0x000fe20000000f00 */
[----:B------:R-:W-:Y:S01]  /*13ce0*/  @P1 IMAD.MOV.U32 R0, RZ, RZ, R13 ;  /* 0x000000ffff001224 */ /* 0x000fe200078e000d */
[----:B------:R-:W-:Y:S01]  /*13cf0*/  @P2 MOV R4, R13 ;  /* 0x0000000d00042202 */ /* 0x000fe20000000f00 */
[----:B------:R-:W-:-:S04]  /*13d00*/  @P2 IMAD.MOV.U32 R0, RZ, RZ, R14 ;  /* 0x000000ffff002224 */ /* 0x000fc800078e000e */
[----:B------:R-:W-:Y:S01]  /*13d10*/  @P3 IMAD.MOV.U32 R4, RZ, RZ, R14 ;  /* 0x000000ffff043224 */ /* 0x000fe200078e000e */
[----:B------:R-:W-:-:S03]  /*13d20*/  @P3 MOV R0, R15 ;  /* 0x0000000f00003202 */ /* 0x000fc60000000f00 */
        /* <DEDUP_REMOVED lines=9> */
[----:B------:R-:W-:Y:S01]  /*13dc0*/  LOP3.LUT R17, R17, 0x1f, RZ, 0xc0, !PT ;  /* 0x0000001f11117812 */ /* 0x000fe200078ec0ff */
[----:B------:R-:W-:Y:S01]  /*13dd0*/  @P4 IMAD.MOV.U32 R7, RZ, RZ, R14 ;  /* 0x000000ffff074224 */ /* 0x000fe200078e000e */
[----:B------:R-:W-:Y:S02]  /*13de0*/  @P5 MOV R7, R15 ;  /* 0x0000000f00075202 */ /* 0x000fe40000000f00 */
[----:B------:R-:W-:-:S05]  /*13df0*/  SHF.L.W.U32.HI R0, R4, R17, R0 ;  /* 0x0000001104007219 */ /* 0x000fca0000010e00 */
[----:B------:R-:W-:-:S05]  /*13e00*/  @P0 IMAD.MOV.U32 R7, RZ, RZ, R9 ;  /* 0x000000ffff070224 */ /* 0x000fca00078e0009 */
[----:B------:R-:W-:-:S07]  /*13e10*/  SHF.L.W.U32.HI R4, R7, R17, R4 ;  /* 0x0000001107047219 */ /* 0x000fce0000010e04 */
.L_x_269:
[C---:B------:R-:W-:Y:S01]  /*13e20*/  SHF.L.W.U32.HI R7, R4.reuse, 0x2, R0 ;  /* 0x0000000204077819 */ /* 0x040fe20000010e00 */
[----:B------:R-:W-:Y:S01]  /*13e30*/  IMAD.SHL.U32 R4, R4, 0x4, RZ ;  /* 0x0000000404047824 */ /* 0x000fe200078e00ff */
[----:B------:R-:W-:Y:S01]  /*13e40*/  UMOV UR4, 0x54442d19 ;  /* 0x54442d1900047882 */ /* 0x000fe20000000000 */
[----:B------:R-:W-:Y:S01]  /*13e50*/  UMOV UR5, 0x3bf921fb ;  /* 0x3bf921fb00057882 */ /* 0x000fe20000000000 */
[----:B------:R-:W-:Y:S02]  /*13e60*/  SHF.R.S32.HI R9, RZ, 0x1f, R7 ;  /* 0x0000001fff097819 */ /* 0x000fe40000011407 */
[----:B------:R-:W-:Y:S02]  /*13e70*/  ISETP.GE.AND P1, PT, R2, RZ, PT ;  /* 0x000000ff0200720c */ /* 0x000fe40003f26270 */
[C---:B------:R-:W-:Y:S02]  /*13e80*/  LOP3.LUT R20, R9.reuse, R4, RZ, 0x3c, !PT ;  /* 0x0000000409147212 */ /* 0x040fe400078e3cff */
[----:B------:R-:W-:-:S02]  /*13e90*/  LOP3.LUT R21, R9, R7, RZ, 0x3c, !PT ;  /* 0x0000000709157212 */ /* 0x000fc400078e3cff */
[----:B------:R-:W-:Y:S02]  /*13ea0*/  SHF.R.U32.HI R0, RZ, 0x1e, R0 ;  /* 0x0000001eff007819 */ /* 0x000fe40000011600 */
[----:B------:R-:W0:Y:S01]  /*13eb0*/  I2F.F64.S64 R18, R20 ;  /* 0x0000001400127312 */ /* 0x000e220000301c00 */
[C---:B------:R-:W-:Y:S02]  /*13ec0*/  LOP3.LUT R4, R7.reuse, R2, RZ, 0x3c, !PT ;  /* 0x0000000207047212 */ /* 0x040fe400078e3cff */
[----:B------:R-:W-:Y:S02]  /*13ed0*/  LEA.HI R0, R7, R0, RZ, 0x1 ;  /* 0x0000000007007211 */ /* 0x000fe400078f08ff */
[----:B------:R-:W-:Y:S02]  /*13ee0*/  ISETP.GE.AND P0, PT, R4, RZ, PT ;  /* 0x000000ff0400720c */ /* 0x000fe40003f06270 */
[----:B------:R-:W-:-:S05]  /*13ef0*/  IADD3 R4, PT, PT, -R0, RZ, RZ ;  /* 0x000000ff00047210 */ /* 0x000fca0007ffe1ff */
[----:B------:R-:W-:Y:S01]  /*13f00*/  @!P1 IMAD.MOV.U32 R0, RZ, RZ, R4 ;  /* 0x000000ffff009224 */ /* 0x000fe200078e0004 */
[----:B0-----:R-:W-:-:S10]  /*13f10*/  DMUL R18, R18, UR4 ;  /* 0x0000000412127c28 */ /* 0x001fd40008000000 */
[----:B------:R-:W0:Y:S02]  /*13f20*/  F2F.F32.F64 R18, R18 ;  /* 0x0000001200127310 */ /* 0x000e240000301000 */
[----:B0-----:R-:W-:-:S07]  /*13f30*/  FSEL R17, -R18, R18, !P0 ;  /* 0x0000001212117208 */ /* 0x001fce0004000100 */
.L_x_267:
[----:B------:R-:W-:Y:S02]  /*13f40*/  IMAD.MOV.U32 R4, RZ, RZ, 0x37cbac00 ;  /* 0x37cbac00ff047424 */ /* 0x000fe400078e00ff */
[----:B------:R-:W-:Y:S01]  /*13f50*/  FMUL R19, R17, R17 ;  /* 0x0000001111137220 */ /* 0x000fe20000400000 */
[----:B------:R-:W-:Y:S01]  /*13f60*/  LOP3.LUT R7, R0, 0x1, RZ, 0xc0, !PT ;  /* 0x0000000100077812 */ /* 0x000fe200078ec0ff */
[----:B------:R-:W-:Y:S01]  /*13f70*/  IMAD.MOV.U32 R9, RZ, RZ, 0x3effffff ;  /* 0x3effffffff097424 */ /* 0x000fe200078e00ff */
[----:B------:R-:W-:Y:S01]  /*13f80*/  FSETP.GE.AND P2, PT, |R2|, 105615, PT ;  /* 0x47ce47800200780b */ /* 0x000fe20003f46200 */
[----:B------:R-:W-:Y:S01]  /*13f90*/  FFMA R18, R19, R4, -0.0013887860113754868507 ;  /* 0xbab607ed13127423 */ /* 0x000fe20000000004 */
[----:B------:R-:W-:Y:S02]  /*13fa0*/  ISETP.NE.U32.AND P0, PT, R7, 0x1, PT ;  /* 0x000000010700780c */ /* 0x000fe40003f05070 */
[----:B------:R-:W-:Y:S02]  /*13fb0*/  MOV R7, 0x3d2aaabb ;  /* 0x3d2aaabb00077802 */ /* 0x000fe40000000f00 */
[----:B------:R-:W-:-:S02]  /*13fc0*/  FSEL R18, R18, -0.00019574658654164522886, !P0 ;  /* 0xb94d415312127808 */ /* 0x000fc40004000000 */
[----:B------:R-:W-:Y:S02]  /*13fd0*/  FSEL R20, R7, 0.0083327032625675201416, !P0 ;  /* 0x3c0885e407147808 */ /* 0x000fe40004000000 */
[----:B------:R-:W-:Y:S02]  /*13fe0*/  LOP3.LUT P1, RZ, R0, 0x2, RZ, 0xc0, !PT ;  /* 0x0000000200ff7812 */ /* 0x000fe4000782c0ff */
[----:B------:R-:W-:Y:S01]  /*13ff0*/  FSEL R0, R17, 1, P0 ;  /* 0x3f80000011007808 */ /* 0x000fe20000000000 */
[----:B------:R-:W-:Y:S01]  /*14000*/  FFMA R18, R19, R18, R20 ;  /* 0x0000001213127223 */ /* 0x000fe20000000014 */
[----:B------:R-:W-:-:S03]  /*14010*/  FSEL R21, -R9, -0.16666662693023681641, !P0 ;  /* 0xbe2aaaa809157808 */ /* 0x000fc60004000100 */
[C---:B------:R-:W-:Y:S02]  /*14020*/  FFMA R17, R19.reuse, R0, RZ ;  /* 0x0000000013117223 */ /* 0x040fe400000000ff */
[----:B------:R-:W-:Y:S01]  /*14030*/  FFMA R18, R19, R18, R21 ;  /* 0x0000001213127223 */ /* 0x000fe20000000015 */
[----:B------:R-:W-:-:S03]  /*14040*/  MOV R19, R25 ;  /* 0x0000001900137202 */ /* 0x000fc60000000f00 */
[----:B------:R-:W-:Y:S01]  /*14050*/  FFMA R18, R17, R18, R0 ;  /* 0x0000001211127223 */ /* 0x000fe20000000000 */
[----:B------:R-:W-:-:S03]  /*14060*/  IMAD.MOV.U32 R0, RZ, RZ, R16 ;  /* 0x000000ffff007224 */ /* 0x000fc600078e0010 */
[----:B------:R-:W-:Y:S01]  /*14070*/  @P1 FADD R18, RZ, -R18 ;  /* 0x80000012ff121221 */ /* 0x000fe20000000000 */
[----:B------:R-:W-:Y:S06]  /*14080*/  @!P2 BRA `(.L_x_270) ;  /* 0x000000040070a947 */ /* 0x000fec0003800000 */
[----:B------:R-:W-:-:S13]  /*14090*/  FSETP.NEU.AND P0, PT, |R2|, +INF , PT ;  /* 0x7f8000000200780b */ /* 0x000fda0003f0d200 */
[----:B------:R-:W-:Y:S01]  /*140a0*/  @!P0 FMUL R19, RZ, R2 ;  /* 0x00000002ff138220 */ /* 0x000fe20000400000 */
[----:B------:R-:W-:Y:S01]  /*140b0*/  @!P0 IMAD.MOV.U32 R0, RZ, RZ, RZ ;  /* 0x000000ffff008224 */ /* 0x000fe200078e00ff */
[----:B------:R-:W-:Y:S06]  /*140c0*/  @!P0 BRA `(.L_x_270) ;  /* 0x0000000400608947 */ /* 0x000fec0003800000 */
[----:B------:R-:W-:Y:S01]  /*140d0*/  IMAD.SHL.U32 R0, R2, 0x100, RZ ;  /* 0x0000010002007824 */ /* 0x000fe200078e00ff */
[----:B------:R-:W-:Y:S02]  /*140e0*/  MOV R19, RZ ;  /* 0x000000ff00137202 */ /* 0x000fe40000000f00 */
[----:B------:R-:W-:Y:S01]  /*140f0*/  CS2R R22, SRZ ;  /* 0x0000000000167805 */ /* 0x000fe2000001ff00 */
[----:B------:R-:W0:Y:S01]  /*14100*/  LDCU.64 UR6, c[0x4][URZ] ;  /* 0x01000000ff0677ac */ /* 0x000e220008000a00 */
[----:B------:R-:W-:Y:S01]  /*14110*/  LOP3.LUT R27, R0, 0x80000000, RZ, 0xfc, !PT ;  /* 0x80000000001b7812 */ /* 0x000fe200078efcff */
[----:B------:R-:W-:-:S06]  /*14120*/  UMOV UR4, URZ ;  /* 0x000000ff00047c82 */ /* 0x000fcc0008000000 */
.L_x_271:
[----:B0-----:R-:W-:Y:S02]  /*14130*/  IMAD.U32 R20, RZ, RZ, UR6 ;  /* 0x00000006ff147e24 */ /* 0x001fe4000f8e00ff */
[----:B------:R-:W-:-:S05]  /*14140*/  IMAD.U32 R21, RZ, RZ, UR7 ;  /* 0x00000007ff157e24 */ /* 0x000fca000f8e00ff */
        /* <DEDUP_REMOVED lines=12> */
[----:B------:R-:W-:Y:S01]  /*14210*/  IADD3.X R19, PT, PT, R17, R23, RZ, P2, !PT ;  /* 0x0000001711137210 */ /* 0x000fe200017fe4ff */
[--C-:B------:R-:W-:Y:S01]  /*14220*/  @P0 IMAD.MOV.U32 R10, RZ, RZ, R0.reuse ;  /* 0x000000ffff0a0224 */ /* 0x100fe200078e0000 */
[C---:B------:R-:W-:Y:S01]  /*14230*/  ISETP.EQ.AND P2, PT, R22.reuse, 0x8, PT ;  /* 0x000000081600780c */ /* 0x040fe20003f42270 */
[--C-:B------:R-:W-:Y:S02]  /*14240*/  @P1 IMAD.MOV.U32 R11, RZ, RZ, R0.reuse ;  /* 0x000000ffff0b1224 */ /* 0x100fe400078e0000 */
[----:B------:R-:W-:Y:S01]  /*14250*/  @P5 MOV R15, R0 ;  /* 0x00000000000f5202 */ /* 0x000fe20000000f00 */
[--C-:B------:R-:W-:Y:S02]  /*14260*/  @P3 IMAD.MOV.U32 R13, RZ, RZ, R0.reuse ;  /* 0x000000ffff0d3224 */ /* 0x100fe400078e0000 */
[----:B------:R-:W-:Y:S02]  /*14270*/  @P4 IMAD.MOV.U32 R14, RZ, RZ, R0 ;  /* 0x000000ffff0e4224 */ /* 0x000fe400078e0000 */
[----:B------:R-:W-:-:S05]  /*14280*/  VIADD R22, R22, 0x4 ;  /* 0x0000000416167836 */ /* 0x000fca0000000000 */
[----:B------:R-:W-:Y:S01]  /*14290*/  @P2 MOV R12, R0 ;  /* 0x00000000000c2202 */ /* 0x000fe20000000f00 */
[----:B------:R-:W-:Y:S06]  /*142a0*/  BRA.U UP0, `(.L_x_271) ;  /* 0xfffffffd00a07547 */ /* 0x000fec000b83ffff */
[----:B------:R-:W-:-:S04]  /*142b0*/  SHF.R.U32.HI R20, RZ, 0x17, R2 ;  /* 0x00000017ff147819 */ /* 0x000fc80000011602 */
[C---:B------:R-:W-:Y:S02]  /*142c0*/  LOP3.LUT R0, R20.reuse, 0xe0, RZ, 0xc0, !PT ;  /* 0x000000e014007812 */ /* 0x040fe400078ec0ff */
[----:B------:R-:W-:-:S03]  /*142d0*/  LOP3.LUT P6, RZ, R20, 0x1f, RZ, 0xc0, !PT ;  /* 0x0000001f14ff7812 */ /* 0x000fc600078cc0ff */
[----:B------:R-:W-:-:S05]  /*142e0*/  VIADD R0, R0, 0xffffff80 ;  /* 0xffffff8000007836 */ /* 0x000fca0000000000 */
[----:B------:R-:W-:-:S04]  /*142f0*/  SHF.R.U32.HI R0, RZ, 0x5, R0 ;  /* 0x00000005ff007819 */ /* 0x000fc80000011600 */
[----:B------:R-:W-:-:S04]  /*14300*/  LEA R21, -R0, RZ, 0x2 ;  /* 0x000000ff00157211 */ /* 0x000fc800078e11ff */
[C---:B------:R-:W-:Y:S02]  /*14310*/  ISETP.EQ.AND P3, PT, R21.reuse, -0x18, PT ;  /* 0xffffffe81500780c */ /* 0x040fe40003f62270 */
[C---:B------:R-:W-:Y:S02]  /*14320*/  ISETP.EQ.AND P4, PT, R21.reuse, -0x14, PT ;  /* 0xffffffec1500780c */ /* 0x040fe40003f82270 */
[C---:B------:R-:W-:Y:S02]  /*14330*/  ISETP.EQ.AND P0, PT, R21.reuse, -0x10, PT ;  /* 0xfffffff01500780c */ /* 0x040fe40003f02270 */
[C---:B------:R-:W-:Y:S02]  /*14340*/  ISETP.EQ.AND P1, PT, R21.reuse, -0xc, PT ;  /* 0xfffffff41500780c */ /* 0x040fe40003f22270 */
[C---:B------:R-:W-:Y:S02]  /*14350*/  ISETP.EQ.AND P2, PT, R21.reuse, -0x8, PT ;  /* 0xfffffff81500780c */ /* 0x040fe40003f42270 */
[----:B------:R-:W-:-:S03]  /*14360*/  ISETP.EQ.AND P5, PT, R21, 0x4, PT ;  /* 0x000000041500780c */ /* 0x000fc60003fa2270 */
[--C-:B------:R-:W-:Y:S01]  /*14370*/  @P3 IMAD.MOV.U32 R0, RZ, RZ, R10.reuse ;  /* 0x000000ffff003224 */ /* 0x100fe200078e000a */
[C---:B------:R-:W-:Y:S01]  /*14380*/  ISETP.EQ.AND P3, PT, R21.reuse, -0x4, PT ;  /* 0xfffffffc1500780c */ /* 0x040fe20003f62270 */
[----:B------:R-:W-:Y:S01]  /*14390*/  @P4 IMAD.MOV.U32 R16, RZ, RZ, R10 ;  /* 0x000000ffff104224 */ /* 0x000fe200078e000a */
[----:B------:R-:W-:Y:S01]  /*143a0*/  @P4 MOV R0, R11 ;  /* 0x0000000b00004202 */ /* 0x000fe20000000f00 */
[----:B------:R-:W-:Y:S01]  /*143b0*/  @P0 IMAD.MOV.U32 R16, RZ, RZ, R11 ;  /* 0x000000ffff100224 */ /* 0x000fe200078e000b */
[----:B------:R-:W-:Y:S01]  /*143c0*/  ISETP.EQ.AND P4, PT, R21, RZ, PT ;  /* 0x000000ff1500720c */ /* 0x000fe20003f82270 */
[----:B------:R-:W-:Y:S01]  /*143d0*/  @P0 IMAD.MOV.U32 R0, RZ, RZ, R12 ;  /* 0x000000ffff000224 */ /* 0x000fe200078e000c */
[----:B------:R-:W-:Y:S01]  /*143e0*/  @P1 MOV R16, R12 ;  /* 0x0000000c00101202 */ /* 0x000fe20000000f00 */
[--C-:B------:R-:W-:Y:S01]  /*143f0*/  @P1 IMAD.MOV.U32 R0, RZ, RZ, R13.reuse ;  /* 0x000000ffff001224 */ /* 0x100fe200078e000d */
[----:B------:R-:W-:Y:S01]  /*14400*/  @P2 MOV R0, R14 ;  /* 0x0000000e00002202 */ /* 0x000fe20000000f00 */
[----:B------:R-:W-:-:S04]  /*14410*/  @P2 IMAD.MOV.U32 R16, RZ, RZ, R13 ;  /* 0x000000ffff102224 */ /* 0x000fc800078e000d */
[----:B------:R-:W-:Y:S02]  /*14420*/  @P3 IMAD.MOV.U32 R16, RZ, RZ, R14 ;  /* 0x000000ffff103224 */ /* 0x000fe400078e000e */
[----:B------:R-:W-:Y:S02]  /*14430*/  @P3 IMAD.MOV.U32 R0, RZ, RZ, R15 ;  /* 0x000000ffff003224 */ /* 0x000fe400078e000f */
[----:B------:R-:W-:Y:S01]  /*14440*/  @P4 MOV R16, R15 ;  /* 0x0000000f00104202 */ /* 0x000fe20000000f00 */
        /* <DEDUP_REMOVED lines=9> */
[----:B------:R-:W-:Y:S01]  /*144e0*/  LOP3.LUT R21, R20, 0x1f, RZ, 0xc0, !PT ;  /* 0x0000001f14157812 */ /* 0x000fe200078ec0ff */
[----:B------:R-:W-:-:S03]  /*144f0*/  @P5 IMAD.MOV.U32 R17, RZ, RZ, R15 ;  /* 0x000000ffff115224 */ /* 0x000fc600078e000f */
[----:B------:R-:W-:-:S05]  /*14500*/  SHF.L.W.U32.HI R0, R16, R21, R0 ;  /* 0x0000001510007219 */ /* 0x000fca0000010e00 */
[----:B------:R-:W-:-:S04]  /*14510*/  @P0 MOV R17, R19 ;  /* 0x0000001300110202 */ /* 0x000fc80000000f00 */
[----:B------:R-:W-:-:S07]  /*14520*/  SHF.L.W.U32.HI R16, R17, R21, R16 ;  /* 0x0000001511107219 */ /* 0x000fce0000010e10 */
.L_x_272:
[C-C-:B------:R-:W-:Y:S01]  /*14530*/  SHF.L.W.U32.HI R19, R16.reuse, 0x2, R0.reuse ;  /* 0x0000000210137819 */ /* 0x140fe20000010e00 */
[----:B------:R-:W-:Y:S01]  /*14540*/  IMAD.SHL.U32 R16, R16, 0x4, RZ ;  /* 0x0000000410107824 */ /* 0x000fe200078e00ff */
[----:B------:R-:W-:Y:S01]  /*14550*/  UMOV UR4, 0x54442d19 ;  /* 0x54442d1900047882 */ /* 0x000fe20000000000 */
[----:B------:R-:W-:Y:S01]  /*14560*/  UMOV UR5, 0x3bf921fb ;  /* 0x3bf921fb00057882 */ /* 0x000fe20000000000 */
[----:B------:R-:W-:Y:S02]  /*14570*/  SHF.R.S32.HI R17, RZ, 0x1f, R19 ;  /* 0x0000001fff117819 */ /* 0x000fe40000011413 */
[----:B------:R-:W-:Y:S02]  /*14580*/  SHF.R.U32.HI R0, RZ, 0x1e, R0 ;  /* 0x0000001eff007819 */ /* 0x000fe40000011600 */
[C---:B------:R-:W-:Y:S02]  /*14590*/  LOP3.LUT R20, R17.reuse, R16, RZ, 0x3c, !PT ;  /* 0x0000001011147212 */ /* 0x040fe400078e3cff */
[----:B------:R-:W-:-:S02]  /*145a0*/  LOP3.LUT R21, R17, R19, RZ, 0x3c, !PT ;  /* 0x0000001311157212 */ /* 0x000fc400078e3cff */
[----:B------:R-:W-:Y:S02]  /*145b0*/  ISETP.GE.AND P1, PT, R2, RZ, PT ;  /* 0x000000ff0200720c */ /* 0x000fe40003f26270 */
[----:B------:R-:W0:Y:S01]  /*145c0*/  I2F.F64.S64 R16, R20 ;  /* 0x0000001400107312 */ /* 0x000e220000301c00 */
[C---:B------:R-:W-:Y:S02]  /*145d0*/  LEA.HI R0, R19.reuse, R0, RZ, 0x1 ;  /* 0x0000000013007211 */ /* 0x040fe400078f08ff */
[----:B------:R-:W-:-:S03]  /*145e0*/  LOP3.LUT R22, R19, R2, RZ, 0x3c, !PT ;  /* 0x0000000213167212 */ /* 0x000fc600078e3cff */
[----:B------:R-:W-:Y:S01]  /*145f0*/  IMAD.MOV R19, RZ, RZ, -R0 ;  /* 0x000000ffff137224 */ /* 0x000fe200078e0a00 */
[----:B------:R-:W-:-:S04]  /*14600*/  ISETP.GE.AND P0, PT, R22, RZ, PT ;  /* 0x000000ff1600720c */ /* 0x000fc80003f06270 */
[----:B------:R-:W-:Y:S01]  /*14610*/  @!P1 MOV R0, R19 ;  /* 0x0000001300009202 */ /* 0x000fe20000000f00 */
[----:B0-----:R-:W-:-:S10]  /*14620*/  DMUL R16, R16, UR4 ;  /* 0x0000000410107c28 */ /* 0x001fd40008000000 */
[----:B------:R-:W0:Y:S02]  /*14630*/  F2F.F32.F64 R16, R16 ;  /* 0x0000001000107310 */ /* 0x000e240000301000 */
[----:B0-----:R-:W-:-:S07]  /*14640*/  FSEL R19, -R16, R16, !P0 ;  /* 0x0000001010137208 */ /* 0x001fce0004000100 */
.L_x_270:
[----:B------:R-:W-:Y:S01]  /*14650*/  LOP3.LUT R16, R0, 0x1, RZ, 0xc0, !PT ;  /* 0x0000000100107812 */ /* 0x000fe200078ec0ff */
[----:B------:R-:W-:Y:S01]  /*14660*/  FMUL R21, R19, R19 ;  /* 0x0000001313157220 */ /* 0x000fe20000400000 */
[----:B------:R-:W0:Y:S01]  /*14670*/  LDC R17, c[0x0][0x3cc] ;  /* 0x0000f300ff117b82 */ /* 0x000e220000000800 */
[----:B------:R-:W-:Y:S01]  /*14680*/  IMAD.MOV.U32 R22, RZ, RZ, 0x3c0885e4 ;  /* 0x3c0885e4ff167424 */ /* 0x000fe200078e00ff */
[----:B------:R-:W-:Y:S01]  /*14690*/  ISETP.NE.U32.AND P0, PT, R16, 0x1, PT ;  /* 0x000000011000780c */ /* 0x000fe20003f05070 */
[----:B------:R-:W-:Y:S01]  /*146a0*/  FFMA R20, R21, R4, -0.0013887860113754868507 ;  /* 0xbab607ed15147423 */ /* 0x000fe20000000004 */
[----:B------:R-:W-:Y:S01]  /*146b0*/  VIADD R0, R0, 0x1 ;  /* 0x0000000100007836 */ /* 0x000fe20000000000 */
[----:B------:R-:W-:Y:S02]  /*146c0*/  MOV R23, 0x3e2aaaa8 ;  /* 0x3e2aaaa800177802 */ /* 0x000fe40000000f00 */
[----:B------:R-:W-:Y:S01]  /*146d0*/  FSEL R22, R22, 0.041666727513074874878, !P0 ;  /* 0x3d2aaabb16167808 */ /* 0x000fe20004000000 */
[----:B------:R-:W1:Y:S01]  /*146e0*/  LDC R16, c[0x0][0x3d4] ;  /* 0x0000f500ff107b82 */ /* 0x000e620000000800 */
[----:B------:R-:W-:-:S02]  /*146f0*/  FSEL R20, R20, -0.00019574658654164522886, P0 ;  /* 0xb94d415314147808 */ /* 0x000fc40000000000 */
[----:B------:R-:W-:Y:S02]  /*14700*/  LOP3.LUT P1, RZ, R0, 0x2, RZ, 0xc0, !PT ;  /* 0x0000000200ff7812 */ /* 0x000fe4000782c0ff */
[----:B------:R-:W-:Y:S01]  /*14710*/  FSEL R23, -R23, -0.4999999701976776123, !P0 ;  /* 0xbeffffff17177808 */ /* 0x000fe20004000100 */
[----:B------:R-:W-:Y:S01]  /*14720*/  FFMA R20, R21, R20, R22 ;  /* 0x0000001415147223 */ /* 0x000fe20000000016 */
[----:B------:R-:W-:-:S03]  /*14730*/  FSEL R0, R19, 1, !P0 ;  /* 0x3f80000013007808 */ /* 0x000fc60004000000 */
[C---:B------:R-:W-:Y:S02]  /*14740*/  FFMA R20, R21.reuse, R20, R23 ;  /* 0x0000001415147223 */ /* 0x040fe40000000017 */
[----:B------:R-:W-:-:S04]  /*14750*/  FFMA R21, R21, R0, RZ ;  /* 0x0000000015157223 */ /* 0x000fc800000000ff */
[----:B------:R-:W-:Y:S01]  /*14760*/  FFMA R0, R21, R20, R0 ;  /* 0x0000001415007223 */ /* 0x000fe20000000000 */
[-C--:B0-----:R-:W-:Y:S01]  /*14770*/  FMUL R19, R6, R17.reuse ;  /* 0x0000001106137220 */ /* 0x081fe20000400000 */
[----:B------:R-:W-:Y:S02]  /*14780*/  FMUL R21, R5, R17 ;  /* 0x0000001105157220 */ /* 0x000fe40000400000 */
[----:B------:R-:W-:Y:S01]  /*14790*/  @P1 FADD R0, RZ, -R0 ;  /* 0x80000000ff001221 */ /* 0x000fe20000000000 */
[----:B------:R-:W-:Y:S01]  /*147a0*/  FMUL R22, R18, |R19| ;  /* 0x4000001312167220 */ /* 0x000fe20000400000 */
[----:B-1----:R-:W-:Y:S02]  /*147b0*/  FMUL R20, R16, 0.63661974668502807617 ;  /* 0x3f22f98310147820 */ /* 0x002fe40000400000 */
[-C--:B------:R-:W-:Y:S01]  /*147c0*/  FMUL R19, |R19|, R0.reuse ;  /* 0x0000000013137220 */ /* 0x080fe20000400200 */
[----:B------:R-:W-:Y:S01]  /*147d0*/  FFMA R0, |R21|, R0, -R22 ;  /* 0x0000000015007223 */ /* 0x000fe20000000a16 */
[----:B------:R-:W-:Y:S01]  /*147e0*/  FMUL R22, R8, R17 ;  /* 0x0000001108167220 */ /* 0x000fe20000400000 */
[----:B------:R-:W-:Y:S01]  /*147f0*/  FSETP.GE.AND P2, PT, |R16|, 105615, PT ;  /* 0x47ce47801000780b */ /* 0x000fe20003f46200 */
[----:B------:R-:W-:Y:S01]  /*14800*/  FFMA R19, R18, |R21|, R19 ;  /* 0x4000001512137223 */ /* 0x000fe20000000013 */
[----:B------:R-:W0:Y:S03]  /*14810*/  F2I.NTZ R20, R20 ;  /* 0x0000001400147305 */ /* 0x000e260000203100 */
[----:B------:R-:W-:-:S05]  /*14820*/  FADD R18, R19, -R0 ;  /* 0x8000000013127221 */ /* 0x000fca0000000000 */
[----:B------:R-:W-:-:S05]  /*14830*/  FMNMX R18, RZ, R18, PT ;  /* 0x00000012ff127209 */ /* 0x000fca0003800000 */
[----:B------:R-:W-:Y:S01]  /*14840*/  FADD R21, R19, -R18 ;  /* 0x8000001213157221 */ /* 0x000fe20000000000 */
[----:B0-----:R-:W-:-:S03]  /*14850*/  I2FP.F32.S32 R27, R20 ;  /* 0x00000014001b7245 */ /* 0x001fc60000201400 */
[----:B------:R-:W-:Y:S02]  /*14860*/  FADD R19, -|R22|, R21 ;  /* 0x0000001516137221 */ /* 0x000fe40000000300 */
[----:B------:R-:W-:-:S03]  /*14870*/  FFMA R24, R27, -1.5707962512969970703, R16 ;  /* 0xbfc90fda1b187823 */ /* 0x000fc60000000010 */
[----:B------:R-:W-:Y:S01]  /*14880*/  FMNMX R23, RZ, R19, PT ;  /* 0x00000013ff177209 */ /* 0x000fe20003800000 */
[----:B------:R-:W-:Y:S01]  /*14890*/  FADD R19, R0, R18 ;  /* 0x0000001200137221 */ /* 0x000fe20000000000 */
[----:B------:R-:W-:Y:S01]  /*148a0*/  FFMA R24, R27, -7.5497894158615963534e-08, R24 ;  /* 0xb3a221681b187823 */ /* 0x000fe20000000018 */
[----:B------:R-:W-:Y:S01]  /*148b0*/  P2R R0, PR, RZ, 0x4 ;  /* 0x00000004ff007803 */ /* 0x000fe20000000000 */
[----:B------:R-:W-:Y:S02]  /*148c0*/  IMAD.MOV.U32 R0, RZ, RZ, R20 ;  /* 0x000000ffff007224 */ /* 0x000fe400078e0014 */
[--C-:B------:R-:W-:Y:S01]  /*148d0*/  FADD R18, R21, -R23.reuse ;  /* 0x8000001715127221 */ /* 0x100fe20000000000 */
[----:B------:R-:W-:Y:S01]  /*148e0*/  FFMA R24, R27, -5.3903029534742383927e-15, R24 ;  /* 0xa7c234c51b187823 */ /* 0x000fe20000000018 */
[----:B------:R-:W-:-:S03]  /*148f0*/  FADD R22, |R22|, R23 ;  /* 0x0000001716167221 */ /* 0x000fc60000000200 */
        /* <DEDUP_REMOVED lines=13> */
.L_x_274:
        /* <DEDUP_REMOVED lines=13> */
[----:B------:R-:W-:Y:S01]  /*14aa0*/  @P3 MOV R11, R0 ;  /* 0x00000000000b3202 */ /* 0x000fe20000000f00 */
[----:B------:R-:W-:Y:S01]  /*14ab0*/  IMAD.X R23, R27, 0x1, R21, P0 ;  /* 0x000000011b177824 */ /* 0x000fe200000e0615 */
[C---:B------:R-:W-:Y:S01]  /*14ac0*/  ISETP.EQ.AND P0, PT, R28.reuse, 0x10, PT ;  /* 0x000000101c00780c */ /* 0x040fe20003f02270 */
[--C-:B------:R-:W-:Y:S01]  /*14ad0*/  @P4 IMAD.MOV.U32 R10, RZ, RZ, R0.reuse ;  /* 0x000000ffff0a4224 */ /* 0x100fe200078e0000 */
[C---:B------:R-:W-:Y:S01]  /*14ae0*/  ISETP.EQ.AND P4, PT, R28.reuse, 0x14, PT ;  /* 0x000000141c00780c */ /* 0x040fe20003f82270 */
[--C-:B------:R-:W-:Y:S02]  /*14af0*/  @P2 IMAD.MOV.U32 R12, RZ, RZ, R0.reuse ;  /* 0x000000ffff0c2224 */ /* 0x100fe400078e0000 */
[----:B------:R-:W-:Y:S02]  /*14b00*/  @P1 IMAD.MOV.U32 R13, RZ, RZ, R0 ;  /* 0x000000ffff0d1224 */ /* 0x000fe400078e0000 */
[----:B------:R-:W-:-:S06]  /*14b10*/  VIADD R28, R28, 0x4 ;  /* 0x000000041c1c7836 */ /* 0x000fcc0000000000 */
[----:B------:R-:W-:Y:S02]  /*14b20*/  @P0 MOV R14, R0 ;  /* 0x00000000000e0202 */ /* 0x000fe40000000f00 */
        /* <DEDUP_REMOVED lines=42> */
.L_x_275:
        /* <DEDUP_REMOVED lines=9> */
[C---:B------:R-:W-:Y:S02]  /*14e60*/  LOP3.LUT R21, R23.reuse, R16, RZ, 0x3c, !PT ;  /* 0x0000001017157212 */ /* 0x040fe400078e3cff */
[----:B------:R-:W0:Y:S01]  /*14e70*/  I2F.F64.S64 R26, R26 ;  /* 0x0000001a001a7312 */ /* 0x000e220000301c00 */
[----:B------:R-:W-:Y:S02]  /*14e80*/  LEA.HI R0, R23, R0, RZ, 0x1 ;  /* 0x0000000017007211 */ /* 0x000fe400078f08ff */
[----:B------:R-:W-:Y:S02]  /*14e90*/  ISETP.GE.AND P0, PT, R21, RZ, PT ;  /* 0x000000ff1500720c */ /* 0x000fe40003f06270 */
[----:B------:R-:W-:-:S05]  /*14ea0*/  IADD3 R21, PT, PT, -R0, RZ, RZ ;  /* 0x000000ff00157210 */ /* 0x000fca0007ffe1ff */
[----:B------:R-:W-:Y:S01]  /*14eb0*/  @!P1 IMAD.MOV.U32 R0, RZ, RZ, R21 ;  /* 0x000000ffff009224 */ /* 0x000fe200078e0015 */
[----:B0-----:R-:W-:-:S10]  /*14ec0*/  DMUL R30, R26, UR4 ;  /* 0x000000041a1e7c28 */ /* 0x001fd40008000000 */
[----:B------:R-:W0:Y:S02]  /*14ed0*/  F2F.F32.F64 R30, R30 ;  /* 0x0000001e001e7310 */ /* 0x000e240000301000 */
[----:B0-----:R-:W-:-:S07]  /*14ee0*/  FSEL R21, -R30, R30, !P0 ;  /* 0x0000001e1e157208 */ /* 0x001fce0004000100 */
.L_x_273:
[----:B------:R-:W-:Y:S01]  /*14ef0*/  FMUL R23, R21, R21 ;  /* 0x0000001515177220 */ /* 0x000fe20000400000 */
[C---:B------:R-:W-:Y:S02]  /*14f00*/  LOP3.LUT R27, R0.reuse, 0x1, RZ, 0xc0, !PT ;  /* 0x00000001001b7812 */ /* 0x040fe400078ec0ff */
[----:B------:R-:W-:Y:S01]  /*14f10*/  LOP3.LUT P1, RZ, R0, 0x2, RZ, 0xc0, !PT ;  /* 0x0000000200ff7812 */ /* 0x000fe2000782c0ff */
[----:B------:R-:W-:Y:S01]  /*14f20*/  FFMA R26, R23, R4, -0.0013887860113754868507 ;  /* 0xbab607ed171a7423 */ /* 0x000fe20000000004 */
[----:B------:R-:W-:Y:S02]  /*14f30*/  ISETP.NE.U32.AND P0, PT, R27, 0x1, PT ;  /* 0x000000011b00780c */ /* 0x000fe40003f05070 */
[----:B------:R-:W-:Y:S02]  /*14f40*/  FSETP.GE.AND P2, PT, |R16|, 105615, PT ;  /* 0x47ce47801000780b */ /* 0x000fe40003f46200 */
[----:B------:R-:W-:Y:S02]  /*14f50*/  FSEL R26, R26, -0.00019574658654164522886, !P0 ;  /* 0xb94d41531a1a7808 */ /* 0x000fe40004000000 */
[----:B------:R-:W-:-:S02]  /*14f60*/  FSEL R28, R7, 0.0083327032625675201416, !P0 ;  /* 0x3c0885e4071c7808 */ /* 0x000fc40004000000 */
[----:B------:R-:W-:Y:S02]  /*14f70*/  FSEL R0, R21, 1, P0 ;  /* 0x3f80000015007808 */ /* 0x000fe40000000000 */
[----:B------:R-:W-:Y:S01]  /*14f80*/  FSEL R27, -R9, -0.16666662693023681641, !P0 ;  /* 0xbe2aaaa8091b7808 */ /* 0x000fe20004000100 */
[C---:B------:R-:W-:Y:S02]  /*14f90*/  FFMA R26, R23.reuse, R26, R28 ;  /* 0x0000001a171a7223 */ /* 0x040fe4000000001c */
[C---:B------:R-:W-:Y:S02]  /*14fa0*/  FFMA R21, R23.reuse, R0, RZ ;  /* 0x0000000017157223 */ /* 0x040fe400000000ff */
[----:B------:R-:W-:-:S04]  /*14fb0*/  FFMA R23, R23, R26, R27 ;  /* 0x0000001a17177223 */ /* 0x000fc8000000001b */
[----:B------:R-:W-:Y:S01]  /*14fc0*/  FFMA R23, R21, R23, R0 ;  /* 0x0000001715177223 */ /* 0x000fe20000000000 */
[----:B------:R-:W-:Y:S01]  /*14fd0*/  IMAD.MOV.U32 R0, RZ, RZ, R20 ;  /* 0x000000ffff007224 */ /* 0x000fe200078e0014 */
[----:B------:R-:W-:Y:S02]  /*14fe0*/  MOV R20, R24 ;  /* 0x0000001800147202 */ /* 0x000fe40000000f00 */
[----:B------:R-:W-:Y:S01]  /*14ff0*/  @P1 FADD R23, RZ, -R23 ;  /* 0x80000017ff171221 */ /* 0x000fe20000000000 */
[----:B------:R-:W-:Y:S06]  /*15000*/  @!P2 BRA `(.L_x_276) ;  /* 0x000000040064a947 */ /* 0x000fec0003800000 */
[----:B------:R-:W-:-:S13]  /*15010*/  FSETP.NEU.AND P0, PT, |R16|, +INF , PT ;  /* 0x7f8000001000780b */ /* 0x000fda0003f0d200 */
[----:B------:R-:W-:Y:S01]  /*15020*/  @!P0 FMUL R20, RZ, R16 ;  /* 0x00000010ff148220 */ /* 0x000fe20000400000 */
[----:B------:R-:W-:Y:S01]  /*15030*/  @!P0 IMAD.MOV.U32 R0, RZ, RZ, RZ ;  /* 0x000000ffff008224 */ /* 0x000fe200078e00ff */
[----:B------:R-:W-:Y:S06]  /*15040*/  @!P0 BRA `(.L_x_276) ;  /* 0x0000000400548947 */ /* 0x000fec0003800000 */
[----:B------:R-:W-:Y:S01]  /*15050*/  IMAD.SHL.U32 R0, R16, 0x100, RZ ;  /* 0x0000010010007824 */ /* 0x000fe200078e00ff */
[----:B------:R-:W-:Y:S01]  /*15060*/  MOV R33, RZ ;  /* 0x000000ff00217202 */ /* 0x000fe20000000f00 */
[----:B------:R-:W-:Y:S02]  /*15070*/  IMAD.MOV.U32 R35, RZ, RZ, RZ ;  /* 0x000000ffff237224 */ /* 0x000fe400078e00ff */
[----:B------:R-:W-:Y:S01]  /*15080*/  IMAD.MOV.U32 R31, RZ, RZ, RZ ;  /* 0x000000ffff1f7224 */ /* 0x000fe200078e00ff */
[----:B------:R-:W-:-:S07]  /*15090*/  LOP3.LUT R37, R0, 0x80000000, RZ, 0xfc, !PT ;  /* 0x8000000000257812 */ /* 0x000fce00078efcff */
.L_x_277:
        /* <DEDUP_REMOVED lines=62> */
.L_x_278:
        /* <DEDUP_REMOVED lines=18> */
.L_x_276:
[----:B------:R-:W0:Y:S01]  /*155a0*/  LDCU UR4, c[0x0][0x3c4] ;  /* 0x00007880ff0477ac */ /* 0x000e220008000800 */
[----:B------:R-:W-:Y:S01]  /*155b0*/  FADD R21, R19, -R22 ;  /* 0x8000001613157221 */ /* 0x000fe20000000000 */
[----:B------:R-:W-:Y:S04]  /*155c0*/  BSSY.RECONVERGENT B2, `(.L_x_279) ;  /* 0x0000374000027945 */ /* 0x000fe80003800200 */
[----:B------:R-:W-:-:S05]  /*155d0*/  FMNMX R21, RZ, R21, PT ;  /* 0x00000015ff157209 */ /* 0x000fca0003800000 */
[--C-:B------:R-:W-:Y:S01]  /*155e0*/  FADD R26, R19, -R21.reuse ;  /* 0x80000015131a7221 */ /* 0x100fe20000000000 */
[----:B------:R-:W-:Y:S01]  /*155f0*/  FADD R22, R22, R21 ;  /* 0x0000001516167221 */ /* 0x000fe20000000000 */
[----:B0-----:R-:W-:-:S05]  /*15600*/  IMAD.U32 R27, RZ, RZ, UR4 ;  /* 0x00000004ff1b7e24 */ /* 0x001fca000f8e00ff */
[----:B------:R-:W-:-:S13]  /*15610*/  ISETP.GE.AND P0, PT, R27, 0x1, PT ;  /* 0x000000011b00780c */ /* 0x000fda0003f06270 */
[----:B------:R-:W-:Y:S05]  /*15620*/  @!P0 BRA `(.L_x_280) ;  /* 0x0000002800808947 */ /* 0x000fea0003800000 */
[----:B------:R-:W-:Y:S01]  /*15630*/  FMUL R19, R20, R20 ;  /* 0x0000001414137220 */ /* 0x000fe20000400000 */
[C---:B------:R-:W-:Y:S01]  /*15640*/  LOP3.LUT R21, R0.reuse, 0x1, RZ, 0xc0, !PT ;  /* 0x0000000100157812 */ /* 0x040fe200078ec0ff */
[----:B------:R-:W0:Y:S01]  /*15650*/  LDCU.64 UR4, c[0x0][0x3d8] ;  /* 0x00007b00ff0477ac */ /* 0x000e220008000a00 */
[----:B------:R-:W-:Y:S01]  /*15660*/  IADD3 R0, PT, PT, R0, 0x1, RZ ;  /* 0x0000000100007810 */ /* 0x000fe20007ffe0ff */
[----:B------:R-:W-:Y:S01]  /*15670*/  FFMA R4, R19, R4, -0.0013887860113754868507 ;  /* 0xbab607ed13047423 */ /* 0x000fe20000000004 */
[----:B------:R-:W-:Y:S01]  /*15680*/  ISETP.NE.U32.AND P0, PT, R21, 0x1, PT ;  /* 0x000000011500780c */ /* 0x000fe20003f05070 */
[----:B------:R-:W1:Y:S01]  /*15690*/  LDCU UR6, c[0x0][0x3e0] ;  /* 0x00007c00ff0677ac */ /* 0x000e620008000800 */
[----:B------:R-:W-:Y:S01]  /*156a0*/  LOP3.LUT P1, RZ, R0, 0x2, RZ, 0xc0, !PT ;  /* 0x0000000200ff7812 */ /* 0x000fe2000782c0ff */
[----:B------:R-:W-:Y:S01]  /*156b0*/  BSSY.RECONVERGENT B3, `(.L_x_281) ;  /* 0x0000034000037945 */ /* 0x000fe20003800200 */
[----:B------:R-:W-:Y:S01]  /*156c0*/  FSEL R28, R7, 0.0083327032625675201416, P0 ;  /* 0x3c0885e4071c7808 */ /* 0x000fe20000000000 */
[----:B------:R-:W-:Y:S01]  /*156d0*/  FMUL R7, R23, R26 ;  /* 0x0000001a17077220 */ /* 0x000fe20000400000 */
[----:B------:R-:W-:-:S02]  /*156e0*/  FSEL R4, R4, -0.00019574658654164522886, P0 ;  /* 0xb94d415304047808 */ /* 0x000fc40000000000 */
[----:B------:R-:W-:Y:S02]  /*156f0*/  FSEL R9, -R9, -0.16666662693023681641, P0 ;  /* 0xbe2aaaa809097808 */ /* 0x000fe40000000100 */
[----:B------:R-:W-:Y:S01]  /*15700*/  FSEL R0, R20, 1, !P0 ;  /* 0x3f80000014007808 */ /* 0x000fe20004000000 */
[C---:B------:R-:W-:Y:S01]  /*15710*/  FFMA R4, R19.reuse, R4, R28 ;  /* 0x0000000413047223 */ /* 0x040fe2000000001c */
[----:B------:R-:W2:Y:S01]  /*15720*/  MUFU.RCP R20, R17 ;  /* 0x0000001100147308 */ /* 0x000ea20000001000 */
[----:B------:R-:W-:Y:S02]  /*15730*/  FSETP.GE.AND P2, PT, |R2|, 105615, PT ;  /* 0x47ce47800200780b */ /* 0x000fe40003f46200 */
[C---:B------:R-:W-:Y:S01]  /*15740*/  FFMA R4, R19.reuse, R4, R9 ;  /* 0x0000000413047223 */ /* 0x040fe20000000009 */
[----:B------:R-:W-:Y:S01]  /*15750*/  FFMA R19, R19, R0, RZ ;  /* 0x0000000013137223 */ /* 0x000fe200000000ff */
[----:B0-----:R-:W-:Y:S01]  /*15760*/  FADD R18, R18, -UR4 ;  /* 0x8000000412127e21 */ /* 0x001fe20008000000 */
[----:B------:R-:W-:-:S02]  /*15770*/  FSETP.EQ.OR P0, PT, |R2|, +INF , !P2 ;  /* 0x7f8000000200780b */ /* 0x000fc40005702600 */
[----:B------:R-:W-:Y:S02]  /*15780*/  FFMA R19, R19, R4, R0 ;  /* 0x0000000413137223 */ /* 0x000fe40000000000 */
[----:B------:R-:W0:Y:S01]  /*15790*/  LDC R4, c[0x0][0x3c8] ;  /* 0x0000f200ff047b82 */ /* 0x000e220000000800 */
[----:B------:R-:W-:Y:S01]  /*157a0*/  P2R R37, PR, RZ, 0x1 ;  /* 0x00000001ff257803 */ /* 0x000fe20000000000 */
[----:B------:R-:W-:Y:S02]  /*157b0*/  @P1 FADD R19, RZ, -R19 ;  /* 0x80000013ff131221 */ /* 0x000fe40000000000 */
[----:B------:R-:W-:Y:S01]  /*157c0*/  @P2 FMUL R25, RZ, R2 ;  /* 0x00000002ff192220 */ /* 0x000fe20000400000 */
[----:B------:R-:W-:Y:S01]  /*157d0*/  FSETP.GE.AND P2, PT, |R16|, 105615, PT ;  /* 0x47ce47801000780b */ /* 0x000fe20003f46200 */
[-C--:B------:R-:W-:Y:S01]  /*157e0*/  FMUL R0, R26, R19.reuse ;  /* 0x000000131a007220 */ /* 0x080fe20000400000 */
[----:B------:R-:W-:Y:S01]  /*157f0*/  FFMA R7, R22, R19, -R7 ;  /* 0x0000001316077223 */ /* 0x000fe20000000807 */
[----:B--2---:R-:W-:Y:S01]  /*15800*/  FFMA R35, R20, -R17, 1 ;  /* 0x3f80000014237423 */ /* 0x004fe20000000811 */
[----:B------:R-:W-:Y:S01]  /*15810*/  FSETP.EQ.OR P1, PT, |R16|, +INF , !P2 ;  /* 0x7f8000001000780b */ /* 0x000fe20005722600 */
[----:B------:R-:W-:Y:S01]  /*15820*/  FFMA R0, R23, R22, R0 ;  /* 0x0000001617007223 */ /* 0x000fe20000000000 */
[----:B-1----:R-:W-:Y:S01]  /*15830*/  FADD R7, R7, -UR6 ;  /* 0x8000000607077e21 */ /* 0x002fe20008000000 */
[----:B------:R-:W-:Y:S01]  /*15840*/  FFMA R35, R20, R35, R20 ;  /* 0x0000002314237223 */ /* 0x000fe20000000014 */
[----:B------:R-:W-:Y:S01]  /*15850*/  P2R R36, PR, RZ, 0x2 ;  /* 0x00000002ff247803 */ /* 0x000fe20000000000 */
[----:B------:R-:W-:Y:S01]  /*15860*/  FADD R9, R0, -UR5 ;  /* 0x8000000500097e21 */ /* 0x000fe20008000000 */
[----:B------:R-:W-:-:S03]  /*15870*/  SHF.R.U32.HI R0, RZ, 0x17, R2 ;  /* 0x00000017ff007819 */ /* 0x000fc60000011602 */
[----:B------:R-:W-:Y:S01]  /*15880*/  @P2 FMUL R24, RZ, R16 ;  /* 0x00000010ff182220 */ /* 0x000fe20000400000 */
[----:B------:R-:W-:Y:S02]  /*15890*/  FMNMX3 R7, |R9|, |R7|, |R18|, !PT ;  /* 0x4000000709077276 */ /* 0x000fe40007800612 */
[----:B------:R-:W-:Y:S02]  /*158a0*/  SHF.R.U32.HI R9, RZ, 0x17, R16 ;  /* 0x00000017ff097819 */ /* 0x000fe40000011610 */
[----:B------:R-:W-:Y:S01]  /*158b0*/  LOP3.LUT R0, R0, 0xe0, RZ, 0xc0, !PT ;  /* 0x000000e000007812 */ /* 0x000fe200078ec0ff */
[----:B0-----:R-:W-:Y:S01]  /*158c0*/  FFMA R4, R4, -0.5, R7 ;  /* 0xbf00000004047823 */ /* 0x001fe20000000007 */
[----:B------:R-:W-:-:S03]  /*158d0*/  LOP3.LUT R9, R9, 0xe0, RZ, 0xc0, !PT ;  /* 0x000000e009097812 */ /* 0x000fc600078ec0ff */
[----:B------:R-:W0:Y:S01]  /*158e0*/  FCHK P0, R4, R17 ;  /* 0x0000001104007302 */ /* 0x000e220000000000 */
[----:B------:R-:W-:Y:S02]  /*158f0*/  VIADD R7, R0, 0xffffff80 ;  /* 0xffffff8000077836 */ /* 0x000fe40000000000 */
[----:B------:R-:W-:Y:S01]  /*15900*/  FFMA R0, R35, R4, RZ ;  /* 0x0000000423007223 */ /* 0x000fe200000000ff */
[----:B------:R-:W-:Y:S02]  /*15910*/  VIADD R9, R9, 0xffffff80 ;  /* 0xffffff8009097836 */ /* 0x000fe40000000000 */
[----:B------:R-:W-:Y:S01]  /*15920*/  SHF.R.U32.HI R7, RZ, 0x5, R7 ;  /* 0x00000005ff077819 */ /* 0x000fe20000011607 */
[----:B------:R-:W-:Y:S02]  /*15930*/  FFMA R2, R0, -R17, R4 ;  /* 0x8000001100027223 */ /* 0x000fe40000000004 */
[----:B------:R-:W-:Y:S02]  /*15940*/  SHF.R.U32.HI R9, RZ, 0x5, R9 ;  /* 0x00000005ff097819 */ /* 0x000fe40000011609 */
[----:B------:R-:W-:Y:S01]  /*15950*/  LEA R23, -R7, RZ, 0x2 ;  /* 0x000000ff07177211 */ /* 0x000fe200078e11ff */
[----:B------:R-:W-:-:S02]  /*15960*/  FFMA R35, R35, R2, R0 ;  /* 0x0000000223237223 */ /* 0x000fc40000000000 */
[----:B------:R-:W-:Y:S01]  /*15970*/  IMAD.U32 R7, R9, -0x4, RZ ;  /* 0xfffffffc09077824 */ /* 0x000fe200078e00ff */
[----:B0-----:R-:W-:Y:S06]  /*15980*/  @!P0 BRA `(.L_x_282) ;  /* 0x0000000000188947 */ /* 0x001fec0003800000 */
[----:B------:R-:W0:Y:S01]  /*15990*/  LDCU UR4, c[0x0][0x3cc] ;  /* 0x00007980ff0477ac */ /* 0x000e220008000800 */
[----:B------:R-:W-:Y:S01]  /*159a0*/  IMAD.MOV.U32 R0, RZ, RZ, R4 ;  /* 0x000000ffff007224 */ /* 0x000fe200078e0004 */
[----:B------:R-:W-:Y:S02]  /*159b0*/  MOV R4, 0x159e0 ;  /* 0x000159e000047802 */ /* 0x000fe40000000f00 */
[----:B0-----:R-:W-:-:S07]  /*159c0*/  MOV R2, UR4 ;  /* 0x0000000400027c02 */ /* 0x001fce0008000f00 */
[----:B------:R-:W-:Y:S05]  /*159d0*/  CALL.REL.NOINC `($__internal_1_$__cuda_sm3x_div_rn_noftz_f32_slowpath) ;  /* 0x0000003800a07944 */ /* 0x000fea0003c00000 */
[----:B------:R-:W-:-:S07]  /*159e0*/  IMAD.MOV.U32 R35, RZ, RZ, R2 ;  /* 0x000000ffff237224 */ /* 0x000fce00078e0002 */
.L_x_282:
[----:B------:R-:W-:Y:S05]  /*159f0*/  BSYNC.RECONVERGENT B3 ;  /* 0x0000000000037941 */ /* 0x000fea0003800200 */
.L_x_281:
[----:B------:R-:W0:Y:S01]  /*15a00*/  LDC.64 R16, c[0x0][0x3d0] ;  /* 0x0000f400ff107b82 */ /* 0x000e220000000a00 */
[----:B------:R-:W-:Y:S01]  /*15a10*/  IMAD.MOV.U32 R33, RZ, RZ, 0x3 ;  /* 0x00000003ff217424 */ /* 0x000fe200078e00ff */
[----:B------:R-:W-:Y:S01]  /*15a20*/  MOV R32, 0xffffffff ;  /* 0xffffffff00207802 */ /* 0x000fe20000000f00 */
[----:B------:R-:W-:Y:S02]  /*15a30*/  IMAD.MOV.U32 R34, RZ, RZ, RZ ;  /* 0x000000ffff227224 */ /* 0x000fe400078e00ff */
[C---:B0-----:R-:W-:Y:S01]  /*15a40*/  FMUL R2, R16.reuse, 0.63661974668502807617 ;  /* 0x3f22f98310027820 */ /* 0x041fe20000400000 */
[C---:B------:R-:W-:Y:S01]  /*15a50*/  FMUL R4, R17.reuse, 0.63661974668502807617 ;  /* 0x3f22f98311047820 */ /* 0x040fe20000400000 */
[C---:B------:R-:W-:Y:S01]  /*15a60*/  FSETP.GE.AND P0, PT, |R16|.reuse, 105615, PT ;  /* 0x47ce47801000780b */ /* 0x040fe20003f06200 */
[----:B------:R-:W-:Y:S01]  /*15a70*/  IMAD.SHL.U32 R0, R17, 0x100, RZ ;  /* 0x0000010011007824 */ /* 0x000fe200078e00ff */
[----:B------:R-:W-:Y:S02]  /*15a80*/  SHF.L.U32 R9, R16, 0x8, RZ ;  /* 0x0000000810097819 */ /* 0x000fe400000006ff */
[----:B------:R-:W0:Y:S01]  /*15a90*/  F2I.NTZ R2, R2 ;  /* 0x0000000200027305 */ /* 0x000e220000203100 */
[----:B------:R-:W-:-:S02]  /*15aa0*/  SHF.R.U32.HI R16, RZ, 0x17, R16 ;  /* 0x00000017ff107819 */ /* 0x000fc40000011610 */
[----:B------:R-:W-:Y:S02]  /*15ab0*/  SHF.R.U32.HI R18, RZ, 0x17, R17 ;  /* 0x00000017ff127819 */ /* 0x000fe40000011611 */
[----:B------:R-:W-:Y:S02]  /*15ac0*/  FSETP.GE.AND P1, PT, |R17|, 105615, PT ;  /* 0x47ce47801100780b */ /* 0x000fe40003f26200 */
[----:B------:R-:W-:Y:S01]  /*15ad0*/  LOP3.LUT R16, R16, 0x1f, RZ, 0xc0, !PT ;  /* 0x0000001f10107812 */ /* 0x000fe200078ec0ff */
[----:B------:R-:W1:Y:S01]  /*15ae0*/  F2I.NTZ R4, R4 ;  /* 0x0000000400047305 */ /* 0x000e620000203100 */
[----:B------:R-:W-:Y:S02]  /*15af0*/  LOP3.LUT R18, R18, 0x1f, RZ, 0xc0, !PT ;  /* 0x0000001f12127812 */ /* 0x000fe400078ec0ff */
[----:B------:R-:W-:Y:S02]  /*15b00*/  LOP3.LUT R9, R9, 0x80000000, RZ, 0xfc, !PT ;  /* 0x8000000009097812 */ /* 0x000fe400078efcff */
[----:B------:R-:W-:-:S02]  /*15b10*/  LOP3.LUT R17, R0, 0x80000000, RZ, 0xfc, !PT ;  /* 0x8000000000117812 */ /* 0x000fc400078efcff */
[----:B0-----:R-:W-:Y:S02]  /*15b20*/  SEL R19, R2, RZ, !P0 ;  /* 0x000000ff02137207 */ /* 0x001fe40004000000 */
[----:B------:R-:W-:Y:S02]  /*15b30*/  IADD3 R21, PT, PT, -R16, 0x20, RZ ;  /* 0x0000002010157810 */ /* 0x000fe40007ffe1ff */
[----:B------:R-:W-:Y:S02]  /*15b40*/  IADD3 R22, PT, PT, -R18, 0x20, RZ ;  /* 0x0000002012167810 */ /* 0x000fe40007ffe1ff */
[----:B-1----:R-:W-:-:S07]  /*15b50*/  SEL R20, R4, RZ, !P1 ;  /* 0x000000ff04147207 */ /* 0x002fce0004800000 */
.L_x_315:
[----:B------:R-:W0:Y:S01]  /*15b60*/  LDCU UR4, c[0x0][0x3cc] ;  /* 0x00007980ff0477ac */ /* 0x000e220008000800 */
[----:B------:R-:W-:Y:S01]  /*15b70*/  ISETP.NE.AND P0, PT, R37, RZ, PT ;  /* 0x000000ff2500720c */ /* 0x000fe20003f05270 */
[----:B------:R-:W-:Y:S01]  /*15b80*/  VIADD R28, R34, 0xffffffff ;  /* 0xffffffff221c7836 */ /* 0x000fe20000000000 */
[----:B------:R-:W-:Y:S01]  /*15b90*/  MOV R4, R25 ;  /* 0x0000001900047202 */ /* 0x000fe20000000f00 */
[----:B------:R-:W-:Y:S02]  /*15ba0*/  IMAD.MOV.U32 R39, RZ, RZ, R19 ;  /* 0x000000ffff277224 */ /* 0x000fe400078e0013 */
[----:B0-----:R-:W-:Y:S01]  /*15bb0*/  FMUL R30, R6, UR4 ;  /* 0x00000004061e7c20 */ /* 0x001fe20008400000 */
[----:B------:R-:W-:Y:S01]  /*15bc0*/  FMUL R38, R5, UR4 ;  /* 0x0000000405267c20 */ /* 0x000fe20008400000 */
[----:B------:R-:W-:-:S06]  /*15bd0*/  FMUL R31, R8, UR4 ;  /* 0x00000004081f7c20 */ /* 0x000fcc0008400000 */
[----:B------:R-:W-:Y:S05]  /*15be0*/  @P0 BRA `(.L_x_283) ;  /* 0x0000000400540947 */ /* 0x000fea0003800000 */
[----:B------:R-:W0:Y:S01]  /*15bf0*/  LDCU.64 UR4, c[0x4][URZ] ;  /* 0x01000000ff0477ac */ /* 0x000e220008000a00 */
[----:B------:R-:W-:Y:S02]  /*15c00*/  HFMA2 R6, -RZ, RZ, 0, 0 ;  /* 0x00000000ff067431 */ /* 0x000fe400000001ff */
[----:B------:R-:W-:Y:S02]  /*15c10*/  IMAD.MOV.U32 R39, RZ, RZ, RZ ;  /* 0x000000ffff277224 */ /* 0x000fe400078e00ff */
[----:B------:R-:W-:Y:S02]  /*15c20*/  IMAD.MOV.U32 R41, RZ, RZ, RZ ;  /* 0x000000ffff297224 */ /* 0x000fe400078e00ff */
[----:B------:R-:W-:Y:S02]  /*15c30*/  IMAD.MOV.U32 R2, RZ, RZ, RZ ;  /* 0x000000ffff027224 */ /* 0x000fe400078e00ff */
[----:B0-----:R-:W-:Y:S01]  /*15c40*/  IMAD.U32 R4, RZ, RZ, UR4 ;  /* 0x00000004ff047e24 */ /* 0x001fe2000f8e00ff */
[----:B------:R-:W-:-:S07]  /*15c50*/  MOV R5, UR5 ;  /* 0x0000000500057c02 */ /* 0x000fce0008000f00 */
.L_x_284:
[----:B------:R-:W2:Y:S01]  /*15c60*/  LDG.E.CONSTANT R26, desc[UR10][R4.64] ;  /* 0x0000000a041a7981 */ /* 0x000ea2000c1e9900 */
[C---:B------:R-:W-:Y:S02]  /*15c70*/  ISETP.EQ.AND P3, PT, R6.reuse, 0x8, PT ;  /* 0x000000080600780c */ /* 0x040fe40003f62270 */
[C---:B------:R-:W-:Y:S02]  /*15c80*/  ISETP.EQ.AND P1, PT, R6.reuse, RZ, PT ;  /* 0x000000ff0600720c */ /* 0x040fe40003f22270 */
[----:B------:R-:W-:Y:S02]  /*15c90*/  ISETP.EQ.AND P4, PT, R6, 0x4, PT ;  /* 0x000000040600780c */ /* 0x000fe40003f82270 */
[----:B------:R-:W-:Y:S02]  /*15ca0*/  IADD3 R2, PT, PT, R2, 0x1, RZ ;  /* 0x0000000102027810 */ /* 0x000fe40007ffe0ff */
[----:B------:R-:W-:Y:S01]  /*15cb0*/  ISETP.EQ.AND P2, PT, R6, 0x10, PT ;  /* 0x000000100600780c */ /* 0x000fe20003f42270 */
[----:B--2---:R-:W-:-:S03]  /*15cc0*/  IMAD.WIDE.U32 R26, R26, R9, RZ ;  /* 0x000000091a1a7225 */ /* 0x004fc600078e00ff */
[----:B------:R-:W-:-:S05]  /*15cd0*/  IADD3 R0, P0, PT, R26, R39, RZ ;  /* 0x000000271a007210 */ /* 0x000fca0007f1e0ff */
[--C-:B------:R-:W-:Y:S01]  /*15ce0*/  @P3 IMAD.MOV.U32 R12, RZ, RZ, R0.reuse ;  /* 0x000000ffff0c3224 */ /* 0x100fe200078e0000 */
[----:B------:R-:W-:Y:S01]  /*15cf0*/  ISETP.NE.AND P3, PT, R2, 0x6, PT ;  /* 0x000000060200780c */ /* 0x000fe20003f65270 */
[----:B------:R-:W-:Y:S01]  /*15d00*/  IMAD.X R39, R27, 0x1, R41, P0 ;  /* 0x000000011b277824 */ /* 0x000fe200000e0629 */
[C---:B------:R-:W-:Y:S01]  /*15d10*/  ISETP.EQ.AND P0, PT, R6.reuse, 0xc, PT ;  /* 0x0000000c0600780c */ /* 0x040fe20003f02270 */
[--C-:B------:R-:W-:Y:S01]  /*15d20*/  @P1 IMAD.MOV.U32 R10, RZ, RZ, R0.reuse ;  /* 0x000000ffff0a1224 */ /* 0x100fe200078e0000 */
[----:B------:R-:W-:Y:S01]  /*15d30*/  ISETP.EQ.AND P1, PT, R6, 0x14, PT ;  /* 0x000000140600780c */ /* 0x000fe20003f22270 */
[--C-:B------:R-:W-:Y:S01]  /*15d40*/  @P4 IMAD.MOV.U32 R11, RZ, RZ, R0.reuse ;  /* 0x000000ffff0b4224 */ /* 0x100fe200078e0000 */
[----:B------:R-:W-:Y:S01]  /*15d50*/  IADD3 R4, P4, PT, R4, 0x4, RZ ;  /* 0x0000000404047810 */ /* 0x000fe20007f9e0ff */
[----:B------:R-:W-:Y:S01]  /*15d60*/  @P2 IMAD.MOV.U32 R14, RZ, RZ, R0 ;  /* 0x000000ffff0e2224 */ /* 0x000fe200078e0000 */
[----:B------:R-:W-:-:S03]  /*15d70*/  IADD3 R6, PT, PT, R6, 0x4, RZ ;  /* 0x0000000406067810 */ /* 0x000fc60007ffe0ff */
[----:B------:R-:W-:-:S04]  /*15d80*/  IMAD.X R5, RZ, RZ, R5, P4 ;  /* 0x000000ffff057224 */ /* 0x000fc800020e0605 */
        /* <DEDUP_REMOVED lines=34> */
[----:B------:R-:W-:Y:S02]  /*15fb0*/  @P5 MOV R6, R15 ;  /* 0x0000000f00065202 */ /* 0x000fe40000000f00 */
[----:B------:R-:W-:Y:S02]  /*15fc0*/  SHF.R.U32.HI R5, RZ, R21, R2 ;  /* 0x00000015ff057219 */ /* 0x000fe40000011602 */
[----:B------:R-:W-:-:S03]  /*15fd0*/  SHF.L.U32 R4, R2, R16, RZ ;  /* 0x0000001002047219 */ /* 0x000fc600000006ff */
[----:B------:R-:W-:Y:S02]  /*15fe0*/  @P0 IMAD.MOV.U32 R6, RZ, RZ, R39 ;  /* 0x000000ffff060224 */ /* 0x000fe400078e0027 */
[----:B------:R-:W-:-:S03]  /*15ff0*/  IMAD.IADD R0, R0, 0x1, R5 ;  /* 0x0000000100007824 */ /* 0x000fc600078e0205 */
[----:B------:R-:W-:-:S04]  /*16000*/  SHF.R.U32.HI R27, RZ, R21, R6 ;  /* 0x00000015ff1b7219 */ /* 0x000fc80000011606 */
[----:B------:R-:W-:-:S07]  /*16010*/  IADD3 R2, PT, PT, R4, R27, RZ ;  /* 0x0000001b04027210 */ /* 0x000fce0007ffe0ff */
.L_x_285:
        /* <DEDUP_REMOVED lines=18> */
.L_x_283:
        /* <DEDUP_REMOVED lines=15> */
[----:B------:R-:W-:-:S04]  /*16230*/  FFMA R8, R5, R8, R27 ;  /* 0x0000000805087223 */ /* 0x000fc8000000001b */
[----:B------:R-:W-:Y:S01]  /*16240*/  FFMA R39, R39, R8, R4 ;  /* 0x0000000827277223 */ /* 0x000fe20000000004 */
[----:B------:R-:W-:Y:S01]  /*16250*/  MOV R8, R19 ;  /* 0x0000001300087202 */ /* 0x000fe20000000f00 */
[----:B------:R-:W-:Y:S02]  /*16260*/  IMAD.MOV.U32 R4, RZ, RZ, R25 ;  /* 0x000000ffff047224 */ /* 0x000fe400078e0019 */
[----:B------:R-:W-:Y:S01]  /*16270*/  @P1 FADD R39, RZ, -R39 ;  /* 0x80000027ff271221 */ /* 0x000fe20000000000 */
[----:B------:R-:W-:Y:S06]  /*16280*/  @P2 BRA `(.L_x_286) ;  /* 0x0000000400482947 */ /* 0x000fec0003800000 */
[----:B------:R-:W-:Y:S01]  /*16290*/  IMAD.MOV.U32 R43, RZ, RZ, RZ ;  /* 0x000000ffff2b7224 */ /* 0x000fe200078e00ff */
[----:B------:R-:W-:Y:S01]  /*162a0*/  MOV R45, RZ ;  /* 0x000000ff002d7202 */ /* 0x000fe20000000f00 */
[----:B------:R-:W-:-:S07]  /*162b0*/  IMAD.MOV.U32 R41, RZ, RZ, RZ ;  /* 0x000000ffff297224 */ /* 0x000fce00078e00ff */
.L_x_287:
        /* <DEDUP_REMOVED lines=9> */
[----:B--2---:R-:W-:-:S03]  /*16350*/  IMAD.WIDE.U32 R4, R4, R9, RZ ;  /* 0x0000000904047225 */ /* 0x004fc600078e00ff */
        /* <DEDUP_REMOVED lines=12> */
[C---:B------:R-:W-:Y:S02]  /*16420*/  ISETP.EQ.AND P2, PT, R23.reuse, -0x18, PT ;  /* 0xffffffe81700780c */ /* 0x040fe40003f42270 */
[C---:B------:R-:W-:Y:S02]  /*16430*/  ISETP.EQ.AND P3, PT, R23.reuse, -0x14, PT ;  /* 0xffffffec1700780c */ /* 0x040fe40003f62270 */
[C---:B------:R-:W-:Y:S02]  /*16440*/  ISETP.EQ.AND P0, PT, R23.reuse, -0x10, PT ;  /* 0xfffffff01700780c */ /* 0x040fe40003f02270 */
[C---:B------:R-:W-:Y:S02]  /*16450*/  ISETP.EQ.AND P1, PT, R23.reuse, -0xc, PT ;  /* 0xfffffff41700780c */ /* 0x040fe40003f22270 */
[----:B------:R-:W-:Y:S02]  /*16460*/  ISETP.EQ.AND P4, PT, R23, RZ, PT ;  /* 0x000000ff1700720c */ /* 0x000fe40003f82270 */
[----:B------:R-:W-:-:S02]  /*16470*/  ISETP.NE.AND P6, PT, R16, RZ, PT ;  /* 0x000000ff1000720c */ /* 0x000fc40003fc5270 */
        /* <DEDUP_REMOVED lines=18> */
[----:B------:R-:W-:Y:S06]  /*165a0*/  @!P6 BRA `(.L_x_288) ;  /* 0x000000000038e947 */ /* 0x000fec0003800000 */
[----:B------:R-:W-:Y:S01]  /*165b0*/  @P0 IMAD.MOV.U32 R26, RZ, RZ, R10 ;  /* 0x000000ffff1a0224 */ /* 0x000fe200078e000a */
[----:B------:R-:W-:Y:S02]  /*165c0*/  ISETP.EQ.AND P0, PT, R23, 0x8, PT ;  /* 0x000000081700780c */ /* 0x000fe40003f02270 */
[----:B------:R-:W-:Y:S01]  /*165d0*/  @P1 MOV R26, R11 ;  /* 0x0000000b001a1202 */ /* 0x000fe20000000f00 */
[----:B------:R-:W-:Y:S01]  /*165e0*/  @P2 IMAD.MOV.U32 R26, RZ, RZ, R12 ;  /* 0x000000ffff1a2224 */ /* 0x000fe200078e000c */
[----:B------:R-:W-:Y:S01]  /*165f0*/  SHF.L.U32 R8, R5, R16, RZ ;  /* 0x0000001005087219 */ /* 0x000fe200000006ff */
[----:B------:R-:W-:Y:S01]  /*16600*/  @P3 IMAD.MOV.U32 R26, RZ, RZ, R13 ;  /* 0x000000ffff1a3224 */ /* 0x000fe200078e000d */
[----:B------:R-:W-:Y:S01]  /*16610*/  @P4 MOV R26, R14 ;  /* 0x0000000e001a4202 */ /* 0x000fe20000000f00 */
[----:B------:R-:W-:Y:S01]  /*16620*/  @P5 IMAD.MOV.U32 R26, RZ, RZ, R15 ;  /* 0x000000ffff1a5224 */ /* 0x000fe200078e000f */
[----:B------:R-:W-:Y:S02]  /*16630*/  SHF.R.U32.HI R4, RZ, R21, R5 ;  /* 0x00000015ff047219 */ /* 0x000fe40000011605 */
[----:B------:R-:W-:-:S03]  /*16640*/  SHF.L.U32 R41, R41, R16, RZ ;  /* 0x0000001029297219 */ /* 0x000fc600000006ff */
[----:B------:R-:W-:Y:S01]  /*16650*/  @P0 IMAD.MOV.U32 R26, RZ, RZ, R43 ;  /* 0x000000ffff1a0224 */ /* 0x000fe200078e002b */
[----:B------:R-:W-:-:S04]  /*16660*/  IADD3 R41, PT, PT, R41, R4, RZ ;  /* 0x0000000429297210 */ /* 0x000fc80007ffe0ff */
[----:B------:R-:W-:-:S05]  /*16670*/  SHF.R.U32.HI R5, RZ, R21, R26 ;  /* 0x00000015ff057219 */ /* 0x000fca000001161a */
[----:B------:R-:W-:-:S07]  /*16680*/  IMAD.IADD R5, R8, 0x1, R5 ;  /* 0x0000000108057824 */ /* 0x000fce00078e0205 */
.L_x_288:
[C---:B------:R-:W-:Y:S01]  /*16690*/  SHF.L.W.U32.HI R43, R5.reuse, 0x2, R41 ;  /* 0x00000002052b7819 */ /* 0x040fe20000010e29 */
[----:B------:R-:W-:Y:S01]  /*166a0*/  IMAD.SHL.U32 R5, R5, 0x4, RZ ;  /* 0x0000000405057824 */ /* 0x000fe200078e00ff */
[----:B------:R-:W0:Y:S02]  /*166b0*/  LDCU UR4, c[0x0][0x3d0] ;  /* 0x00007a00ff0477ac */ /* 0x000e240008000800 */
[----:B------:R-:W-:Y:S01]  /*166c0*/  SHF.R.S32.HI R8, RZ, 0x1f, R43 ;  /* 0x0000001fff087819 */ /* 0x000fe2000001142b */
[----:B------:R-:W-:Y:S01]  /*166d0*/  UMOV UR6, 0x54442d19 ;  /* 0x54442d1900067882 */ /* 0x000fe20000000000 */
[----:B------:R-:W-:Y:S02]  /*166e0*/  UMOV UR7, 0x3bf921fb ;  /* 0x3bf921fb00077882 */ /* 0x000fe40000000000 */
[C---:B------:R-:W-:Y:S02]  /*166f0*/  LOP3.LUT R4, R8.reuse, R5, RZ, 0x3c, !PT ;  /* 0x0000000508047212 */ /* 0x040fe400078e3cff */
[----:B------:R-:W-:-:S02]  /*16700*/  LOP3.LUT R5, R8, R43, RZ, 0x3c, !PT ;  /* 0x0000002b08057212 */ /* 0x000fc400078e3cff */
[----:B------:R-:W-:-:S04]  /*16710*/  SHF.R.U32.HI R8, RZ, 0x1e, R41 ;  /* 0x0000001eff087819 */ /* 0x000fc80000011629 */
[----:B------:R-:W1:Y:S01]  /*16720*/  I2F.F64.S64 R4, R4 ;  /* 0x0000000400047312 */ /* 0x000e620000301c00 */
[C---:B------:R-:W-:Y:S02]  /*16730*/  LEA.HI R8, R43.reuse, R8, RZ, 0x1 ;  /* 0x000000082b087211 */ /* 0x040fe400078f08ff */
[----:B0-----:R-:W-:Y:S02]  /*16740*/  ISETP.LE.AND P1, PT, RZ, UR4, PT ;  /* 0x00000004ff007c0c */ /* 0x001fe4000bf23270 */
[----:B------:R-:W-:-:S04]  /*16750*/  LOP3.LUT R40, R43, UR4, RZ, 0x3c, !PT ;  /* 0x000000042b287c12 */ /* 0x000fc8000f8e3cff */
[----:B------:R-:W-:Y:S01]  /*16760*/  ISETP.GE.AND P0, PT, R40, RZ, PT ;  /* 0x000000ff2800720c */ /* 0x000fe20003f06270 */
[----:B-1----:R-:W-:-:S06]  /*16770*/  DMUL R26, R4, UR6 ;  /* 0x00000006041a7c28 */ /* 0x002fcc0008000000 */
[----:B------:R-:W-:-:S04]  /*16780*/  @!P1 IADD3 R8, PT, PT, -R8, RZ, RZ ;  /* 0x000000ff08089210 */ /* 0x000fc80007ffe1ff */
[----:B------:R-:W0:Y:S02]  /*16790*/  F2F.F32.F64 R26, R26 ;  /* 0x0000001a001a7310 */ /* 0x000e240000301000 */
[----:B0-----:R-:W-:-:S07]  /*167a0*/  FSEL R4, -R26, R26, !P0 ;  /* 0x0000001a1a047208 */ /* 0x001fce0004000100 */
.L_x_286:
[----:B------:R-:W-:Y:S01]  /*167b0*/  FMUL R5, R4, R4 ;  /* 0x0000000404057220 */ /* 0x000fe20000400000 */
[----:B------:R-:W-:Y:S02]  /*167c0*/  LOP3.LUT R27, R8, 0x1, RZ, 0xc0, !PT ;  /* 0x00000001081b7812 */ /* 0x000fe400078ec0ff */
[----:B------:R-:W-:Y:S01]  /*167d0*/  ISETP.NE.AND P2, PT, R36, RZ, PT ;  /* 0x000000ff2400720c */ /* 0x000fe20003f45270 */
        /* <DEDUP_REMOVED lines=20> */
[----:B------:R-:W-:-:S04]  /*16920*/  FADD R30, R30, -R4 ;  /* 0x800000041e1e7221 */ /* 0x000fc80000000000 */
[----:B------:R-:W-:-:S05]  /*16930*/  FADD R8, -|R31|, R30 ;  /* 0x0000001e1f087221 */ /* 0x000fca0000000300 */
[----:B------:R-:W-:Y:S01]  /*16940*/  FMNMX R26, RZ, R8, PT ;  /* 0x00000008ff1a7209 */ /* 0x000fe20003800000 */
[----:B------:R-:W-:Y:S01]  /*16950*/  FADD R8, R5, R4 ;  /* 0x0000000405087221 */ /* 0x000fe20000000000 */
[----:B------:R-:W-:-:S03]  /*16960*/  MOV R4, R24 ;  /* 0x0000001800047202 */ /* 0x000fc60000000f00 */
[--C-:B------:R-:W-:Y:S01]  /*16970*/  FADD R30, R30, -R26.reuse ;  /* 0x8000001a1e1e7221 */ /* 0x100fe20000000000 */
[----:B------:R-:W-:Y:S01]  /*16980*/  FADD R31, |R31|, R26 ;  /* 0x0000001a1f1f7221 */ /* 0x000fe20000000200 */
[----:B------:R-:W-:Y:S06]  /*16990*/  @P2 BRA `(.L_x_289) ;  /* 0x0000000400482947 */ /* 0x000fec0003800000 */
[----:B------:R-:W-:Y:S01]  /*169a0*/  IMAD.MOV.U32 R41, RZ, RZ, RZ ;  /* 0x000000ffff297224 */ /* 0x000fe200078e00ff */
[----:B------:R-:W-:Y:S01]  /*169b0*/  MOV R39, RZ ;  /* 0x000000ff00277202 */ /* 0x000fe20000000f00 */
[----:B------:R-:W-:-:S07]  /*169c0*/  IMAD.MOV.U32 R43, RZ, RZ, RZ ;  /* 0x000000ffff2b7224 */ /* 0x000fce00078e00ff */
.L_x_290:
        /* <DEDUP_REMOVED lines=55> */
[----:B------:R-:W-:Y:S02]  /*16d40*/  SHF.L.U32 R26, R5, R18, RZ ;  /* 0x00000012051a7219 */ /* 0x000fe400000006ff */
[----:B------:R-:W-:-:S03]  /*16d50*/  SHF.R.U32.HI R4, RZ, R22, R5 ;  /* 0x00000016ff047219 */ /* 0x000fc60000011605 */
[----:B------:R-:W-:Y:S02]  /*16d60*/  @P0 IMAD.MOV.U32 R27, RZ, RZ, R41 ;  /* 0x000000ffff1b0224 */ /* 0x000fe400078e0029 */
[----:B------:R-:W-:-:S03]  /*16d70*/  IMAD.IADD R39, R39, 0x1, R4 ;  /* 0x0000000127277824 */ /* 0x000fc600078e0204 */
[----:B------:R-:W-:-:S04]  /*16d80*/  SHF.R.U32.HI R5, RZ, R22, R27 ;  /* 0x00000016ff057219 */ /* 0x000fc8000001161b */
[----:B------:R-:W-:-:S07]  /*16d90*/  IADD3 R5, PT, PT, R26, R5, RZ ;  /* 0x000000051a057210 */ /* 0x000fce0007ffe0ff */
.L_x_291:
        /* <DEDUP_REMOVED lines=18> */
.L_x_289:
[----:B------:R-:W-:Y:S01]  /*16ec0*/  FMUL R5, R4, R4 ;  /* 0x0000000404057220 */ /* 0x000fe20000400000 */
[----:B------:R-:W-:Y:S02]  /*16ed0*/  LOP3.LUT R27, R38, 0x1, RZ, 0xc0, !PT ;  /* 0x00000001261b7812 */ /* 0x000fe400078ec0ff */
[----:B------:R-:W-:Y:S01]  /*16ee0*/  ISETP.NE.AND P2, PT, R36, RZ, PT ;  /* 0x000000ff2400720c */ /* 0x000fe20003f45270 */
[----:B------:R-:W-:Y:S01]  /*16ef0*/  FFMA R26, R5, R0, -0.0013887860113754868507 ;  /* 0xbab607ed051a7423 */ /* 0x000fe20000000000 */
[----:B------:R-:W-:Y:S02]  /*16f00*/  ISETP.NE.U32.AND P0, PT, R27, 0x1, PT ;  /* 0x000000011b00780c */ /* 0x000fe40003f05070 */
[----:B------:R-:W-:Y:S02]  /*16f10*/  LOP3.LUT P1, RZ, R38, 0x2, RZ, 0xc0, !PT ;  /* 0x0000000226ff7812 */ /* 0x000fe4000782c0ff */
[----:B------:R-:W-:Y:S02]  /*16f20*/  FSEL R26, R26, -0.00019574658654164522886, !P0 ;  /* 0xb94d41531a1a7808 */ /* 0x000fe40004000000 */
[----:B------:R-:W-:-:S02]  /*16f30*/  FSEL R40, R2, 0.0083327032625675201416, !P0 ;  /* 0x3c0885e402287808 */ /* 0x000fc40004000000 */
        /* <DEDUP_REMOVED lines=13> */
.L_x_293:
        /* <DEDUP_REMOVED lines=61> */
.L_x_294:
        /* <DEDUP_REMOVED lines=18> */
.L_x_292:
[----:B------:R-:W-:Y:S01]  /*17500*/  FMUL R5, R4, R4 ;  /* 0x0000000404057220 */ /* 0x000fe20000400000 */
[----:B------:R-:W-:Y:S01]  /*17510*/  LOP3.LUT R26, R39, 0x1, RZ, 0xc0, !PT ;  /* 0x00000001271a7812 */ /* 0x000fe200078ec0ff */
[----:B------:R-:W0:Y:S01]  /*17520*/  LDCU.64 UR4, c[0x0][0x3d8] ;  /* 0x00007b00ff0477ac */ /* 0x000e220008000a00 */
[----:B------:R-:W-:Y:S01]  /*17530*/  BSSY.RECONVERGENT B3, `(.L_x_295) ;  /* 0x00000a5000037945 */ /* 0x000fe20003800200 */
[----:B------:R-:W-:Y:S01]  /*17540*/  FFMA R0, R5, R0, -0.0013887860113754868507 ;  /* 0xbab607ed05007423 */ /* 0x000fe20000000000 */
[----:B------:R-:W-:Y:S01]  /*17550*/  ISETP.NE.U32.AND P0, PT, R26, 0x1, PT ;  /* 0x000000011a00780c */ /* 0x000fe20003f05070 */
[----:B------:R-:W-:Y:S01]  /*17560*/  VIADD R26, R39, 0x1 ;  /* 0x00000001271a7836 */ /* 0x000fe20000000000 */
[----:B------:R-:W1:Y:S01]  /*17570*/  LDCU UR6, c[0x0][0x3e0] ;  /* 0x00007c00ff0677ac */ /* 0x000e620008000800 */
[----:B------:R-:W2:Y:S01]  /*17580*/  LDC R39, c[0x0][0x3c8] ;  /* 0x0000f200ff277b82 */ /* 0x000ea20000000800 */
[----:B------:R-:W-:Y:S02]  /*17590*/  FSEL R2, R2, 0.0083327032625675201416, P0 ;  /* 0x3c0885e402027808 */ /* 0x000fe40000000000 */
[----:B------:R-:W-:-:S02]  /*175a0*/  FSEL R0, R0, -0.00019574658654164522886, P0 ;  /* 0xb94d415300007808 */ /* 0x000fc40000000000 */
[----:B------:R-:W-:Y:S02]  /*175b0*/  FSEL R27, -R6, -0.16666662693023681641, P0 ;  /* 0xbe2aaaa8061b7808 */ /* 0x000fe40000000100 */
[----:B------:R-:W-:Y:S01]  /*175c0*/  LOP3.LUT P1, RZ, R26, 0x2, RZ, 0xc0, !PT ;  /* 0x000000021aff7812 */ /* 0x000fe2000782c0ff */
[C---:B------:R-:W-:Y:S01]  /*175d0*/  FFMA R6, R5.reuse, R0, R2 ;  /* 0x0000000005067223 */ /* 0x040fe20000000002 */
[----:B------:R-:W-:Y:S01]  /*175e0*/  FSEL R0, R4, 1, !P0 ;  /* 0x3f80000004007808 */ /* 0x000fe20004000000 */
[----:B------:R-:W-:Y:S01]  /*175f0*/  FADD R2, R8, -R31 ;  /* 0x8000001f08027221 */ /* 0x000fe20000000000 */
[----:B------:R-:W-:Y:S01]  /*17600*/  ISETP.NE.AND P0, PT, R34, RZ, PT ;  /* 0x000000ff2200720c */ /* 0x000fe20003f05270 */
[C---:B------:R-:W-:Y:S02]  /*17610*/  FFMA R6, R5.reuse, R6, R27 ;  /* 0x0000000605067223 */ /* 0x040fe4000000001b */
[----:B------:R-:W-:Y:S01]  /*17620*/  FFMA R5, R5, R0, RZ ;  /* 0x0000000005057223 */ /* 0x000fe200000000ff */
[----:B------:R-:W-:-:S03]  /*17630*/  FMNMX R2, RZ, R2, PT ;  /* 0x00000002ff027209 */ /* 0x000fc60003800000 */
[----:B------:R-:W-:Y:S01]  /*17640*/  FFMA R0, R5, R6, R0 ;  /* 0x0000000605007223 */ /* 0x000fe20000000000 */
[----:B0-----:R-:W-:Y:S01]  /*17650*/  FADD R6, R30, -UR4 ;  /* 0x800000041e067e21 */ /* 0x001fe20008000000 */
[--C-:B------:R-:W-:Y:S01]  /*17660*/  FADD R5, R8, -R2.reuse ;  /* 0x8000000208057221 */ /* 0x100fe20000000000 */
[----:B------:R-:W-:Y:S01]  /*17670*/  FADD R31, R31, R2 ;  /* 0x000000021f1f7221 */ /* 0x000fe20000000000 */
[----:B------:R-:W-:Y:S02]  /*17680*/  @P1 FADD R0, RZ, -R0 ;  /* 0x80000000ff001221 */ /* 0x000fe40000000000 */
[----:B------:R-:W-:Y:S02]  /*17690*/  FMUL R2, R38, R5 ;  /* 0x0000000526027220 */ /* 0x000fe40000400000 */
[-C--:B------:R-:W-:Y:S02]  /*176a0*/  FMUL R27, R5, R0.reuse ;  /* 0x00000000051b7220 */ /* 0x080fe40000400000 */
[----:B------:R-:W-:-:S02]  /*176b0*/  FFMA R2, R31, R0, -R2 ;  /* 0x000000001f027223 */ /* 0x000fc40000000802 */
[----:B------:R-:W-:Y:S02]  /*176c0*/  FFMA R27, R38, R31, R27 ;  /* 0x0000001f261b7223 */ /* 0x000fe4000000001b */
[----:B-1----:R-:W-:Y:S02]  /*176d0*/  FADD R8, R2, -UR6 ;  /* 0x8000000602087e21 */ /* 0x002fe40008000000 */
[----:B------:R-:W-:-:S05]  /*176e0*/  FADD R5, R27, -UR5 ;  /* 0x800000051b057e21 */ /* 0x000fca0008000000 */
[----:B------:R-:W-:-:S05]  /*176f0*/  FMNMX3 R30, |R5|, |R8|, |R6|, !PT ;  /* 0x40000008051e7276 */ /* 0x000fca0007800606 */
[----:B--2---:R-:W-:-:S04]  /*17700*/  FFMA R30, R39, -0.5, R30 ;  /* 0xbf000000271e7823 */ /* 0x004fc8000000001e */
[----:B------:R-:W-:Y:S01]  /*17710*/  IMAD.MOV.U32 R39, RZ, RZ, R30 ;  /* 0x000000ffff277224 */ /* 0x000fe200078e001e */
[----:B------:R-:W-:Y:S06]  /*17720*/  @!P0 BRA `(.L_x_296) ;  /* 0x0000000800148947 */ /* 0x000fec0003800000 */
[C---:B------:R-:W-:Y:S01]  /*17730*/  ISETP.GE.U32.AND P0, PT, R34.reuse, 0x4, PT ;  /* 0x000000042200780c */ /* 0x040fe20003f06070 */
[----:B------:R-:W-:Y:S01]  /*17740*/  BSSY.RECONVERGENT B4, `(.L_x_297) ;  /* 0x000004c000047945 */ /* 0x000fe20003800200 */
[----:B------:R-:W-:Y:S02]  /*17750*/  LOP3.LUT R27, R34, 0x3, RZ, 0xc0, !PT ;  /* 0x00000003221b7812 */ /* 0x000fe400078ec0ff */
[----:B------:R-:W-:-:S09]  /*17760*/  MOV R39, R30 ;  /* 0x0000001e00277202 */ /* 0x000fd20000000f00 */
[----:B------:R-:W-:Y:S05]  /*17770*/  @!P0 BRA `(.L_x_298) ;  /* 0x0000000400208947 */ /* 0x000fea0003800000 */
[----:B------:R-:W-:Y:S01]  /*17780*/  LOP3.LUT R26, R34, 0x7ffffffc, RZ, 0xc0, !PT ;  /* 0x7ffffffc221a7812 */ /* 0x000fe200078ec0ff */
[----:B------:R-:W-:Y:S02]  /*17790*/  IMAD.MOV.U32 R31, RZ, RZ, RZ ;  /* 0x000000ffff1f7224 */ /* 0x000fe400078e00ff */
[----:B------:R-:W-:-:S07]  /*177a0*/  IMAD.MOV.U32 R39, RZ, RZ, R30 ;  /* 0x000000ffff277224 */ /* 0x000fce00078e001e */
.L_x_307:
        /* <DEDUP_REMOVED lines=17> */
.L_x_300:
[----:B------:R-:W-:Y:S05]  /*178c0*/  BSYNC.RECONVERGENT B5 ;  /* 0x0000000000057941 */ /* 0x000fea0003800200 */
.L_x_299:
        /* <DEDUP_REMOVED lines=16> */
.L_x_302:
[----:B------:R-:W-:Y:S05]  /*179d0*/  BSYNC.RECONVERGENT B5 ;  /* 0x0000000000057941 */ /* 0x000fea0003800200 */
.L_x_301:
        /* <DEDUP_REMOVED lines=15> */
.L_x_304:
[----:B------:R-:W-:Y:S05]  /*17ad0*/  BSYNC.RECONVERGENT B5 ;  /* 0x0000000000057941 */ /* 0x000fea0003800200 */
.L_x_303:
        /* <DEDUP_REMOVED lines=16> */
.L_x_306:
[----:B------:R-:W-:Y:S05]  /*17be0*/  BSYNC.RECONVERGENT B5 ;  /* 0x0000000000057941 */ /* 0x000fea0003800200 */
.L_x_305:
[----:B------:R-:W-:Y:S05]  /*17bf0*/  @P4 BRA `(.L_x_307) ;  /* 0xfffffff800ec4947 */ /* 0x000fea000383ffff */
.L_x_298:
[----:B------:R-:W-:Y:S05]  /*17c00*/  BSYNC.RECONVERGENT B4 ;  /* 0x0000000000047941 */ /* 0x000fea0003800200 */
.L_x_297:
[----:B------:R-:W-:-:S13]  /*17c10*/  ISETP.NE.AND P0, PT, R27, RZ, PT ;  /* 0x000000ff1b00720c */ /* 0x000fda0003f05270 */
[----:B------:R-:W-:Y:S05]  /*17c20*/  @!P0 BRA `(.L_x_296) ;  /* 0x0000000000d48947 */ /* 0x000fea0003800000 */
        /* <DEDUP_REMOVED lines=15> */
.L_x_309:
[----:B------:R-:W-:Y:S05]  /*17d20*/  BSYNC.RECONVERGENT B4 ;  /* 0x0000000000047941 */ /* 0x000fea0003800200 */
.L_x_308:
[----:B------:R-:W-:Y:S01]  /*17d30*/  ISETP.NE.AND P0, PT, R27, 0x1, PT ;  /* 0x000000011b00780c */ /* 0x000fe20003f05270 */
[----:B------:R-:W-:-:S12]  /*17d40*/  IMAD.MOV.U32 R39, RZ, RZ, R2 ;  /* 0x000000ffff277224 */ /* 0x000fd800078e0002 */
        /* <DEDUP_REMOVED lines=17> */
.L_x_311:
[----:B------:R-:W-:Y:S05]  /*17e60*/  BSYNC.RECONVERGENT B4 ;  /* 0x0000000000047941 */ /* 0x000fea0003800200 */
.L_x_310:
        /* <DEDUP_REMOVED lines=15> */
.L_x_313:
[----:B------:R-:W-:Y:S05]  /*17f60*/  BSYNC.RECONVERGENT B4 ;  /* 0x0000000000047941 */ /* 0x000fea0003800200 */
.L_x_312:
[----:B------:R-:W-:-:S07]  /*17f70*/  FSEL R39, R0, R2, !P4 ;  /* 0x0000000200277208 */ /* 0x000fce0006000000 */
.L_x_296:
[----:B------:R-:W-:Y:S05]  /*17f80*/  BSYNC.RECONVERGENT B3 ;  /* 0x0000000000037941 */ /* 0x000fea0003800200 */
.L_x_295:
[----:B------:R-:W-:-:S05]  /*17f90*/  FMUL R0, R35, R39 ;  /* 0x0000002723007220 */ /* 0x000fca0000400000 */
[----:B------:R-:W-:-:S13]  /*17fa0*/  FSETP.GE.AND P0, PT, R0, RZ, PT ;  /* 0x000000ff0000720b */ /* 0x000fda0003f06000 */
[----:B------:R-:W-:Y:S05]  /*17fb0*/  @P0 BRA `(.L_x_314) ;  /* 0x0000000400c40947 */ /* 0x000fea0003800000 */
[----:B------:R-:W0:Y:S01]  /*17fc0*/  LDCU UR4, c[0x0][0x3c4] ;  /* 0x00007880ff0477ac */ /* 0x000e220008000800 */
[----:B------:R-:W-:Y:S01]  /*17fd0*/  IADD3 R34, PT, PT, R34, 0x1, RZ ;  /* 0x0000000122227810 */ /* 0x000fe20007ffe0ff */
[----:B------:R-:W-:Y:S01]  /*17fe0*/  VIADD R33, R33, 0x1 ;  /* 0x0000000121217836 */ /* 0x000fe20000000000 */
[----:B------:R-:W-:Y:S01]  /*17ff0*/  IADD3 R32, PT, PT, R32, 0x1, RZ ;  /* 0x0000000120207810 */ /* 0x000fe20007ffe0ff */
[----:B0-----:R-:W-:-:S05]  /*18000*/  IMAD.U32 R27, RZ, RZ, UR4 ;  /* 0x00000004ff1b7e24 */ /* 0x001fca000f8e00ff */
[----:B------:R-:W-:-:S13]  /*18010*/  ISETP.NE.AND P0, PT, R34, R27, PT ;  /* 0x0000001b2200720c */ /* 0x000fda0003f05270 */
[----:B------:R-:W-:Y:S05]  /*18020*/  @P0 BRA `(.L_x_315) ;  /* 0xffffffd800cc0947 */ /* 0x000fea000383ffff */
.L_x_280:
[----:B------:R-:W0:Y:S01]  /*18030*/  LDC R30, c[0x0][0x3c8] ;  /* 0x0000f200ff1e7b82 */ /* 0x000e220000000800 */
[----:B------:R-:W-:Y:S02]  /*18040*/  ISETP.GE.AND P0, PT, R27, 0x2, PT ;  /* 0x000000021b00780c */ /* 0x000fe40003f06270 */
[----:B------:R-:W-:-:S05]  /*18050*/  FMNMX3 R5, |R5|, |R8|, |R6|, !PT ;  /* 0x4000000805057276 */ /* 0x000fca0007800606 */
[----:B0-----:R-:W-:-:S06]  /*18060*/  FFMA R30, R30, -0.5, R5 ;  /* 0xbf0000001e1e7823 */ /* 0x001fcc0000000005 */
[----:B------:R-:W-:Y:S05]  /*18070*/  @!P0 BRA `(.L_x_316) ;  /* 0x0000000c00208947 */ /* 0x000fea0003800000 */
[C---:B------:R-:W-:Y:S01]  /*18080*/  VIADD R0, R27.reuse, 0xfffffffe ;  /* 0xfffffffe1b007836 */ /* 0x040fe20000000000 */
[----:B------:R-:W-:Y:S01]  /*18090*/  BSSY.RECONVERGENT B3, `(.L_x_317) ;  /* 0x0000049000037945 */ /* 0x000fe20003800200 */
[----:B------:R-:W-:-:S03]  /*180a0*/  VIADD R6, R27, 0xffffffff ;  /* 0xffffffff1b067836 */ /* 0x000fc60000000000 */
[----:B------:R-:W-:Y:S02]  /*180b0*/  ISETP.GE.U32.AND P0, PT, R0, 0x3, PT ;  /* 0x000000030000780c */ /* 0x000fe40003f06070 */
[----:B------:R-:W-:-:S11]  /*180c0*/  LOP3.LUT R7, R6, 0x3, RZ, 0xc0, !PT ;  /* 0x0000000306077812 */ /* 0x000fd600078ec0ff */
[----:B------:R-:W-:Y:S05]  /*180d0*/  @!P0 BRA `(.L_x_318) ;  /* 0x0000000400108947 */ /* 0x000fea0003800000 */
[----:B------:R-:W0:Y:S01]  /*180e0*/  LDC R5, c[0x0][0x3cc] ;  /* 0x0000f300ff057b82 */ /* 0x000e220000000800 */
[----:B------:R-:W-:-:S04]  /*180f0*/  LOP3.LUT R6, R6, 0xfffffffc, RZ, 0xc0, !PT ;  /* 0xfffffffc06067812 */ /* 0x000fc800078ec0ff */
[----:B------:R-:W-:-:S07]  /*18100*/  IADD3 R6, PT, PT, -R6, RZ, RZ ;  /* 0x000000ff06067210 */ /* 0x000fce0007ffe1ff */
.L_x_327:
[----:B0-----:R-:W0:Y:S01]  /*18110*/  MUFU.RCP R0, R5 ;  /* 0x0000000500007308 */ /* 0x001e220000001000 */
[----:B------:R-:W-:Y:S01]  /*18120*/  VIADD R6, R6, 0x4 ;  /* 0x0000000406067836 */ /* 0x000fe20000000000 */
[----:B------:R-:W-:Y:S04]  /*18130*/  BSSY.RECONVERGENT B4, `(.L_x_319) ;  /* 0x000000e000047945 */ /* 0x000fe80003800200 */
[----:B------:R-:W-:Y:S02]  /*18140*/  ISETP.NE.AND P4, PT, R6, RZ, PT ;  /* 0x000000ff0600720c */ /* 0x000fe40003f85270 */
        /* <DEDUP_REMOVED lines=12> */
.L_x_320:
[----:B------:R-:W-:Y:S05]  /*18210*/  BSYNC.RECONVERGENT B4 ;  /* 0x0000000000047941 */ /* 0x000fea0003800200 */
.L_x_319:
        /* <DEDUP_REMOVED lines=15> */
.L_x_322:
[----:B------:R-:W-:Y:S05]  /*18310*/  BSYNC.RECONVERGENT B4 ;  /* 0x0000000000047941 */ /* 0x000fea0003800200 */
.L_x_321:
        /* <DEDUP_REMOVED lines=14> */
.L_x_324:
[----:B------:R-:W-:Y:S05]  /*18400*/  BSYNC.RECONVERGENT B4 ;  /* 0x0000000000047941 */ /* 0x000fea0003800200 */
.L_x_323:
        /* <DEDUP_REMOVED lines=15> */
.L_x_326:
[----:B------:R-:W-:Y:S05]  /*18500*/  BSYNC.RECONVERGENT B4 ;  /* 0x0000000000047941 */ /* 0x000fea0003800200 */
.L_x_325:
[----:B------:R-:W-:Y:S05]  /*18510*/  @P4 BRA `(.L_x_327) ;  /* 0xfffffff800fc4947 */ /* 0x000fea000383ffff */
.L_x_318:
[----:B------:R-:W-:Y:S05]  /*18520*/  BSYNC.RECONVERGENT B3 ;  /* 0x0000000000037941 */ /* 0x000fea0003800200 */
.L_x_317:
[----:B------:R-:W-:-:S13]  /*18530*/  ISETP.NE.AND P0, PT, R7, RZ, PT ;  /* 0x000000ff0700720c */ /* 0x000fda0003f05270 */
[----:B------:R-:W-:Y:S05]  /*18540*/  @!P0 BRA `(.L_x_316) ;  /* 0x0000000400ec8947 */ /* 0x000fea0003800000 */
[----:B------:R-:W0:Y:S01]  /*18550*/  LDC R5, c[0x0][0x3cc] ;  /* 0x0000f300ff057b82 */ /* 0x000e220000000800 */
[----:B------:R-:W-:Y:S01]  /*18560*/  BSSY.RECONVERGENT B3, `(.L_x_328) ;  /* 0x0000015000037945 */ /* 0x000fe20003800200 */
[----:B------:R-:W-:-:S07]  /*18570*/  IADD3 R7, PT, PT, -R7, RZ, RZ ;  /* 0x000000ff07077210 */ /* 0x000fce0007ffe1ff */
.L_x_331:
[----:B0-----:R-:W0:Y:S01]  /*18580*/  MUFU.RCP R0, R5 ;  /* 0x0000000500007308 */ /* 0x001e220000001000 */
        /* <DEDUP_REMOVED lines=13> */
.L_x_330:
[----:B------:R-:W-:Y:S05]  /*18660*/  BSYNC.RECONVERGENT B4 ;  /* 0x0000000000047941 */ /* 0x000fea0003800200 */
.L_x_329:
[----:B------:R-:W-:Y:S01]  /*18670*/  IADD3 R7, PT, PT, R7, 0x1, RZ ;  /* 0x0000000107077810 */ /* 0x000fe20007ffe0ff */
[----:B------:R-:W-:-:S03]  /*18680*/  IMAD.MOV.U32 R30, RZ, RZ, R2 ;  /* 0x000000ffff1e7224 */ /* 0x000fc600078e0002 */
[----:B------:R-:W-:-:S13]  /*18690*/  ISETP.NE.AND P0, PT, R7, RZ, PT ;  /* 0x000000ff0700720c */ /* 0x000fda0003f05270 */
[----:B------:R-:W-:Y:S05]  /*186a0*/  @P0 BRA `(.L_x_331) ;  /* 0xfffffffc00b40947 */ /* 0x000fea000383ffff */
[----:B------:R-:W-:Y:S05]  /*186b0*/  BSYNC.RECONVERGENT B3 ;  /* 0x0000000000037941 */ /* 0x000fea0003800200 */
.L_x_328:
[----:B------:R-:W-:Y:S05]  /*186c0*/  BRA `(.L_x_316) ;  /* 0x00000004008c7947 */ /* 0x000fea0003800000 */
.L_x_314:
[----:B------:R-:W-:-:S13]  /*186d0*/  ISETP.GE.U32.AND P0, PT, R34, 0x2, PT ;  /* 0x000000022200780c */ /* 0x000fda0003f06070 */
[----:B------:R-:W-:Y:S05]  /*186e0*/  @!P0 BRA `(.L_x_316) ;  /* 0x0000000400848947 */ /* 0x000fea0003800000 */
[----:B------:R-:W-:Y:S01]  /*186f0*/  VIADD R34, R34, 0xfffffffe ;  /* 0xfffffffe22227836 */ /* 0x000fe20000000000 */
[----:B------:R-:W-:Y:S04]  /*18700*/  BSSY.RECONVERGENT B3, `(.L_x_332) ;  /* 0x0000047000037945 */ /* 0x000fe80003800200 */
[----:B------:R-:W-:-:S13]  /*18710*/  ISETP.GE.U32.AND P0, PT, R34, 0x3, PT ;  /* 0x000000032200780c */ /* 0x000fda0003f06070 */
[----:B------:R-:W-:Y:S05]  /*18720*/  @!P0 BRA `(.L_x_333) ;  /* 0x0000000400108947 */ /* 0x000fea0003800000 */
[----:B------:R-:W0:Y:S01]  /*18730*/  LDC R5, c[0x0][0x3cc] ;  /* 0x0000f300ff057b82 */ /* 0x000e220000000800 */
[----:B------:R-:W-:-:S04]  /*18740*/  LOP3.LUT R6, R32, 0xfffffffc, RZ, 0xc0, !PT ;  /* 0xfffffffc20067812 */ /* 0x000fc800078ec0ff */
[----:B------:R-:W-:-:S07]  /*18750*/  IADD3 R6, PT, PT, -R6, RZ, RZ ;  /* 0x000000ff06067210 */ /* 0x000fce0007ffe1ff */
.L_x_342:
        /* <DEDUP_REMOVED lines=16> */
.L_x_335:
[----:B------:R-:W-:Y:S05]  /*18860*/  BSYNC.RECONVERGENT B4 ;  /* 0x0000000000047941 */ /* 0x000fea0003800200 */
.L_x_334:
        /* <DEDUP_REMOVED lines=15> */
.L_x_337:
[----:B------:R-:W-:Y:S05]  /*18960*/  BSYNC.RECONVERGENT B4 ;  /* 0x0000000000047941 */ /* 0x000fea0003800200 */
.L_x_336:
        /* <DEDUP_REMOVED lines=14> */
.L_x_339:
[----:B------:R-:W-:Y:S05]  /*18a50*/  BSYNC.RECONVERGENT B4 ;  /* 0x0000000000047941 */ /* 0x000fea0003800200 */
.L_x_338:
        /* <DEDUP_REMOVED lines=15> */
.L_x_341:
[----:B------:R-:W-:Y:S05]  /*18b50*/  BSYNC.RECONVERGENT B4 ;  /* 0x0000000000047941 */ /* 0x000fea0003800200 */
.L_x_340:
[----:B------:R-:W-:Y:S05]  /*18b60*/  @P4 BRA `(.L_x_342) ;  /* 0xfffffff800fc4947 */ /* 0x000fea000383ffff */
.L_x_333:
[----:B------:R-:W-:Y:S05]  /*18b70*/  BSYNC.RECONVERGENT B3 ;  /* 0x0000000000037941 */ /* 0x000fea0003800200 */
.L_x_332:
[----:B------:R-:W-:-:S13]  /*18b80*/  LOP3.LUT P0, RZ, R28, 0x3, RZ, 0xc0, !PT ;  /* 0x000000031cff7812 */ /* 0x000fda000780c0ff */
[----:B------:R-:W-:Y:S05]  /*18b90*/  @!P0 BRA `(.L_x_316) ;  /* 0x0000000000588947 */ /* 0x000fea0003800000 */
[----:B------:R-:W0:Y:S01]  /*18ba0*/  LDC R5, c[0x0][0x3cc] ;  /* 0x0000f300ff057b82 */ /* 0x000e220000000800 */
[----:B------:R-:W-:-:S04]  /*18bb0*/  LOP3.LUT R6, R33, 0x3, RZ, 0xc0, !PT ;  /* 0x0000000321067812 */ /* 0x000fc800078ec0ff */
[----:B------:R-:W-:-:S07]  /*18bc0*/  IADD3 R6, PT, PT, -R6, RZ, RZ ;  /* 0x000000ff06067210 */ /* 0x000fce0007ffe1ff */
.L_x_345:
        /* <DEDUP_REMOVED lines=16> */
.L_x_344:
[----:B------:R-:W-:Y:S05]  /*18cd0*/  BSYNC.RECONVERGENT B3 ;  /* 0x0000000000037941 */ /* 0x000fea0003800200 */
.L_x_343:
[----:B------:R-:W-:Y:S01]  /*18ce0*/  IMAD.MOV.U32 R30, RZ, RZ, R2 ;  /* 0x000000ffff1e7224 */ /* 0x000fe200078e0002 */
[----:B------:R-:W-:Y:S06]  /*18cf0*/  @P4 BRA `(.L_x_345) ;  /* 0xfffffffc00b44947 */ /* 0x000fec000383ffff */
.L_x_316:
[----:B------:R-:W-:Y:S05]  /*18d00*/  BSYNC.RECONVERGENT B2 ;  /* 0x0000000000027941 */ /* 0x000fea0003800200 */
.L_x_279:
[----:B------:R-:W-:Y:S02]  /*18d10*/  HFMA2 R2, -RZ, RZ, 2.375, 0 ;  /* 0x40c00000ff027431 */ /* 0x000fe400000001ff */
[----:B------:R-:W-:Y:S01]  /*18d20*/  FMUL R30, R30, 6 ;  /* 0x40c000001e1e7820 */ /* 0x000fe20000400000 */
[----:B------:R-:W-:Y:S01]  /*18d30*/  IMAD.MOV.U32 R5, RZ, RZ, 0x3e2aaaab ;  /* 0x3e2aaaabff057424 */ /* 0x000fe200078e00ff */
[----:B------:R-:W-:Y:S02]  /*18d40*/  BSSY.RECONVERGENT B2, `(.L_x_346) ;  /* 0x000000c000027945 */ /* 0x000fe40003800200 */
[----:B------:R-:W-:-:S04]  /*18d50*/  FADD R0, R30, 2 ;  /* 0x400000001e007421 */ /* 0x000fc80000000000 */
[----:B------:R-:W0:Y:S01]  /*18d60*/  FCHK P0, R0, 6 ;  /* 0x40c0000000007902 */ /* 0x000e220000000000 */
[----:B------:R-:W-:-:S04]  /*18d70*/  FFMA R2, R5, -R2, 1 ;  /* 0x3f80000005027423 */ /* 0x000fc80000000802 */
[----:B------:R-:W-:-:S04]  /*18d80*/  FFMA R5, R2, R5, 0.16666667163372039795 ;  /* 0x3e2aaaab02057423 */ /* 0x000fc80000000005 */
[----:B------:R-:W-:-:S04]  /*18d90*/  FFMA R2, R0, R5, RZ ;  /* 0x0000000500027223 */ /* 0x000fc800000000ff */
[----:B------:R-:W-:-:S04]  /*18da0*/  FFMA R4, R2, -6, R0 ;  /* 0xc0c0000002047823 */ /* 0x000fc80000000000 */
[----:B------:R-:W-:Y:S01]  /*18db0*/  FFMA R2, R5, R4, R2 ;  /* 0x0000000405027223 */ /* 0x000fe20000000002 */
[----:B0-----:R-:W-:Y:S06]  /*18dc0*/  @!P0 BRA `(.L_x_347) ;  /* 0x00000000000c8947 */ /* 0x001fec0003800000 */
[----:B------:R-:W-:Y:S01]  /*18dd0*/  IMAD.MOV.U32 R2, RZ, RZ, 0x40c00000 ;  /* 0x40c00000ff027424 */ /* 0x000fe200078e00ff */
[----:B------:R-:W-:-:S07]  /*18de0*/  MOV R4, 0x18e00 ;  /* 0x00018e0000047802 */ /* 0x000fce0000000f00 */
[----:B------:R-:W-:Y:S05]  /*18df0*/  CALL.REL.NOINC `($__internal_1_$__cuda_sm3x_div_rn_noftz_f32_slowpath) ;  /* 0x0000000400987944 */ /* 0x000fea0003c00000 */
.L_x_347:
[----:B------:R-:W-:Y:S05]  /*18e00*/  BSYNC.RECONVERGENT B2 ;  /* 0x0000000000027941 */ /* 0x000fea0003800200 */
.L_x_346:
[----:B------:R-:W0:Y:S01]  /*18e10*/  F2I.TRUNC.NTZ R2, R2 ;  /* 0x0000000200027305 */ /* 0x000e22000020f100 */
[----:B------:R-:W1:Y:S01]  /*18e20*/  LDCU.64 UR4, c[0x0][0x388] ;  /* 0x00007100ff0477ac */ /* 0x000e620008000a00 */
[----:B------:R-:W-:Y:S01]  /*18e30*/  IMAD R3, R3, 0x3, RZ ;  /* 0x0000000303037824 */ /* 0x000fe200078e02ff */
[----:B------:R-:W-:Y:S01]  /*18e40*/  BSSY.RECONVERGENT B2, `(.L_x_348) ;  /* 0x000001b000027945 */ /* 0x000fe20003800200 */
[----:B0-----:R-:W-:-:S03]  /*18e50*/  IMAD R4, R2, 0x6, RZ ;  /* 0x0000000602047824 */ /* 0x001fc600078e02ff */
[C---:B-1----:R-:W-:Y:S02]  /*18e60*/  IADD3 R6, P0, PT, R3.reuse, UR4, RZ ;  /* 0x0000000403067c10 */ /* 0x042fe4000ff1e0ff */
[----:B------:R-:W-:Y:S02]  /*18e70*/  I2FP.F32.S32 R5, R4 ;  /* 0x0000000400057245 */ /* 0x000fe40000201400 */
[----:B------:R-:W-:Y:S01]  /*18e80*/  LEA.HI.X.SX32 R7, R3, UR5, 0x1, P0 ;  /* 0x0000000503077c11 */ /* 0x000fe200080f0eff */
[----:B------:R-:W-:Y:S02]  /*18e90*/  IMAD.MOV.U32 R3, RZ, RZ, 0x3e2aaaab ;  /* 0x3e2aaaabff037424 */ /* 0x000fe400078e00ff */
[----:B------:R-:W-:-:S04]  /*18ea0*/  FADD R5, R0, -R5 ;  /* 0x8000000500057221 */ /* 0x000fc80000000000 */
[----:B------:R-:W-:-:S05]  /*18eb0*/  FADD R5, R5, -3 ;  /* 0xc040000005057421 */ /* 0x000fca0000000000 */
[----:B------:R-:W-:-:S05]  /*18ec0*/  FMNMX R5, RZ, |R5|, !PT ;  /* 0x40000005ff057209 */ /* 0x000fca0007800000 */
[----:B------:R-:W-:-:S05]  /*18ed0*/  FADD R5, R5, -1 ;  /* 0xbf80000005057421 */ /* 0x000fca0000000000 */
[----:B------:R-:W-:-:S05]  /*18ee0*/  FMNMX R0, R5, 1, PT ;  /* 0x3f80000005007809 */ /* 0x000fca0003800000 */
[----:B------:R-:W-:-:S04]  /*18ef0*/  FMUL R0, R29, R0 ;  /* 0x000000001d007220 */ /* 0x000fc80000400000 */
[----:B------:R-:W-:Y:S01]  /*18f00*/  FMUL R4, R0, 255 ;  /* 0x437f000000047820 */ /* 0x000fe20000400000 */
[----:B------:R-:W-:-:S03]  /*18f10*/  MOV R0, 0x40c00000 ;  /* 0x40c0000000007802 */ /* 0x000fc60000000f00 */
[----:B------:R-:W0:Y:S02]  /*18f20*/  F2I.U32.TRUNC.NTZ R5, R4 ;  /* 0x0000000400057305 */ /* 0x000e24000020f000 */
[----:B------:R-:W-:Y:S01]  /*18f30*/  FFMA R2, R3, -R0, 1 ;  /* 0x3f80000003027423 */ /* 0x000fe20000000800 */
[----:B------:R-:W-:-:S03]  /*18f40*/  FADD R0, R30, 4 ;  /* 0x408000001e007421 */ /* 0x000fc60000000000 */
[----:B------:R-:W-:Y:S02]  /*18f50*/  FFMA R3, R2, R3, 0.16666667163372039795 ;  /* 0x3e2aaaab02037423 */ /* 0x000fe40000000003 */
[----:B------:R-:W1:Y:S02]  /*18f60*/  FCHK P0, R0, 6 ;  /* 0x40c0000000007902 */ /* 0x000e640000000000 */
[----:B------:R-:W-:-:S04]  /*18f70*/  FFMA R9, R3, R0, RZ ;  /* 0x0000000003097223 */ /* 0x000fc800000000ff */
[----:B------:R-:W-:Y:S01]  /*18f80*/  FFMA R2, R9, -6, R0 ;  /* 0xc0c0000009027823 */ /* 0x000fe20000000000 */
[----:B0-----:R0:W-:Y:S03]  /*18f90*/  STG.E.U8 desc[UR10][R6.64], R5 ;  /* 0x0000000506007986 */ /* 0x0011e6000c10110a */
[----:B------:R-:W-:Y:S01]  /*18fa0*/  FFMA R2, R3, R2, R9 ;  /* 0x0000000203027223 */ /* 0x000fe20000000009 */
[----:B-1----:R-:W-:Y:S06]  /*18fb0*/  @!P0 BRA `(.L_x_349) ;  /* 0x00000000000c8947 */ /* 0x002fec0003800000 */
[----:B------:R-:W-:Y:S01]  /*18fc0*/  IMAD.MOV.U32 R2, RZ, RZ, 0x40c00000 ;  /* 0x40c00000ff027424 */ /* 0x000fe200078e00ff */
[----:B------:R-:W-:-:S07]  /*18fd0*/  MOV R4, 0x18ff0 ;  /* 0x00018ff000047802 */ /* 0x000fce0000000f00 */
[----:B0-----:R-:W-:Y:S05]  /*18fe0*/  CALL.REL.NOINC `($__internal_1_$__cuda_sm3x_div_rn_noftz_f32_slowpath) ;  /* 0x00000004001c7944 */ /* 0x001fea0003c00000 */
.L_x_349:
[----:B------:R-:W-:Y:S05]  /*18ff0*/  BSYNC.RECONVERGENT B2 ;  /* 0x0000000000027941 */ /* 0x000fea0003800200 */
.L_x_348:
[----:B------:R-:W1:Y:S01]  /*19000*/  F2I.TRUNC.NTZ R2, R2 ;  /* 0x0000000200027305 */ /* 0x000e62000020f100 */
[----:B0-----:R-:W-:Y:S01]  /*19010*/  HFMA2 R5, -RZ, RZ, 2.375, 0 ;  /* 0x40c00000ff057431 */ /* 0x001fe200000001ff */
[----:B------:R-:W-:Y:S06]  /*19020*/  BSSY.RECONVERGENT B2, `(.L_x_350) ;  /* 0x0000018000027945 */ /* 0x000fec0003800200 */
[----:B------:R-:W-:Y:S01]  /*19030*/  FCHK P0, R30, 6 ;  /* 0x40c000001e007902 */ /* 0x000fe20000000000 */
[----:B-1----:R-:W-:Y:S02]  /*19040*/  IMAD R3, R2, 0x6, RZ ;  /* 0x0000000602037824 */ /* 0x002fe400078e02ff */
[----:B------:R-:W-:-:S03]  /*19050*/  IMAD.MOV.U32 R2, RZ, RZ, 0x3e2aaaab ;  /* 0x3e2aaaabff027424 */ /* 0x000fc600078e00ff */
[----:B------:R-:W-:Y:S01]  /*19060*/  I2FP.F32.S32 R3, R3 ;  /* 0x0000000300037245 */ /* 0x000fe20000201400 */
[----:B------:R-:W-:-:S04]  /*19070*/  FFMA R5, R2, -R5, 1 ;  /* 0x3f80000002057423 */ /* 0x000fc80000000805 */
[----:B------:R-:W-:Y:S01]  /*19080*/  FADD R3, R0, -R3 ;  /* 0x8000000300037221 */ /* 0x000fe20000000000 */
[----:B------:R-:W-:-:S03]  /*19090*/  FFMA R4, R5, R2, 0.16666667163372039795 ;  /* 0x3e2aaaab05047423 */ /* 0x000fc60000000002 */
[----:B------:R-:W-:Y:S01]  /*190a0*/  FADD R3, R3, -3 ;  /* 0xc040000003037421 */ /* 0x000fe20000000000 */
[----:B------:R-:W-:-:S04]  /*190b0*/  FFMA R5, R30, R4, RZ ;  /* 0x000000041e057223 */ /* 0x000fc800000000ff */
[----:B------:R-:W-:Y:S01]  /*190c0*/  FMNMX R3, RZ, |R3|, !PT ;  /* 0x40000003ff037209 */ /* 0x000fe20007800000 */
[----:B------:R-:W-:-:S04]  /*190d0*/  FFMA R2, R5, -6, R30 ;  /* 0xc0c0000005027823 */ /* 0x000fc8000000001e */
[----:B------:R-:W-:Y:S01]  /*190e0*/  FADD R3, R3, -1 ;  /* 0xbf80000003037421 */ /* 0x000fe20000000000 */
[----:B------:R-:W-:-:S04]  /*190f0*/  FFMA R2, R4, R2, R5 ;  /* 0x0000000204027223 */ /* 0x000fc80000000005 */
[----:B------:R-:W-:-:S05]  /*19100*/  FMNMX R0, R3, 1, PT ;  /* 0x3f80000003007809 */ /* 0x000fca0003800000 */
[----:B------:R-:W-:-:S04]  /*19110*/  FMUL R0, R29, R0 ;  /* 0x000000001d007220 */ /* 0x000fc80000400000 */
[----:B------:R-:W-:-:S04]  /*19120*/  FMUL R0, R0, 255 ;  /* 0x437f000000007820 */ /* 0x000fc80000400000 */
[----:B------:R-:W0:Y:S02]  /*19130*/  F2I.U32.TRUNC.NTZ R3, R0 ;  /* 0x0000000000037305 */ /* 0x000e24000020f000 */
[----:B0-----:R0:W-:Y:S01]  /*19140*/  STG.E.U8 desc[UR10][R6.64+0x1], R3 ;  /* 0x0000010306007986 */ /* 0x0011e2000c10110a */
[----:B------:R-:W-:Y:S05]  /*19150*/  @!P0 BRA `(.L_x_351) ;  /* 0x0000000000108947 */ /* 0x000fea0003800000 */
[----:B------:R-:W-:Y:S01]  /*19160*/  IMAD.MOV.U32 R0, RZ, RZ, R30 ;  /* 0x000000ffff007224 */ /* 0x000fe200078e001e */
[----:B------:R-:W-:Y:S01]  /*19170*/  MOV R4, 0x191a0 ;  /* 0x000191a000047802 */ /* 0x000fe20000000f00 */
[----:B------:R-:W-:-:S07]  /*19180*/  IMAD.MOV.U32 R2, RZ, RZ, 0x40c00000 ;  /* 0x40c00000ff027424 */ /* 0x000fce00078e00ff */
[----:B0-----:R-:W-:Y:S05]  /*19190*/  CALL.REL.NOINC `($__internal_1_$__cuda_sm3x_div_rn_noftz_f32_slowpath) ;  /* 0x0000000000b07944 */ /* 0x001fea0003c00000 */
.L_x_351:
[----:B------:R-:W-:Y:S05]  /*191a0*/  BSYNC.RECONVERGENT B2 ;  /* 0x0000000000027941 */ /* 0x000fea0003800200 */
.L_x_350:
[----:B------:R-:W1:Y:S02]  /*191b0*/  F2I.TRUNC.NTZ R2, R2 ;  /* 0x0000000200027305 */ /* 0x000e64000020f100 */
[----:B-1----:R-:W-:-:S05]  /*191c0*/  IMAD R0, R2, 0x6, RZ ;  /* 0x0000000602007824 */ /* 0x002fca00078e02ff */
[----:B0-----:R-:W-:-:S05]  /*191d0*/  I2FP.F32.S32 R3, R0 ;  /* 0x0000000000037245 */ /* 0x001fca0000201400 */
[----:B------:R-:W-:-:S04]  /*191e0*/  FADD R3, R30, -R3 ;  /* 0x800000031e037221 */ /* 0x000fc80000000000 */
[----:B------:R-:W-:-:S05]  /*191f0*/  FADD R3, R3, -3 ;  /* 0xc040000003037421 */ /* 0x000fca0000000000 */
[----:B------:R-:W-:-:S05]  /*19200*/  FMNMX R3, RZ, |R3|, !PT ;  /* 0x40000003ff037209 */ /* 0x000fca0007800000 */
[----:B------:R-:W-:-:S05]  /*19210*/  FADD R3, R3, -1 ;  /* 0xbf80000003037421 */ /* 0x000fca0000000000 */
[----:B------:R-:W-:-:S05]  /*19220*/  FMNMX R0, R3, 1, PT ;  /* 0x3f80000003007809 */ /* 0x000fca0003800000 */
[----:B------:R-:W-:-:S04]  /*19230*/  FMUL R0, R29, R0 ;  /* 0x000000001d007220 */ /* 0x000fc80000400000 */
[----:B------:R-:W-:-:S04]  /*19240*/  FMUL R0, R0, 255 ;  /* 0x437f000000007820 */ /* 0x000fc80000400000 */
[----:B------:R-:W0:Y:S02]  /*19250*/  F2I.U32.TRUNC.NTZ R3, R0 ;  /* 0x0000000000037305 */ /* 0x000e24000020f000 */
[----:B0-----:R-:W-:Y:S01]  /*19260*/  STG.E.U8 desc[UR10][R6.64+0x2], R3 ;  /* 0x0000020306007986 */ /* 0x001fe2000c10110a */
[----:B------:R-:W-:Y:S05]  /*19270*/  EXIT ;  /* 0x000000000000794d */ /* 0x000fea0003800000 */
.L_x_35:
[----:B------:R-:W0:Y:S01]  /*19280*/  LDCU.64 UR4, c[0x0][0x388] ;  /* 0x00007100ff0477ac */ /* 0x000e220008000a00 */
[----:B------:R-:W-:-:S05]  /*19290*/  IMAD R3, R3, 0x3, RZ ;  /* 0x0000000303037824 */ /* 0x000fca00078e02ff */
[----:B0-----:R-:W-:-:S04]  /*192a0*/  IADD3 R2, P0, PT, R3, UR4, RZ ;  /* 0x0000000403027c10 */ /* 0x001fc8000ff1e0ff */
[----:B------:R-:W-:-:S05]  /*192b0*/  LEA.HI.X.SX32 R3, R3, UR5, 0x1, P0 ;  /* 0x0000000503037c11 */ /* 0x000fca00080f0eff */
[----:B------:R-:W-:Y:S04]  /*192c0*/  STG.E.U8 desc[UR10][R2.64], RZ ;  /* 0x000000ff02007986 */ /* 0x000fe8000c10110a */
[----:B------:R-:W-:Y:S04]  /*192d0*/  STG.E.U8 desc[UR10][R2.64+0x1], RZ ;  /* 0x000001ff02007986 */ /* 0x000fe8000c10110a */
[----:B------:R-:W-:Y:S01]  /*192e0*/  STG.E.U8 desc[UR10][R2.64+0x2], RZ ;  /* 0x000002ff02007986 */ /* 0x000fe2000c10110a */
[----:B------:R-:W-:Y:S05]  /*192f0*/  EXIT ;  /* 0x000000000000794d */ /* 0x000fea0003800000 */
        .weak           $__internal_0_$__cuda_sm20_sqrt_rn_f32_slowpath
        .type           $__internal_0_$__cuda_sm20_sqrt_rn_f32_slowpath,@function
        .size           $__internal_0_$__cuda_sm20_sqrt_rn_f32_slowpath,($__internal_1_$__cuda_sm3x_div_rn_noftz_f32_slowpath - $__internal_0_$__cuda_sm20_sqrt_rn_f32_slowpath)
$__internal_0_$__cuda_sm20_sqrt_rn_f32_slowpath:
[----:B------:R-:W-:-:S13]  /*19300*/  LOP3.LUT P0, RZ, R0, 0x7fffffff, RZ, 0xc0, !PT ;  /* 0x7fffffff00ff7812 */ /* 0x000fda000780c0ff */
[----:B------:R-:W-:Y:S01]  /*19310*/  @!P0 MOV R4, R0 ;  /* 0x0000000000048202 */ /* 0x000fe20000000f00 */
[----:B------:R-:W-:Y:S06]  /*19320*/  @!P0 BRA `(.L_x_352) ;  /* 0x0000000000408947 */ /* 0x000fec0003800000 */
[----:B------:R-:W-:-:S13]  /*19330*/  FSETP.GEU.FTZ.AND P0, PT, R0, RZ, PT ;  /* 0x000000ff0000720b */ /* 0x000fda0003f1e000 */
[----:B------:R-:W-:Y:S01]  /*19340*/  @!P0 IMAD.MOV.U32 R4, RZ, RZ, 0x7fffffff ;  /* 0x7fffffffff048424 */ /* 0x000fe200078e00ff */
[----:B------:R-:W-:Y:S06]  /*19350*/  @!P0 BRA `(.L_x_352) ;  /* 0x0000000000348947 */ /* 0x000fec0003800000 */
[----:B------:R-:W-:-:S13]  /*19360*/  FSETP.GTU.FTZ.AND P0, PT, |R0|, +INF , PT ;  /* 0x7f8000000000780b */ /* 0x000fda0003f1c200 */
[----:B------:R-:W-:Y:S01]  /*19370*/  @P0 FADD.FTZ R4, R0, 1 ;  /* 0x3f80000000040421 */ /* 0x000fe20000010000 */
[----:B------:R-:W-:Y:S06]  /*19380*/  @P0 BRA `(.L_x_352) ;  /* 0x0000000000280947 */ /* 0x000fec0003800000 */
[----:B------:R-:W-:-:S13]  /*19390*/  FSETP.NEU.FTZ.AND P0, PT, |R0|, +INF , PT ;  /* 0x7f8000000000780b */ /* 0x000fda0003f1d200 */
[----:B------:R-:W-:-:S04]  /*193a0*/  @P0 FFMA R38, R0, 1.84467440737095516160e+19, RZ ;  /* 0x5f80000000260823 */ /* 0x000fc800000000ff */
[----:B------:R-:W0:Y:S02]  /*193b0*/  @P0 MUFU.RSQ R39, R38 ;  /* 0x0000002600270308 */ /* 0x000e240000001400 */
[----:B0-----:R-:W-:Y:S01]  /*193c0*/  @P0 FMUL.FTZ R41, R38, R39 ;  /* 0x0000002726290220 */ /* 0x001fe20000410000 */
[----:B------:R-:W-:-:S03]  /*193d0*/  @P0 FMUL.FTZ R39, R39, 0.5 ;  /* 0x3f00000027270820 */ /* 0x000fc60000410000 */
[----:B------:R-:W-:-:S04]  /*193e0*/  @P0 FADD.FTZ R4, -R41, -RZ ;  /* 0x800000ff29040221 */ /* 0x000fc80000010100 */
[----:B------:R-:W-:Y:S01]  /*193f0*/  @P0 FFMA R40, R41, R4, R38 ;  /* 0x0000000429280223 */ /* 0x000fe20000000026 */
[----:B------:R-:W-:-:S03]  /*19400*/  @!P0 IMAD.MOV.U32 R4, RZ, RZ, R0 ;  /* 0x000000ffff048224 */ /* 0x000fc600078e0000 */
[----:B------:R-:W-:-:S04]  /*19410*/  @P0 FFMA R39, R40, R39, R41 ;  /* 0x0000002728270223 */ /* 0x000fc80000000029 */
[----:B------:R-:W-:-:S07]  /*19420*/  @P0 FMUL.FTZ R4, R39, 2.3283064365386962891e-10 ;  /* 0x2f80000027040820 */ /* 0x000fce0000410000 */
.L_x_352:
[----:B------:R-:W-:Y:S01]  /*19430*/  MOV R38, R42 ;  /* 0x0000002a00267202 */ /* 0x000fe20000000f00 */
[----:B------:R-:W-:-:S04]  /*19440*/  IMAD.MOV.U32 R39, RZ, RZ, 0x0 ;  /* 0x00000000ff277424 */ /* 0x000fc800078e00ff */
[----:B------:R-:W-:Y:S05]  /*19450*/  RET.REL.NODEC R38 `(_Z9march_rayPK6float3PhS_S_6float2ffiiiifS_S_ff) ;  /* 0xfffffe6826e87950 */ /* 0x000fea0003c3ffff */
        .weak           $__internal_1_$__cuda_sm3x_div_rn_noftz_f32_slowpath
        .type           $__internal_1_$__cuda_sm3x_div_rn_noftz_f32_slowpath,@function
        .size           $__internal_1_$__cuda_sm3x_div_rn_noftz_f32_slowpath,(.L_x_414 - $__internal_1_$__cuda_sm3x_div_rn_noftz_f32_slowpath)
$__internal_1_$__cuda_sm3x_div_rn_noftz_f32_slowpath:
[----:B------:R-:W-:Y:S01]  /*19460*/  SHF.R.U32.HI R38, RZ, 0x17, R2 ;  /* 0x00000017ff267819 */ /* 0x000fe20000011602 */
[----:B------:R-:W-:Y:S01]  /*19470*/  BSSY.RECONVERGENT B0, `(.L_x_353) ;  /* 0x0000063000007945 */ /* 0x000fe20003800200 */
[--C-:B------:R-:W-:Y:S01]  /*19480*/  SHF.R.U32.HI R41, RZ, 0x17, R0.reuse ;  /* 0x00000017ff297819 */ /* 0x100fe20000011600 */
[----:B------:R-:W-:Y:S01]  /*19490*/  IMAD.MOV.U32 R45, RZ, RZ, R0 ;  /* 0x000000ffff2d7224 */ /* 0x000fe200078e0000 */
[----:B------:R-:W-:Y:S02]  /*194a0*/  LOP3.LUT R38, R38, 0xff, RZ, 0xc0, !PT ;  /* 0x000000ff26267812 */ /* 0x000fe400078ec0ff */
[----:B------:R-:W-:-:S03]  /*194b0*/  LOP3.LUT R41, R41, 0xff, RZ, 0xc0, !PT ;  /* 0x000000ff29297812 */ /* 0x000fc600078ec0ff */
[----:B------:R-:W-:Y:S01]  /*194c0*/  VIADD R43, R38, 0xffffffff ;  /* 0xffffffff262b7836 */ /* 0x000fe20000000000 */
[----:B------:R-:W-:-:S04]  /*194d0*/  IADD3 R44, PT, PT, R41, -0x1, RZ ;  /* 0xffffffff292c7810 */ /* 0x000fc80007ffe0ff */
[----:B------:R-:W-:-:S04]  /*194e0*/  ISETP.GT.U32.AND P0, PT, R43, 0xfd, PT ;  /* 0x000000fd2b00780c */ /* 0x000fc80003f04070 */
[----:B------:R-:W-:-:S13]  /*194f0*/  ISETP.GT.U32.OR P0, PT, R44, 0xfd, P0 ;  /* 0x000000fd2c00780c */ /* 0x000fda0000704470 */
[----:B------:R-:W-:Y:S01]  /*19500*/  @!P0 IMAD.MOV.U32 R39, RZ, RZ, RZ ;  /* 0x000000ffff278224 */ /* 0x000fe200078e00ff */
[----:B------:R-:W-:Y:S06]  /*19510*/  @!P0 BRA `(.L_x_354) ;  /* 0x00000000005c8947 */ /* 0x000fec0003800000 */
[----:B------:R-:W-:Y:S02]  /*19520*/  FSETP.GTU.FTZ.AND P0, PT, |R0|, +INF , PT ;  /* 0x7f8000000000780b */ /* 0x000fe40003f1c200 */
[----:B------:R-:W-:-:S04]  /*19530*/  FSETP.GTU.FTZ.AND P1, PT, |R2|, +INF , PT ;  /* 0x7f8000000200780b */ /* 0x000fc80003f3c200 */
[----:B------:R-:W-:-:S13]  /*19540*/  PLOP3.LUT P0, PT, P0, P1, PT, 0xf8, 0x8f ;  /* 0x00000000008f781c */ /* 0x000fda0000703f70 */
[----:B------:R-:W-:Y:S05]  /*19550*/  @P0 BRA `(.L_x_355) ;  /* 0x00000004004c0947 */ /* 0x000fea0003800000 */
[----:B------:R-:W-:-:S13]  /*19560*/  LOP3.LUT P0, RZ, R2, 0x7fffffff, R45, 0xc8, !PT ;  /* 0x7fffffff02ff7812 */ /* 0x000fda000780c82d */
[----:B------:R-:W-:Y:S05]  /*19570*/  @!P0 BRA `(.L_x_356) ;  /* 0x00000004003c8947 */ /* 0x000fea0003800000 */
[----:B------:R-:W-:Y:S02]  /*19580*/  FSETP.NEU.FTZ.AND P2, PT, |R0|, +INF , PT ;  /* 0x7f8000000000780b */ /* 0x000fe40003f5d200 */
[----:B------:R-:W-:Y:S02]  /*19590*/  FSETP.NEU.FTZ.AND P0, PT, |R2|, +INF , PT ;  /* 0x7f8000000200780b */ /* 0x000fe40003f1d200 */
[----:B------:R-:W-:-:S11]  /*195a0*/  FSETP.NEU.FTZ.AND P1, PT, |R0|, +INF , PT ;  /* 0x7f8000000000780b */ /* 0x000fd60003f3d200 */
[----:B------:R-:W-:Y:S05]  /*195b0*/  @!P0 BRA !P2, `(.L_x_356) ;  /* 0x00000004002c8947 */ /* 0x000fea0005000000 */
[----:B------:R-:W-:-:S04]  /*195c0*/  LOP3.LUT P2, RZ, R45, 0x7fffffff, RZ, 0xc0, !PT ;  /* 0x7fffffff2dff7812 */ /* 0x000fc8000784c0ff */
[----:B------:R-:W-:-:S13]  /*195d0*/  PLOP3.LUT P2, PT, P0, P2, PT, 0x2f, 0xf2 ;  /* 0x0000000000f2781c */ /* 0x000fda0000744577 */
[----:B------:R-:W-:Y:S05]  /*195e0*/  @P2 BRA `(.L_x_357) ;  /* 0x0000000400182947 */ /* 0x000fea0003800000 */
[----:B------:R-:W-:-:S04]  /*195f0*/  LOP3.LUT P0, RZ, R2, 0x7fffffff, RZ, 0xc0, !PT ;  /* 0x7fffffff02ff7812 */ /* 0x000fc8000780c0ff */
[----:B------:R-:W-:-:S13]  /*19600*/  PLOP3.LUT P0, PT, P1, P0, PT, 0x2f, 0xf2 ;  /* 0x0000000000f2781c */ /* 0x000fda0000f00577 */
[----:B------:R-:W-:Y:S05]  /*19610*/  @P0 BRA `(.L_x_358) ;  /* 0x0000000400000947 */ /* 0x000fea0003800000 */
[----:B------:R-:W-:Y:S02]  /*19620*/  ISETP.GE.AND P0, PT, R44, RZ, PT ;  /* 0x000000ff2c00720c */ /* 0x000fe40003f06270 */
[----:B------:R-:W-:-:S11]  /*19630*/  ISETP.GE.AND P1, PT, R43, RZ, PT ;  /* 0x000000ff2b00720c */ /* 0x000fd60003f26270 */
[----:B------:R-:W-:Y:S01]  /*19640*/  @P0 MOV R39, RZ ;  /* 0x000000ff00270202 */ /* 0x000fe20000000f00 */
[----:B------:R-:W-:Y:S02]  /*19650*/  @!P0 IMAD.MOV.U32 R39, RZ, RZ, -0x40 ;  /* 0xffffffc0ff278424 */ /* 0x000fe400078e00ff */
[----:B------:R-:W-:Y:S01]  /*19660*/  @!P0 FFMA R45, R0, 1.84467440737095516160e+19, RZ ;  /* 0x5f800000002d8823 */ /* 0x000fe200000000ff */
[----:B------:R-:W-:Y:S01]  /*19670*/  @!P1 FFMA R2, R2, 1.84467440737095516160e+19, RZ ;  /* 0x5f80000002029823 */ /* 0x000fe200000000ff */
[----:B------:R-:W-:-:S07]  /*19680*/  @!P1 VIADD R39, R39, 0x40 ;  /* 0x0000004027279836 */ /* 0x000fce0000000000 */
.L_x_354:
[----:B------:R-:W-:Y:S01]  /*19690*/  LEA R47, R38, 0xc0800000, 0x17 ;  /* 0xc0800000262f7811 */ /* 0x000fe200078eb8ff */
[----:B------:R-:W-:Y:S01]  /*196a0*/  VIADD R44, R41, 0xffffff81 ;  /* 0xffffff81292c7836 */ /* 0x000fe20000000000 */
[----:B------:R-:W-:Y:S02]  /*196b0*/  BSSY.RECONVERGENT B1, `(.L_x_359) ;  /* 0x0000035000017945 */ /* 0x000fe40003800200 */
[----:B------:R-:W-:-:S04]  /*196c0*/  IADD3 R47, PT, PT, -R47, R2, RZ ;  /* 0x000000022f2f7210 */ /* 0x000fc80007ffe1ff */
[----:B------:R-:W0:Y:S01]  /*196d0*/  MUFU.RCP R2, R47 ;  /* 0x0000002f00027308 */ /* 0x000e220000001000 */
[----:B------:R-:W-:-:S04]  /*196e0*/  FADD.FTZ R43, -R47, -RZ ;  /* 0x800000ff2f2b7221 */ /* 0x000fc80000010100 */
[----:B0-----:R-:W-:-:S04]  /*196f0*/  FFMA R41, R2, R43, 1 ;  /* 0x3f80000002297423 */ /* 0x001fc8000000002b */
[----:B------:R-:W-:Y:S01]  /*19700*/  FFMA R41, R2, R41, R2 ;  /* 0x0000002902297223 */ /* 0x000fe20000000002 */
[C---:B------:R-:W-:Y:S01]  /*19710*/  IMAD R2, R44.reuse, -0x800000, R45 ;  /* 0xff8000002c027824 */ /* 0x040fe200078e022d */
[----:B------:R-:W-:-:S03]  /*19720*/  IADD3 R44, PT, PT, R44, 0x7f, -R38 ;  /* 0x0000007f2c2c7810 */ /* 0x000fc60007ffe826 */
[----:B------:R-:W-:Y:S02]  /*19730*/  FFMA R46, R2, R41, RZ ;  /* 0x00000029022e7223 */ /* 0x000fe400000000ff */
[----:B------:R-:W-:Y:S02]  /*19740*/  IMAD.IADD R39, R44, 0x1, R39 ;  /* 0x000000012c277824 */ /* 0x000fe400078e0227 */
[----:B------:R-:W-:-:S04]  /*19750*/  FFMA R45, R43, R46, R2 ;  /* 0x0000002e2b2d7223 */ /* 0x000fc80000000002 */
[----:B------:R-:W-:-:S04]  /*19760*/  FFMA R46, R41, R45, R46 ;  /* 0x0000002d292e7223 */ /* 0x000fc8000000002e */
[----:B------:R-:W-:-:S04]  /*19770*/  FFMA R43, R43, R46, R2 ;  /* 0x0000002e2b2b7223 */ /* 0x000fc80000000002 */
[----:B------:R-:W-:-:S05]  /*19780*/  FFMA R2, R41, R43, R46 ;  /* 0x0000002b29027223 */ /* 0x000fca000000002e */
[----:B------:R-:W-:-:S04]  /*19790*/  SHF.R.U32.HI R38, RZ, 0x17, R2 ;  /* 0x00000017ff267819 */ /* 0x000fc80000011602 */
[----:B------:R-:W-:-:S04]  /*197a0*/  LOP3.LUT R38, R38, 0xff, RZ, 0xc0, !PT ;  /* 0x000000ff26267812 */ /* 0x000fc800078ec0ff */
[----:B------:R-:W-:-:S05]  /*197b0*/  IADD3 R38, PT, PT, R38, R39, RZ ;  /* 0x0000002726267210 */ /* 0x000fca0007ffe0ff */
[----:B------:R-:W-:-:S05]  /*197c0*/  VIADD R44, R38, 0xffffffff ;  /* 0xffffffff262c7836 */ /* 0x000fca0000000000 */
[----:B------:R-:W-:-:S13]  /*197d0*/  ISETP.GE.U32.AND P0, PT, R44, 0xfe, PT ;  /* 0x000000fe2c00780c */ /* 0x000fda0003f06070 */
[----:B------:R-:W-:Y:S05]  /*197e0*/  @!P0 BRA `(.L_x_360) ;  /* 0x0000000000808947 */ /* 0x000fea0003800000 */
[----:B------:R-:W-:-:S13]  /*197f0*/  ISETP.GT.AND P0, PT, R38, 0xfe, PT ;  /* 0x000000fe2600780c */ /* 0x000fda0003f04270 */
[----:B------:R-:W-:Y:S05]  /*19800*/  @P0 BRA `(.L_x_361) ;  /* 0x00000000006c0947 */ /* 0x000fea0003800000 */
[----:B------:R-:W-:-:S13]  /*19810*/  ISETP.GE.AND P0, PT, R38, 0x1, PT ;  /* 0x000000012600780c */ /* 0x000fda0003f06270 */
[----:B------:R-:W-:Y:S05]  /*19820*/  @P0 BRA `(.L_x_362) ;  /* 0x0000000000740947 */ /* 0x000fea0003800000 */
[----:B------:R-:W-:Y:S02]  /*19830*/  ISETP.GE.AND P0, PT, R38, -0x18, PT ;  /* 0xffffffe82600780c */ /* 0x000fe40003f06270 */
[----:B------:R-:W-:-:S11]  /*19840*/  LOP3.LUT R2, R2, 0x80000000, RZ, 0xc0, !PT ;  /* 0x8000000002027812 */ /* 0x000fd600078ec0ff */
[----:B------:R-:W-:Y:S05]  /*19850*/  @!P0 BRA `(.L_x_362) ;  /* 0x0000000000688947 */ /* 0x000fea0003800000 */
[CCC-:B------:R-:W-:Y:S01]  /*19860*/  FFMA.RZ R44, R41.reuse, R43.reuse, R46.reuse ;  /* 0x0000002b292c7223 */ /* 0x1c0fe2000000c02e */
[CCC-:B------:R-:W-:Y:S01]  /*19870*/  FFMA.RP R39, R41.reuse, R43.reuse, R46.reuse ;  /* 0x0000002b29277223 */ /* 0x1c0fe2000000802e */
[----:B------:R-:W-:Y:S01]  /*19880*/  FFMA.RM R46, R41, R43, R46 ;  /* 0x0000002b292e7223 */ /* 0x000fe2000000402e */
[C---:B------:R-:W-:Y:S01]  /*19890*/  VIADD R41, R38.reuse, 0x20 ;  /* 0x0000002026297836 */ /* 0x040fe20000000000 */
[----:B------:R-:W-:Y:S02]  /*198a0*/  ISETP.NE.AND P0, PT, R38, RZ, PT ;  /* 0x000000ff2600720c */ /* 0x000fe40003f05270 */
[----:B------:R-:W-:Y:S02]  /*198b0*/  LOP3.LUT R44, R44, 0x7fffff, RZ, 0xc0, !PT ;  /* 0x007fffff2c2c7812 */ /* 0x000fe400078ec0ff */
[----:B------:R-:W-:Y:S02]  /*198c0*/  ISETP.NE.AND P1, PT, R38, RZ, PT ;  /* 0x000000ff2600720c */ /* 0x000fe40003f25270 */
[----:B------:R-:W-:-:S02]  /*198d0*/  LOP3.LUT R44, R44, 0x800000, RZ, 0xfc, !PT ;  /* 0x008000002c2c7812 */ /* 0x000fc400078efcff */
[----:B------:R-:W-:Y:S02]  /*198e0*/  IADD3 R38, PT, PT, -R38, RZ, RZ ;  /* 0x000000ff26267210 */ /* 0x000fe40007ffe1ff */
[----:B------:R-:W-:Y:S02]  /*198f0*/  SHF.L.U32 R41, R44, R41, RZ ;  /* 0x000000292c297219 */ /* 0x000fe400000006ff */
[----:B------:R-:W-:Y:S02]  /*19900*/  FSETP.NEU.FTZ.AND P2, PT, R39, R46, PT ;  /* 0x0000002e2700720b */ /* 0x000fe40003f5d000 */
[----:B------:R-:W-:Y:S02]  /*19910*/  SEL R39, R38, RZ, P0 ;  /* 0x000000ff26277207 */ /* 0x000fe40000000000 */
[----:B------:R-:W-:Y:S02]  /*19920*/  ISETP.NE.AND P1, PT, R41, RZ, P1 ;  /* 0x000000ff2900720c */ /* 0x000fe40000f25270 */
[----:B------:R-:W-:-:S02]  /*19930*/  SHF.R.U32.HI R41, RZ, R39, R44 ;  /* 0x00000027ff297219 */ /* 0x000fc4000001162c */
[----:B------:R-:W-:Y:S02]  /*19940*/  PLOP3.LUT P1, PT, P2, P1, PT, 0xf8, 0x8f ;  /* 0x00000000008f781c */ /* 0x000fe40001723f70 */
[----:B------:R-:W-:Y:S02]  /*19950*/  SHF.R.U32.HI R39, RZ, 0x1, R41 ;  /* 0x00000001ff277819 */ /* 0x000fe40000011629 */
[----:B------:R-:W-:-:S04]  /*19960*/  SEL R38, RZ, 0x1, !P1 ;  /* 0x00000001ff267807 */ /* 0x000fc80004800000 */
[----:B------:R-:W-:-:S04]  /*19970*/  LOP3.LUT R38, R38, 0x1, R39, 0xf8, !PT ;  /* 0x0000000126267812 */ /* 0x000fc800078ef827 */
[----:B------:R-:W-:-:S05]  /*19980*/  LOP3.LUT R38, R38, R41, RZ, 0xc0, !PT ;  /* 0x0000002926267212 */ /* 0x000fca00078ec0ff */
[----:B------:R-:W-:-:S05]  /*19990*/  IMAD.IADD R39, R39, 0x1, R38 ;  /* 0x0000000127277824 */ /* 0x000fca00078e0226 */
[----:B------:R-:W-:Y:S01]  /*199a0*/  LOP3.LUT R2, R39, R2, RZ, 0xfc, !PT ;  /* 0x0000000227027212 */ /* 0x000fe200078efcff */
[----:B------:R-:W-:Y:S06]  /*199b0*/  BRA `(.L_x_362) ;  /* 0x0000000000107947 */ /* 0x000fec0003800000 */
.L_x_361:
[----:B------:R-:W-:-:S04]  /*199c0*/  LOP3.LUT R2, R2, 0x80000000, RZ, 0xc0, !PT ;  /* 0x8000000002027812 */ /* 0x000fc800078ec0ff */
[----:B------:R-:W-:Y:S01]  /*199d0*/  LOP3.LUT R2, R2, 0x7f800000, RZ, 0xfc, !PT ;  /* 0x7f80000002027812 */ /* 0x000fe200078efcff */
[----:B------:R-:W-:Y:S06]  /*199e0*/  BRA `(.L_x_362) ;  /* 0x0000000000047947 */ /* 0x000fec0003800000 */
.L_x_360:
[----:B------:R-:W-:-:S07]  /*199f0*/  IMAD R2, R39, 0x800000, R2 ;  /* 0x0080000027027824 */ /* 0x000fce00078e0202 */
.L_x_362:
[----:B------:R-:W-:Y:S05]  /*19a00*/  BSYNC.RECONVERGENT B1 ;  /* 0x0000000000017941 */ /* 0x000fea0003800200 */
.L_x_359:
[----:B------:R-:W-:Y:S05]  /*19a10*/  BRA `(.L_x_363) ;  /* 0x0000000000207947 */ /* 0x000fea0003800000 */
.L_x_358:
[----:B------:R-:W-:-:S04]  /*19a20*/  LOP3.LUT R2, R2, 0x80000000, R45, 0x48, !PT ;  /* 0x8000000002027812 */ /* 0x000fc800078e482d */
[----:B------:R-:W-:Y:S01]  /*19a30*/  LOP3.LUT R2, R2, 0x7f800000, RZ, 0xfc, !PT ;  /* 0x7f80000002027812 */ /* 0x000fe200078efcff */
[----:B------:R-:W-:Y:S06]  /*19a40*/  BRA `(.L_x_363) ;  /* 0x0000000000147947 */ /* 0x000fec0003800000 */
.L_x_357:
[----:B------:R-:W-:Y:S01]  /*19a50*/  LOP3.LUT R2, R2, 0x80000000, R45, 0x48, !PT ;  /* 0x8000000002027812 */ /* 0x000fe200078e482d */
[----:B------:R-:W-:Y:S06]  /*19a60*/  BRA `(.L_x_363) ;  /* 0x00000000000c7947 */ /* 0x000fec0003800000 */
.L_x_356:
[----:B------:R-:W0:Y:S01]  /*19a70*/  MUFU.RSQ R2, -QNAN ;  /* 0xffc0000000027908 */ /* 0x000e220000001400 */
[----:B------:R-:W-:Y:S05]  /*19a80*/  BRA `(.L_x_363) ;  /* 0x0000000000047947 */ /* 0x000fea0003800000 */
.L_x_355:
[----:B------:R-:W-:-:S07]  /*19a90*/  FADD.FTZ R2, R0, R2 ;  /* 0x0000000200027221 */ /* 0x000fce0000010000 */
.L_x_363:
[----:B------:R-:W-:Y:S05]  /*19aa0*/  BSYNC.RECONVERGENT B0 ;  /* 0x0000000000007941 */ /* 0x000fea0003800200 */
.L_x_353:
[----:B------:R-:W-:Y:S01]  /*19ab0*/  MOV R38, R4 ;  /* 0x0000000400267202 */ /* 0x000fe20000000f00 */
[----:B------:R-:W-:-:S04]  /*19ac0*/  IMAD.MOV.U32 R39, RZ, RZ, 0x0 ;  /* 0x00000000ff277424 */ /* 0x000fc800078e00ff */
[----:B0-----:R-:W-:Y:S05]  /*19ad0*/  RET.REL.NODEC R38 `(_Z9march_rayPK6float3PhS_S_6float2ffiiiifS_S_ff) ;  /* 0xfffffe6426487950 */ /* 0x001fea0003c3ffff */
.L_x_364:
        /* <DEDUP_REMOVED lines=10> */
.L_x_414:


//--------------------- .text._Z16rotate_directionP6float3S_fffii --------------------------
	.section	.text._Z16rotate_directionP6float3S_fffii,"ax",@progbits
	.align	128
        .global         _Z16rotate_directionP6float3S_fffii
        .type           _Z16rotate_directionP6float3S_fffii,@function
        .size           _Z16rotate_directionP6float3S_fffii,(.L_x_416 - _Z16rotate_directionP6float3S_fffii)
        .other          _Z16rotate_directionP6float3S_fffii,@"STO_CUDA_ENTRY STV_DEFAULT"
_Z16rotate_directionP6float3S_fffii:
.text._Z16rotate_directionP6float3S_fffii:
[----:B------:R-:W-:Y:S01]  /*0000*/  LDC R1, c[0x0][0x37c] ;  /* 0x0000df00ff017b82 */ /* 0x000fe20000000800 */
[----:B------:R-:W0:Y:S07]  /*0010*/  S2R R3, SR_TID.Y ;  /* 0x0000000000037919 */ /* 0x000e2e0000002200 */
[----:B------:R-:W1:Y:S01]  /*0020*/  LDC R2, c[0x0][0x360] ;  /* 0x0000d800ff027b82 */ /* 0x000e620000000800 */
[----:B------:R-:W2:Y:S01]  /*0030*/  LDCU.64 UR8, c[0x0][0x3a0] ;  /* 0x00007400ff0877ac */ /* 0x000ea20008000a00 */
[----:B------:R-:W1:Y:S06]  /*0040*/  S2R R5, SR_TID.X ;  /* 0x0000000000057919 */ /* 0x000e6c0000002100 */
[----:B------:R-:W0:Y:S08]  /*0050*/  S2UR UR4, SR_CTAID.Y ;  /* 0x00000000000479c3 */ /* 0x000e300000002600 */
[----:B------:R-:W0:Y:S08]  /*0060*/  LDC R0, c[0x0][0x364] ;  /* 0x0000d900ff007b82 */ /* 0x000e300000000800 */
[----:B------:R-:W1:Y:S08]  /*0070*/  S2UR UR6, SR_CTAID.X ;  /* 0x00000000000679c3 */ /* 0x000e700000002500 */
[----:B------:R-:W3:Y:S01]  /*0080*/  LDC.64 R6, c[0x0][0x380] ;  /* 0x0000e000ff067b82 */ /* 0x000ee20000000a00 */
[----:B0-----:R-:W-:Y:S01]  /*0090*/  IMAD R0, R0, UR4, R3 ;  /* 0x0000000400007c24 */ /* 0x001fe2000f8e0203 */
[----:B------:R-:W0:Y:S04]  /*00a0*/  LDCU.64 UR4, c[0x0][0x358] ;  /* 0x00006b00ff0477ac */ /* 0x000e280008000a00 */
[----:B------:R-:W-:-:S04]  /*00b0*/  LOP3.LUT R0, RZ, R0, RZ, 0x33, !PT ;  /* 0x00000000ff007212 */ /* 0x000fc800078e33ff */
[----:B--2---:R-:W-:Y:S01]  /*00c0*/  IADD3 R3, PT, PT, R0, UR9, RZ ;  /* 0x0000000900037c10 */ /* 0x004fe2000fffe0ff */
[----:B-1----:R-:W-:Y:S01]  /*00d0*/  IMAD R0, R2, UR6, R5 ;  /* 0x0000000602007c24 */ /* 0x002fe2000f8e0205 */
[----:B------:R-:W1:Y:S03]  /*00e0*/  LDCU.64 UR6, c[0x0][0x388] ;  /* 0x00007100ff0677ac */ /* 0x000e660008000a00 */
[----:B------:R-:W-:Y:S01]  /*00f0*/  IMAD R3, R3, UR8, R0 ;  /* 0x0000000803037c24 */ /* 0x000fe2000f8e0200 */
[----:B------:R-:W2:Y:S03]  /*0100*/  LDCU.128 UR8, c[0x0][0x390] ;  /* 0x00007200ff0877ac */ /* 0x000ea60008000c00 */
[----:B---3--:R-:W-:-:S05]  /*0110*/  IMAD.WIDE R6, R3, 0xc, R6 ;  /* 0x0000000c03067825 */ /* 0x008fca00078e0206 */
[----:B0-----:R-:W1:Y:S04]  /*0120*/  LDG.E R2, desc[UR4][R6.64+0x4] ;  /* 0x0000040406027981 */ /* 0x001e68000c1e1900 */
[----:B------:R-:W3:Y:S04]  /*0130*/  LDG.E R0, desc[UR4][R6.64] ;  /* 0x0000000406007981 */ /* 0x000ee8000c1e1900 */
[----:B------:R-:W4:Y:S01]  /*0140*/  LDG.E R3, desc[UR4][R6.64+0x8] ;  /* 0x0000080406037981 */ /* 0x000f22000c1e1900 */
[----:B------:R-:W-:Y:S01]  /*0150*/  BSSY.RECONVERGENT B0, `(.L_x_365) ;  /* 0x0000023000007945 */ /* 0x000fe20003800200 */
[C---:B-1----:R-:W-:Y:S01]  /*0160*/  FMUL R5, R2.reuse, UR7 ;  /* 0x0000000702057c20 */ /* 0x042fe20008400000 */
[----:B--2---:R-:W-:-:S03]  /*0170*/  FMUL R8, R2, UR8 ;  /* 0x0000000802087c20 */ /* 0x004fc60008400000 */
[----:B---3--:R-:W-:-:S04]  /*0180*/  FFMA R4, R0, UR6, R5 ;  /* 0x0000000600047c23 */ /* 0x008fc80008000005 */
[C---:B----4-:R-:W-:Y:S01]  /*0190*/  FFMA R4, R3.reuse, UR8, R4 ;  /* 0x0000000803047c23 */ /* 0x050fe20008000004 */
[C---:B------:R-:W-:Y:S01]  /*01a0*/  FMUL R5, R3.reuse, UR6 ;  /* 0x0000000603057c20 */ /* 0x040fe20008400000 */
[----:B------:R-:W-:Y:S02]  /*01b0*/  FFMA R8, R3, UR7, -R8 ;  /* 0x0000000703087c23 */ /* 0x000fe40008000808 */
[----:B------:R-:W-:Y:S01]  /*01c0*/  FMUL R4, R4, UR9 ;  /* 0x0000000904047c20 */ /* 0x000fe20008400000 */
[----:B------:R-:W-:-:S03]  /*01d0*/  FFMA R5, R0, UR8, -R5 ;  /* 0x0000000800057c23 */ /* 0x000fc60008000805 */
[C---:B------:R-:W-:Y:S01]  /*01e0*/  FMUL R13, R4.reuse, UR7 ;  /* 0x00000007040d7c20 */ /* 0x040fe20008400000 */
[C---:B------:R-:W-:Y:S01]  /*01f0*/  FMUL R9, R4.reuse, UR6 ;  /* 0x0000000604097c20 */ /* 0x040fe20008400000 */
[----:B------:R-:W-:Y:S02]  /*0200*/  FMUL R4, R4, UR8 ;  /* 0x0000000804047c20 */ /* 0x000fe40008400000 */
[----:B------:R-:W-:Y:S01]  /*0210*/  FFMA R10, R2, UR10, R13 ;  /* 0x0000000a020a7c23 */ /* 0x000fe2000800000d */
[C---:B------:R-:W-:Y:S01]  /*0220*/  FFMA R11, R0.reuse, UR10, R9 ;  /* 0x0000000a000b7c23 */ /* 0x040fe20008000009 */
[----:B------:R-:W-:Y:S02]  /*0230*/  FMUL R9, R0, UR7 ;  /* 0x0000000700097c20 */ /* 0x000fe40008400000 */
[----:B------:R-:W-:Y:S01]  /*0240*/  FFMA R0, R5, UR11, R10 ;  /* 0x0000000b05007c23 */ /* 0x000fe2000800000a */
[----:B------:R-:W-:Y:S01]  /*0250*/  FFMA R5, R3, UR10, R4 ;  /* 0x0000000a03057c23 */ /* 0x000fe20008000004 */
[----:B------:R-:W-:Y:S01]  /*0260*/  FFMA R2, R2, UR6, -R9 ;  /* 0x0000000602027c23 */ /* 0x000fe20008000809 */
[----:B------:R-:W-:Y:S01]  /*0270*/  FFMA R3, R8, UR11, R11 ;  /* 0x0000000b08037c23 */ /* 0x000fe2000800000b */
[----:B------:R-:W-:-:S02]  /*0280*/  FMUL R4, R0, R0 ;  /* 0x0000000000047220 */ /* 0x000fc40000400000 */
[----:B------:R-:W-:Y:S02]  /*0290*/  FFMA R2, R2, UR11, R5 ;  /* 0x0000000b02027c23 */ /* 0x000fe40008000005 */
[----:B------:R-:W-:-:S04]  /*02a0*/  FFMA R5, R3, R3, R4 ;  /* 0x0000000303057223 */ /* 0x000fc80000000004 */
[----:B------:R-:W-:-:S04]  /*02b0*/  FFMA R4, R2, R2, R5 ;  /* 0x0000000202047223 */ /* 0x000fc80000000005 */
[----:B------:R0:W1:Y:S01]  /*02c0*/  MUFU.RSQ R5, R4 ;  /* 0x0000000400057308 */ /* 0x0000620000001400 */
[----:B------:R-:W-:-:S04]  /*02d0*/  IADD3 R8, PT, PT, R4, -0xd000000, RZ ;  /* 0xf300000004087810 */ /* 0x000fc80007ffe0ff */
[----:B------:R-:W-:-:S13]  /*02e0*/  ISETP.GT.U32.AND P0, PT, R8, 0x727fffff, PT ;  /* 0x727fffff0800780c */ /* 0x000fda0003f04070 */
[----:B01----:R-:W-:Y:S05]  /*02f0*/  @!P0 BRA `(.L_x_366) ;  /* 0x0000000000108947 */ /* 0x003fea0003800000 */
[----:B------:R-:W-:-:S07]  /*0300*/  MOV R12, 0x320 ;  /* 0x00000320000c7802 */ /* 0x000fce0000000f00 */
[----:B------:R-:W-:Y:S05]  /*0310*/  CALL.REL.NOINC `($__internal_2_$__cuda_sm20_sqrt_rn_f32_slowpath) ;  /* 0x0000000000cc7944 */ /* 0x000fea0003c00000 */
[----:B------:R-:W-:Y:S01]  /*0320*/  IMAD.MOV.U32 R4, RZ, RZ, R8 ;  /* 0x000000ffff047224 */ /* 0x000fe200078e0008 */
[----:B------:R-:W-:Y:S06]  /*0330*/  BRA `(.L_x_367) ;  /* 0x0000000000107947 */ /* 0x000fec0003800000 */
.L_x_366:
[----:B------:R-:W-:Y:S01]  /*0340*/  FMUL.FTZ R9, R4, R5 ;  /* 0x0000000504097220 */ /* 0x000fe20000410000 */
[----:B------:R-:W-:-:S03]  /*0350*/  FMUL.FTZ R5, R5, 0.5 ;  /* 0x3f00000005057820 */ /* 0x000fc60000410000 */
[----:B------:R-:W-:-:S04]  /*0360*/  FFMA R4, -R9, R9, R4 ;  /* 0x0000000909047223 */ /* 0x000fc80000000104 */
[----:B------:R-:W-:-:S07]  /*0370*/  FFMA R4, R4, R5, R9 ;  /* 0x0000000504047223 */ /* 0x000fce0000000009 */
.L_x_367:
[----:B------:R-:W-:Y:S05]  /*0380*/  BSYNC.RECONVERGENT B0 ;  /* 0x0000000000007941 */ /* 0x000fea0003800200 */
.L_x_365:
        /* <DEDUP_REMOVED lines=9> */
[----:B------:R-:W-:-:S07]  /*0420*/  MOV R8, 0x440 ;  /* 0x0000044000087802 */ /* 0x000fce0000000f00 */
[----:B------:R-:W-:Y:S05]  /*0430*/  CALL.REL.NOINC `($__internal_3_$__cuda_sm3x_div_rn_noftz_f32_slowpath) ;  /* 0x0000000000e07944 */ /* 0x000fea0003c00000 */
[----:B------:R-:W-:-:S07]  /*0440*/  MOV R5, R3 ;  /* 0x0000000300057202 */ /* 0x000fce0000000f00 */
.L_x_369:
[----:B------:R-:W-:Y:S05]  /*0450*/  BSYNC.RECONVERGENT B0 ;  /* 0x0000000000007941 */ /* 0x000fea0003800200 */
.L_x_368:
        /* <DEDUP_REMOVED lines=10> */
[----:B------:R-:W-:-:S07]  /*0500*/  MOV R8, 0x520 ;  /* 0x0000052000087802 */ /* 0x000fce0000000f00 */
[----:B------:R-:W-:Y:S05]  /*0510*/  CALL.REL.NOINC `($__internal_3_$__cuda_sm3x_div_rn_noftz_f32_slowpath) ;  /* 0x0000000000a87944 */ /* 0x000fea0003c00000 */
[----:B------:R-:W-:-:S07]  /*0520*/  MOV R9, R3 ;  /* 0x0000000300097202 */ /* 0x000fce0000000f00 */
.L_x_371:
[----:B------:R-:W-:Y:S05]  /*0530*/  BSYNC.RECONVERGENT B0 ;  /* 0x0000000000007941 */ /* 0x000fea0003800200 */
.L_x_370:
        /* <DEDUP_REMOVED lines=9> */
[----:B------:R-:W-:Y:S02]  /*05d0*/  MOV R3, R2 ;  /* 0x0000000200037202 */ /* 0x000fe40000000f00 */
[----:B------:R-:W-:-:S07]  /*05e0*/  MOV R8, 0x600 ;  /* 0x0000060000087802 */ /* 0x000fce0000000f00 */
[----:B------:R-:W-:Y:S05]  /*05f0*/  CALL.REL.NOINC `($__internal_3_$__cuda_sm3x_div_rn_noftz_f32_slowpath) ;  /* 0x0000000000707944 */ /* 0x000fea0003c00000 */
.L_x_373:
[----:B------:R-:W-:Y:S05]  /*0600*/  BSYNC.RECONVERGENT B0 ;  /* 0x0000000000007941 */ /* 0x000fea0003800200 */
.L_x_372:
[----:B------:R-:W-:Y:S04]  /*0610*/  STG.E desc[UR4][R6.64], R5 ;  /* 0x0000000506007986 */ /* 0x000fe8000c101904 */
[----:B------:R-:W-:Y:S04]  /*0620*/  STG.E desc[UR4][R6.64+0x4], R9 ;  /* 0x0000040906007986 */ /* 0x000fe8000c101904 */
[----:B------:R-:W-:Y:S01]  /*0630*/  STG.E desc[UR4][R6.64+0x8], R3 ;  /* 0x0000080306007986 */ /* 0x000fe2000c101904 */
[----:B------:R-:W-:Y:S05]  /*0640*/  EXIT ;  /* 0x000000000000794d */ /* 0x000fea0003800000 */
        .weak           $__internal_2_$__cuda_sm20_sqrt_rn_f32_slowpath
        .type           $__internal_2_$__cuda_sm20_sqrt_rn_f32_slowpath,@function
        .size           $__internal_2_$__cuda_sm20_sqrt_rn_f32_slowpath,($__internal_3_$__cuda_sm3x_div_rn_noftz_f32_slowpath - $__internal_2_$__cuda_sm20_sqrt_rn_f32_slowpath)
$__internal_2_$__cuda_sm20_sqrt_rn_f32_slowpath:
[----:B------:R-:W-:-:S13]  /*0650*/  LOP3.LUT P0, RZ, R4, 0x7fffffff, RZ, 0xc0, !PT ;  /* 0x7fffffff04ff7812 */ /* 0x000fda000780c0ff */
[----:B------:R-:W-:Y:S01]  /*0660*/  @!P0 IMAD.MOV.U32 R5, RZ, RZ, R4 ;  /* 0x000000ffff058224 */ /* 0x000fe200078e0004 */
[----:B------:R-:W-:Y:S06]  /*0670*/  @!P0 BRA `(.L_x_374) ;  /* 0x0000000000408947 */ /* 0x000fec0003800000 */
[----:B------:R-:W-:-:S13]  /*0680*/  FSETP.GEU.FTZ.AND P0, PT, R4, RZ, PT ;  /* 0x000000ff0400720b */ /* 0x000fda0003f1e000 */
[----:B------:R-:W-:Y:S01]  /*0690*/  @!P0 MOV R5, 0x7fffffff ;  /* 0x7fffffff00058802 */ /* 0x000fe20000000f00 */
        /* <DEDUP_REMOVED lines=8> */
[----:B------:R-:W-:Y:S01]  /*0720*/  @P0 FMUL.FTZ R11, R5, 0.5 ;  /* 0x3f000000050b0820 */ /* 0x000fe20000410000 */
[----:B------:R-:W-:Y:S02]  /*0730*/  @!P0 MOV R5, R4 ;  /* 0x0000000400058202 */ /* 0x000fe40000000f00 */
[----:B------:R-:W-:-:S04]  /*0740*/  @P0 FADD.FTZ R10, -R9, -RZ ;  /* 0x800000ff090a0221 */ /* 0x000fc80000010100 */
[----:B------:R-:W-:-:S04]  /*0750*/  @P0 FFMA R10, R9, R10, R8 ;  /* 0x0000000a090a0223 */ /* 0x000fc80000000008 */
[----:B------:R-:W-:-:S04]  /*0760*/  @P0 FFMA R10, R10, R11, R9 ;  /* 0x0000000b0a0a0223 */ /* 0x000fc80000000009 */
[----:B------:R-:W-:-:S07]  /*0770*/  @P0 FMUL.FTZ R5, R10, 2.3283064365386962891e-10 ;  /* 0x2f8000000a050820 */ /* 0x000fce0000410000 */
.L_x_374:
[----:B------:R-:W-:Y:S02]  /*0780*/  IMAD.MOV.U32 R8, RZ, RZ, R5 ;  /* 0x000000ffff087224 */ /* 0x000fe400078e0005 */
[----:B------:R-:W-:Y:S01]  /*0790*/  HFMA2 R5, -RZ, RZ, 0, 0 ;  /* 0x00000000ff057431 */ /* 0x000fe200000001ff */
[----:B------:R-:W-:-:S04]  /*07a0*/  MOV R4, R12 ;  /* 0x0000000c00047202 */ /* 0x000fc80000000f00 */
[----:B------:R-:W-:Y:S05]  /*07b0*/  RET.REL.NODEC R4 `(_Z16rotate_directionP6float3S_fffii) ;  /* 0xfffffff804107950 */ /* 0x000fea0003c3ffff */
        .weak           $__internal_3_$__cuda_sm3x_div_rn_noftz_f32_slowpath
        .type           $__internal_3_$__cuda_sm3x_div_rn_noftz_f32_slowpath,@function
        .size           $__internal_3_$__cuda_sm3x_div_rn_noftz_f32_slowpath,(.L_x_416 - $__internal_3_$__cuda_sm3x_div_rn_noftz_f32_slowpath)
$__internal_3_$__cuda_sm3x_div_rn_noftz_f32_slowpath:
[----:B------:R-:W-:Y:S01]  /*07c0*/  SHF.R.U32.HI R11, RZ, 0x17, R4 ;  /* 0x00000017ff0b7819 */ /* 0x000fe20000011604 */
[----:B------:R-:W-:Y:S01]  /*07d0*/  BSSY.RECONVERGENT B1, `(.L_x_375) ;  /* 0x0000063000017945 */ /* 0x000fe20003800200 */
[----:B------:R-:W-:Y:S02]  /*07e0*/  SHF.R.U32.HI R10, RZ, 0x17, R3 ;  /* 0x00000017ff0a7819 */ /* 0x000fe40000011603 */
[----:B------:R-:W-:Y:S02]  /*07f0*/  LOP3.LUT R11, R11, 0xff, RZ, 0xc0, !PT ;  /* 0x000000ff0b0b7812 */ /* 0x000fe400078ec0ff */
[----:B------:R-:W-:Y:S02]  /*0800*/  LOP3.LUT R15, R10, 0xff, RZ, 0xc0, !PT ;  /* 0x000000ff0a0f7812 */ /* 0x000fe400078ec0ff */
[----:B------:R-:W-:Y:S01]  /*0810*/  MOV R12, R4 ;  /* 0x00000004000c7202 */ /* 0x000fe20000000f00 */
        /* <DEDUP_REMOVED lines=12> */
[C---:B------:R-:W-:Y:S02]  /*08e0*/  FSETP.NEU.FTZ.AND P2, PT, |R3|.reuse, +INF , PT ;  /* 0x7f8000000300780b */ /* 0x040fe40003f5d200 */
        /* <DEDUP_REMOVED lines=12> */
[----:B------:R-:W-:Y:S01]  /*09b0*/  @!P0 FFMA R3, R3, 1.84467440737095516160e+19, RZ ;  /* 0x5f80000003038823 */ /* 0x000fe200000000ff */
[----:B------:R-:W-:Y:S01]  /*09c0*/  @!P0 MOV R10, 0xffffffc0 ;  /* 0xffffffc0000a8802 */ /* 0x000fe20000000f00 */
[----:B------:R-:W-:-:S04]  /*09d0*/  @!P1 FFMA R12, R4, 1.84467440737095516160e+19, RZ ;  /* 0x5f800000040c9823 */ /* 0x000fc800000000ff */
[----:B------:R-:W-:-:S07]  /*09e0*/  @!P1 VIADD R10, R10, 0x40 ;  /* 0x000000400a0a9836 */ /* 0x000fce0000000000 */
.L_x_376:
[----:B------:R-:W-:Y:S01]  /*09f0*/  LEA R13, R11, 0xc0800000, 0x17 ;  /* 0xc08000000b0d7811 */ /* 0x000fe200078eb8ff */
[----:B------:R-:W-:Y:S03]  /*0a00*/  BSSY.RECONVERGENT B2, `(.L_x_381) ;  /* 0x0000036000027945 */ /* 0x000fe60003800200 */
[----:B------:R-:W-:Y:S02]  /*0a10*/  IADD3 R13, PT, PT, -R13, R12, RZ ;  /* 0x0000000c0d0d7210 */ /* 0x000fe40007ffe1ff */
[----:B------:R-:W-:Y:S02]  /*0a20*/  IADD3 R12, PT, PT, R15, -0x7f, RZ ;  /* 0xffffff810f0c7810 */ /* 0x000fe40007ffe0ff */
[----:B------:R0:W1:Y:S01]  /*0a30*/  MUFU.RCP R14, R13 ;  /* 0x0000000d000e7308 */ /* 0x0000620000001000 */
[----:B------:R-:W-:Y:S02]  /*0a40*/  FADD.FTZ R16, -R13, -RZ ;  /* 0x800000ff0d107221 */ /* 0x000fe40000010100 */
[C---:B------:R-:W-:Y:S01]  /*0a50*/  IMAD R3, R12.reuse, -0x800000, R3 ;  /* 0xff8000000c037824 */ /* 0x040fe200078e0203 */
[----:B0-----:R-:W-:-:S05]  /*0a60*/  IADD3 R13, PT, PT, R12, 0x7f, -R11 ;  /* 0x0000007f0c0d7810 */ /* 0x001fca0007ffe80b */
[----:B------:R-:W-:Y:S02]  /*0a70*/  IMAD.IADD R10, R13, 0x1, R10 ;  /* 0x000000010d0a7824 */ /* 0x000fe400078e020a */
[----:B-1----:R-:W-:-:S04]  /*0a80*/  FFMA R15, R14, R16, 1 ;  /* 0x3f8000000e0f7423 */ /* 0x002fc80000000010 */
[----:B------:R-:W-:-:S04]  /*0a90*/  FFMA R17, R14, R15, R14 ;  /* 0x0000000f0e117223 */ /* 0x000fc8000000000e */
[----:B------:R-:W-:-:S04]  /*0aa0*/  FFMA R14, R3, R17, RZ ;  /* 0x00000011030e7223 */ /* 0x000fc800000000ff */
[----:B------:R-:W-:-:S04]  /*0ab0*/  FFMA R15, R16, R14, R3 ;  /* 0x0000000e100f7223 */ /* 0x000fc80000000003 */
[----:B------:R-:W-:-:S04]  /*0ac0*/  FFMA R14, R17, R15, R14 ;  /* 0x0000000f110e7223 */ /* 0x000fc8000000000e */
[----:B------:R-:W-:-:S04]  /*0ad0*/  FFMA R15, R16, R14, R3 ;  /* 0x0000000e100f7223 */ /* 0x000fc80000000003 */
[----:B------:R-:W-:-:S05]  /*0ae0*/  FFMA R3, R17, R15, R14 ;  /* 0x0000000f11037223 */ /* 0x000fca000000000e */
[----:B------:R-:W-:-:S04]  /*0af0*/  SHF.R.U32.HI R11, RZ, 0x17, R3 ;  /* 0x00000017ff0b7819 */ /* 0x000fc80000011603 */
[----:B------:R-:W-:-:S04]  /*0b00*/  LOP3.LUT R11, R11, 0xff, RZ, 0xc0, !PT ;  /* 0x000000ff0b0b7812 */ /* 0x000fc800078ec0ff */
[----:B------:R-:W-:-:S04]  /*0b10*/  IADD3 R16, PT, PT, R11, R10, RZ ;  /* 0x0000000a0b107210 */ /* 0x000fc80007ffe0ff */
[----:B------:R-:W-:-:S04]  /*0b20*/  IADD3 R11, PT, PT, R16, -0x1, RZ ;  /* 0xffffffff100b7810 */ /* 0x000fc80007ffe0ff */
        /* <DEDUP_REMOVED lines=10> */
[C---:B------:R-:W-:Y:S02]  /*0bd0*/  VIADD R13, R16.reuse, 0x20 ;  /* 0x00000020100d7836 */ /* 0x040fe40000000000 */
[CCC-:B------:R-:W-:Y:S01]  /*0be0*/  FFMA.RM R11, R17.reuse, R15.reuse, R14.reuse ;  /* 0x0000000f110b7223 */ /* 0x1c0fe2000000400e */
[----:B------:R-:W-:Y:S02]  /*0bf0*/  ISETP.NE.AND P2, PT, R16, RZ, PT ;  /* 0x000000ff1000720c */ /* 0x000fe40003f45270 */
[----:B------:R-:W-:Y:S01]  /*0c00*/  LOP3.LUT R12, R10, 0x7fffff, RZ, 0xc0, !PT ;  /* 0x007fffff0a0c7812 */ /* 0x000fe200078ec0ff */
[----:B------:R-:W-:Y:S01]  /*0c10*/  FFMA.RP R10, R17, R15, R14 ;  /* 0x0000000f110a7223 */ /* 0x000fe2000000800e */
        /* <DEDUP_REMOVED lines=12> */
[----:B------:R-:W-:-:S04]  /*0ce0*/  LOP3.LUT R10, R10, R11, RZ, 0xc0, !PT ;  /* 0x0000000b0a0a7212 */ /* 0x000fc800078ec0ff */
[----:B------:R-:W-:-:S04]  /*0cf0*/  IADD3 R10, PT, PT, R13, R10, RZ ;  /* 0x0000000a0d0a7210 */ /* 0x000fc80007ffe0ff */
[----:B------:R-:W-:Y:S01]  /*0d00*/  LOP3.LUT R3, R10, R3, RZ, 0xfc, !PT ;  /* 0x000000030a037212 */ /* 0x000fe200078efcff */
[----:B------:R-:W-:Y:S06]  /*0d10*/  BRA `(.L_x_384) ;  /* 0x0000000000107947 */ /* 0x000fec0003800000 */
.L_x_383:
[----:B------:R-:W-:-:S04]  /*0d20*/  LOP3.LUT R3, R3, 0x80000000, RZ, 0xc0, !PT ;  /* 0x8000000003037812 */ /* 0x000fc800078ec0ff */
[----:B------:R-:W-:Y:S01]  /*0d30*/  LOP3.LUT R3, R3, 0x7f800000, RZ, 0xfc, !PT ;  /* 0x7f80000003037812 */ /* 0x000fe200078efcff */
[----:B------:R-:W-:Y:S06]  /*0d40*/  BRA `(.L_x_384) ;  /* 0x0000000000047947 */ /* 0x000fec0003800000 */
.L_x_382:
[----:B------:R-:W-:-:S07]  /*0d50*/  IMAD R3, R10, 0x800000, R3 ;  /* 0x008000000a037824 */ /* 0x000fce00078e0203 */
.L_x_384:
[----:B------:R-:W-:Y:S05]  /*0d60*/  BSYNC.RECONVERGENT B2 ;  /* 0x0000000000027941 */ /* 0x000fea0003800200 */
.L_x_381:
[----:B------:R-:W-:Y:S05]  /*0d70*/  BRA `(.L_x_385) ;  /* 0x0000000000207947 */ /* 0x000fea0003800000 */
.L_x_380:
[----:B------:R-:W-:-:S04]  /*0d80*/  LOP3.LUT R3, R12, 0x80000000, R3, 0x48, !PT ;  /* 0x800000000c037812 */ /* 0x000fc800078e4803 */
[----:B------:R-:W-:Y:S01]  /*0d90*/  LOP3.LUT R3, R3, 0x7f800000, RZ, 0xfc, !PT ;  /* 0x7f80000003037812 */ /* 0x000fe200078efcff */
[----:B------:R-:W-:Y:S06]  /*0da0*/  BRA `(.L_x_385) ;  /* 0x0000000000147947 */ /* 0x000fec0003800000 */
.L_x_379:
[----:B------:R-:W-:Y:S01]  /*0db0*/  LOP3.LUT R3, R12, 0x80000000, R3, 0x48, !PT ;  /* 0x800000000c037812 */ /* 0x000fe200078e4803 */
[----:B------:R-:W-:Y:S06]  /*0dc0*/  BRA `(.L_x_385) ;  /* 0x00000000000c7947 */ /* 0x000fec0003800000 */
.L_x_378:
[----:B------:R-:W0:Y:S01]  /*0dd0*/  MUFU.RSQ R3, -QNAN ;  /* 0xffc0000000037908 */ /* 0x000e220000001400 */
[----:B------:R-:W-:Y:S05]  /*0de0*/  BRA `(.L_x_385) ;  /* 0x0000000000047947 */ /* 0x000fea0003800000 */
.L_x_377:
[----:B------:R-:W-:-:S07]  /*0df0*/  FADD.FTZ R3, R3, R4 ;  /* 0x0000000403037221 */ /* 0x000fce0000010000 */
.L_x_385:
[----:B------:R-:W-:Y:S05]  /*0e00*/  BSYNC.RECONVERGENT B1 ;  /* 0x0000000000017941 */ /* 0x000fea0003800200 */
.L_x_375:
[----:B------:R-:W-:Y:S01]  /*0e10*/  HFMA2 R11, -RZ, RZ, 0, 0 ;  /* 0x00000000ff0b7431 */ /* 0x000fe200000001ff */
[----:B------:R-:W-:-:S04]  /*0e20*/  MOV R10, R8 ;  /* 0x00000008000a7202 */ /* 0x000fc80000000f00 */
[----:B0-----:R-:W-:Y:S05]  /*0e30*/  RET.REL.NODEC R10 `(_Z16rotate_directionP6float3S_fffii) ;  /* 0xfffffff00a707950 */ /* 0x001fea0003c3ffff */
.L_x_386:
        /* <DEDUP_REMOVED lines=12> */
.L_x_416:


//--------------------- .text._Z13get_directionP6float3fii --------------------------
	.section	.text._Z13get_directionP6float3fii,"ax",@progbits
	.align	128
        .global         _Z13get_directionP6float3fii
        .type           _Z13get_directionP6float3fii,@function
        .size           _Z13get_directionP6float3fii,(.L_x_418 - _Z13get_directionP6float3fii)
        .other          _Z13get_directionP6float3fii,@"STO_CUDA_ENTRY STV_DEFAULT"
_Z13get_directionP6float3fii:
.text._Z13get_directionP6float3fii:
[----:B------:R-:W-:Y:S01]  /*0000*/  LDC R1, c[0x0][0x37c] ;  /* 0x0000df00ff017b82 */ /* 0x000fe20000000800 */
[----:B------:R-:W0:Y:S07]  /*0010*/  S2R R5, SR_TID.Y ;  /* 0x0000000000057919 */ /* 0x000e2e0000002200 */
[----:B------:R-:W1:Y:S01]  /*0020*/  LDC R8, c[0x0][0x360] ;  /* 0x0000d800ff087b82 */ /* 0x000e620000000800 */
[----:B------:R-:W2:Y:S01]  /*0030*/  LDCU UR6, c[0x0][0x390] ;  /* 0x00007200ff0677ac */ /* 0x000ea20008000800 */
[----:B------:R-:W-:Y:S01]  /*0040*/  BSSY.RECONVERGENT B0, `(.L_x_387) ;  /* 0x0000019000007945 */ /* 0x000fe20003800200 */
[----:B------:R-:W1:Y:S05]  /*0050*/  S2R R9, SR_TID.X ;  /* 0x0000000000097919 */ /* 0x000e6a0000002100 */
[----:B------:R-:W0:Y:S08]  /*0060*/  S2UR UR5, SR_CTAID.Y ;  /* 0x00000000000579c3 */ /* 0x000e300000002600 */
[----:B------:R-:W0:Y:S01]  /*0070*/  LDC R2, c[0x0][0x364] ;  /* 0x0000d900ff027b82 */ /* 0x000e220000000800 */
[----:B--2---:R-:W-:-:S04]  /*0080*/  I2FP.F32.S32 R3, UR6 ;  /* 0x0000000600037c45 */ /* 0x004fc80008201400 */
[----:B------:R-:W2:Y:S03]  /*0090*/  MUFU.RCP R4, R3 ;  /* 0x0000000300047308 */ /* 0x000ea60000001000 */
[----:B------:R-:W1:Y:S01]  /*00a0*/  S2UR UR4, SR_CTAID.X ;  /* 0x00000000000479c3 */ /* 0x000e620000002500 */
[----:B0-----:R-:W-:Y:S01]  /*00b0*/  IMAD R2, R2, UR5, R5 ;  /* 0x0000000502027c24 */ /* 0x001fe2000f8e0205 */
[----:B------:R-:W0:Y:S01]  /*00c0*/  LDCU UR5, c[0x0][0x38c] ;  /* 0x00007180ff0577ac */ /* 0x000e220008000800 */
[----:B--2---:R-:W-:-:S03]  /*00d0*/  FFMA R5, -R3, R4, 1 ;  /* 0x3f80000003057423 */ /* 0x004fc60000000104 */
[-C--:B------:R-:W-:Y:S01]  /*00e0*/  I2FP.F32.U32 R0, R2.reuse ;  /* 0x0000000200007245 */ /* 0x080fe20000201000 */
[----:B------:R-:W-:Y:S01]  /*00f0*/  FFMA R7, R4, R5, R4 ;  /* 0x0000000504077223 */ /* 0x000fe20000000004 */
[----:B------:R-:W-:Y:S01]  /*0100*/  LOP3.LUT R2, RZ, R2, RZ, 0x33, !PT ;  /* 0x00000002ff027212 */ /* 0x000fe200078e33ff */
[----:B-1----:R-:W-:Y:S02]  /*0110*/  IMAD R4, R8, UR4, R9 ;  /* 0x0000000408047c24 */ /* 0x002fe4000f8e0209 */
[----:B------:R-:W-:Y:S02]  /*0120*/  FFMA R0, R3, -0.5, R0 ;  /* 0xbf00000003007823 */ /* 0x000fe40000000000 */
[----:B------:R-:W-:Y:S02]  /*0130*/  VIADD R5, R2, UR6 ;  /* 0x0000000602057c36 */ /* 0x000fe40008000000 */
[----:B------:R-:W1:Y:S01]  /*0140*/  FCHK P0, R0, R3 ;  /* 0x0000000300007302 */ /* 0x000e620000000000 */
[----:B------:R-:W-:-:S04]  /*0150*/  FFMA R6, R0, R7, RZ ;  /* 0x0000000700067223 */ /* 0x000fc800000000ff */
[----:B------:R-:W-:Y:S01]  /*0160*/  FFMA R8, -R3, R6, R0 ;  /* 0x0000000603087223 */ /* 0x000fe20000000100 */
[----:B0-----:R-:W-:-:S03]  /*0170*/  IMAD R2, R5, UR5, R4 ;  /* 0x0000000505027c24 */ /* 0x001fc6000f8e0204 */
[----:B------:R-:W-:Y:S01]  /*0180*/  FFMA R5, R7, R8, R6 ;  /* 0x0000000807057223 */ /* 0x000fe20000000006 */
[----:B-1----:R-:W-:Y:S06]  /*0190*/  @!P0 BRA `(.L_x_388) ;  /* 0x00000000000c8947 */ /* 0x002fec0003800000 */
[----:B------:R-:W-:-:S07]  /*01a0*/  MOV R8, 0x1c0 ;  /* 0x000001c000087802 */ /* 0x000fce0000000f00 */
[----:B------:R-:W-:Y:S05]  /*01b0*/  CALL.REL.NOINC `($__internal_5_$__cuda_sm3x_div_rn_noftz_f32_slowpath) ;  /* 0x0000000400bc7944 */ /* 0x000fea0003c00000 */
[----:B------:R-:W-:-:S07]  /*01c0*/  IMAD.MOV.U32 R5, RZ, RZ, R0 ;  /* 0x000000ffff057224 */ /* 0x000fce00078e0000 */
.L_x_388:
[----:B------:R-:W-:Y:S05]  /*01d0*/  BSYNC.RECONVERGENT B0 ;  /* 0x0000000000007941 */ /* 0x000fea0003800200 */
.L_x_387:
[----:B------:R-:W0:Y:S01]  /*01e0*/  LDCU UR4, c[0x0][0x38c] ;  /* 0x00007180ff0477ac */ /* 0x000e220008000800 */
[----:B------:R-:W1:Y:S01]  /*01f0*/  MUFU.RCP R0, R3 ;  /* 0x0000000300007308 */ /* 0x000e620000001000 */
[----:B------:R-:W-:Y:S01]  /*0200*/  I2FP.F32.S32 R4, R4 ;  /* 0x0000000400047245 */ /* 0x000fe20000201400 */
[----:B------:R-:W-:Y:S01]  /*0210*/  BSSY.RECONVERGENT B0, `(.L_x_389) ;  /* 0x000000e000007945 */ /* 0x000fe20003800200 */
[----:B0-----:R-:W-:Y:S01]  /*0220*/  I2FP.F32.S32 R7, UR4 ;  /* 0x0000000400077c45 */ /* 0x001fe20008201400 */
[----:B-1----:R-:W-:-:S04]  /*0230*/  FFMA R9, -R3, R0, 1 ;  /* 0x3f80000003097423 */ /* 0x002fc80000000100 */
[----:B------:R-:W-:Y:S01]  /*0240*/  FFMA R4, R7, -0.5, R4 ;  /* 0xbf00000007047823 */ /* 0x000fe20000000004 */
[----:B------:R-:W-:-:S03]  /*0250*/  FFMA R0, R0, R9, R0 ;  /* 0x0000000900007223 */ /* 0x000fc60000000000 */
[----:B------:R-:W0:Y:S01]  /*0260*/  FCHK P0, R4, R3 ;  /* 0x0000000304007302 */ /* 0x000e220000000000 */
[----:B------:R-:W-:-:S04]  /*0270*/  FFMA R7, R0, R4, RZ ;  /* 0x0000000400077223 */ /* 0x000fc800000000ff */
[----:B------:R-:W-:-:S04]  /*0280*/  FFMA R6, -R3, R7, R4 ;  /* 0x0000000703067223 */ /* 0x000fc80000000104 */
[----:B------:R-:W-:Y:S01]  /*0290*/  FFMA R7, R0, R6, R7 ;  /* 0x0000000600077223 */ /* 0x000fe20000000007 */
[----:B0-----:R-:W-:Y:S06]  /*02a0*/  @!P0 BRA `(.L_x_390) ;  /* 0x0000000000108947 */ /* 0x001fec0003800000 */
[----:B------:R-:W-:Y:S02]  /*02b0*/  MOV R0, R4 ;  /* 0x0000000400007202 */ /* 0x000fe40000000f00 */
[----:B------:R-:W-:-:S07]  /*02c0*/  MOV R8, 0x2e0 ;  /* 0x000002e000087802 */ /* 0x000fce0000000f00 */
[----:B------:R-:W-:Y:S05]  /*02d0*/  CALL.REL.NOINC `($__internal_5_$__cuda_sm3x_div_rn_noftz_f32_slowpath) ;  /* 0x0000000400747944 */ /* 0x000fea0003c00000 */
[----:B------:R-:W-:-:S07]  /*02e0*/  IMAD.MOV.U32 R7, RZ, RZ, R0 ;  /* 0x000000ffff077224 */ /* 0x000fce00078e0000 */
.L_x_390:
[----:B------:R-:W-:Y:S05]  /*02f0*/  BSYNC.RECONVERGENT B0 ;  /* 0x0000000000007941 */ /* 0x000fea0003800200 */
.L_x_389:
[----:B------:R-:W0:Y:S01]  /*0300*/  LDC R3, c[0x0][0x388] ;  /* 0x0000e200ff037b82 */ /* 0x000e220000000800 */
[----:B------:R-:W-:Y:S01]  /*0310*/  FMUL R0, R5, R5 ;  /* 0x0000000505007220 */ /* 0x000fe20000400000 */
[----:B------:R-:W-:Y:S03]  /*0320*/  BSSY.RECONVERGENT B0, `(.L_x_391) ;  /* 0x000000e000007945 */ /* 0x000fe60003800200 */
[----:B0-----:R-:W-:-:S04]  /*0330*/  FFMA R0, R3, R3, R0 ;  /* 0x0000000303007223 */ /* 0x001fc80000000000 */
[----:B------:R-:W-:-:S04]  /*0340*/  FFMA R0, R7, R7, R0 ;  /* 0x0000000707007223 */ /* 0x000fc80000000000 */
[----:B------:R0:W1:Y:S01]  /*0350*/  MUFU.RSQ R9, R0 ;  /* 0x0000000000097308 */ /* 0x0000620000001400 */
[----:B------:R-:W-:-:S04]  /*0360*/  IADD3 R3, PT, PT, R0, -0xd000000, RZ ;  /* 0xf300000000037810 */ /* 0x000fc80007ffe0ff */
[----:B------:R-:W-:-:S13]  /*0370*/  ISETP.GT.U32.AND P0, PT, R3, 0x727fffff, PT ;  /* 0x727fffff0300780c */ /* 0x000fda0003f04070 */
[----:B01----:R-:W-:Y:S05]  /*0380*/  @!P0 BRA `(.L_x_392) ;  /* 0x00000000000c8947 */ /* 0x003fea0003800000 */
[----:B------:R-:W-:-:S07]  /*0390*/  MOV R10, 0x3b0 ;  /* 0x000003b0000a7802 */ /* 0x000fce0000000f00 */
[----:B------:R-:W-:Y:S05]  /*03a0*/  CALL.REL.NOINC `($__internal_4_$__cuda_sm20_sqrt_rn_f32_slowpath) ;  /* 0x0000000000e87944 */ /* 0x000fea0003c00000 */
[----:B------:R-:W-:Y:S05]  /*03b0*/  BRA `(.L_x_393) ;  /* 0x0000000000107947 */ /* 0x000fea0003800000 */
.L_x_392:
[----:B------:R-:W-:Y:S01]  /*03c0*/  FMUL.FTZ R3, R0, R9 ;  /* 0x0000000900037220 */ /* 0x000fe20000410000 */
[----:B------:R-:W-:-:S03]  /*03d0*/  FMUL.FTZ R4, R9, 0.5 ;  /* 0x3f00000009047820 */ /* 0x000fc60000410000 */
[----:B------:R-:W-:-:S04]  /*03e0*/  FFMA R0, -R3, R3, R0 ;  /* 0x0000000303007223 */ /* 0x000fc80000000100 */
[----:B------:R-:W-:-:S07]  /*03f0*/  FFMA R3, R0, R4, R3 ;  /* 0x0000000400037223 */ /* 0x000fce0000000003 */
.L_x_393:
[----:B------:R-:W-:Y:S05]  /*0400*/  BSYNC.RECONVERGENT B0 ;  /* 0x0000000000007941 */ /* 0x000fea0003800200 */
.L_x_391:
[----:B------:R-:W0:Y:S01]  /*0410*/  LDCU UR4, c[0x0][0x388] ;  /* 0x00007100ff0477ac */ /* 0x000e220008000800 */
[----:B------:R-:W1:Y:S01]  /*0420*/  MUFU.RCP R0, R3 ;  /* 0x0000000300007308 */ /* 0x000e620000001000 */
[----:B------:R-:W-:Y:S01]  /*0430*/  BSSY.RECONVERGENT B0, `(.L_x_394) ;  /* 0x000000e000007945 */ /* 0x000fe20003800200 */
[----:B0-----:R-:W-:Y:S02]  /*0440*/  IMAD.U32 R6, RZ, RZ, UR4 ;  /* 0x00000004ff067e24 */ /* 0x001fe4000f8e00ff */
[----:B-1----:R-:W-:-:S04]  /*0450*/  FFMA R9, R0, -R3, 1 ;  /* 0x3f80000000097423 */ /* 0x002fc80000000803 */
[----:B------:R-:W0:Y:S01]  /*0460*/  FCHK P0, R6, R3 ;  /* 0x0000000306007302 */ /* 0x000e220000000000 */
[----:B------:R-:W-:-:S04]  /*0470*/  FFMA R0, R0, R9, R0 ;  /* 0x0000000900007223 */ /* 0x000fc80000000000 */
[----:B------:R-:W-:-:S04]  /*0480*/  FFMA R4, R0, UR4, RZ ;  /* 0x0000000400047c23 */ /* 0x000fc800080000ff */
[----:B------:R-:W-:-:S04]  /*0490*/  FFMA R9, R4, -R3, UR4 ;  /* 0x0000000404097e23 */ /* 0x000fc80008000803 */
[----:B------:R-:W-:Y:S01]  /*04a0*/  FFMA R4, R0, R9, R4 ;  /* 0x0000000900047223 */ /* 0x000fe20000000004 */
[----:B0-----:R-:W-:Y:S06]  /*04b0*/  @!P0 BRA `(.L_x_395) ;  /* 0x0000000000148947 */ /* 0x001fec0003800000 */
[----:B------:R-:W0:Y:S01]  /*04c0*/  LDCU UR4, c[0x0][0x388] ;  /* 0x00007100ff0477ac */ /* 0x000e220008000800 */
[----:B------:R-:W-:Y:S02]  /*04d0*/  MOV R8, 0x500 ;  /* 0x0000050000087802 */ /* 0x000fe40000000f00 */
[----:B0-----:R-:W-:-:S07]  /*04e0*/  MOV R0, UR4 ;  /* 0x0000000400007c02 */ /* 0x001fce0008000f00 */
[----:B------:R-:W-:Y:S05]  /*04f0*/  CALL.REL.NOINC `($__internal_5_$__cuda_sm3x_div_rn_noftz_f32_slowpath) ;  /* 0x0000000000ec7944 */ /* 0x000fea0003c00000 */
[----:B------:R-:W-:-:S07]  /*0500*/  IMAD.MOV.U32 R4, RZ, RZ, R0 ;  /* 0x000000ffff047224 */ /* 0x000fce00078e0000 */
.L_x_395:
[----:B------:R-:W-:Y:S05]  /*0510*/  BSYNC.RECONVERGENT B0 ;  /* 0x0000000000007941 */ /* 0x000fea0003800200 */
.L_x_394:
        /* <DEDUP_REMOVED lines=11> */
[----:B------:R-:W-:Y:S05]  /*05d0*/  CALL.REL.NOINC `($__internal_5_$__cuda_sm3x_div_rn_noftz_f32_slowpath) ;  /* 0x0000000000b47944 */ /* 0x000fea0003c00000 */
[----:B------:R-:W-:-:S07]  /*05e0*/  IMAD.MOV.U32 R6, RZ, RZ, R0 ;  /* 0x000000ffff067224 */ /* 0x000fce00078e0000 */
.L_x_397:
[----:B------:R-:W-:Y:S05]  /*05f0*/  BSYNC.RECONVERGENT B0 ;  /* 0x0000000000007941 */ /* 0x000fea0003800200 */
.L_x_396:
[----:B------:R-:W0:Y:S01]  /*0600*/  MUFU.RCP R0, R3 ;  /* 0x0000000300007308 */ /* 0x000e220000001000 */
[----:B------:R-:W1:Y:S01]  /*0610*/  LDCU.64 UR4, c[0x0][0x358] ;  /* 0x00006b00ff0477ac */ /* 0x000e620008000a00 */
[----:B------:R-:W-:Y:S06]  /*0620*/  BSSY.RECONVERGENT B0, `(.L_x_398) ;  /* 0x000000c000007945 */ /* 0x000fec0003800200 */
[----:B------:R-:W2:Y:S01]  /*0630*/  FCHK P0, R7, R3 ;  /* 0x0000000307007302 */ /* 0x000ea20000000000 */
[----:B0-----:R-:W-:-:S04]  /*0640*/  FFMA R5, R0, -R3, 1 ;  /* 0x3f80000000057423 */ /* 0x001fc80000000803 */
[----:B------:R-:W-:-:S04]  /*0650*/  FFMA R0, R0, R5, R0 ;  /* 0x0000000500007223 */ /* 0x000fc80000000000 */
[----:B------:R-:W-:-:S04]  /*0660*/  FFMA R8, R0, R7, RZ ;  /* 0x0000000700087223 */ /* 0x000fc800000000ff */
[----:B------:R-:W-:-:S04]  /*0670*/  FFMA R5, R8, -R3, R7 ;  /* 0x8000000308057223 */ /* 0x000fc80000000007 */
[----:B------:R-:W-:Y:S01]  /*0680*/  FFMA R5, R0, R5, R8 ;  /* 0x0000000500057223 */ /* 0x000fe20000000008 */
[----:B-12---:R-:W-:Y:S06]  /*0690*/  @!P0 BRA `(.L_x_399) ;  /* 0x0000000000108947 */ /* 0x006fec0003800000 */
[----:B------:R-:W-:Y:S02]  /*06a0*/  MOV R0, R7 ;  /* 0x0000000700007202 */ /* 0x000fe40000000f00 */
[----:B------:R-:W-:-:S07]  /*06b0*/  MOV R8, 0x6d0 ;  /* 0x000006d000087802 */ /* 0x000fce0000000f00 */
[----:B------:R-:W-:Y:S05]  /*06c0*/  CALL.REL.NOINC `($__internal_5_$__cuda_sm3x_div_rn_noftz_f32_slowpath) ;  /* 0x0000000000787944 */ /* 0x000fea0003c00000 */
[----:B------:R-:W-:-:S07]  /*06d0*/  IMAD.MOV.U32 R5, RZ, RZ, R0 ;  /* 0x000000ffff057224 */ /* 0x000fce00078e0000 */
.L_x_399:
[----:B------:R-:W-:Y:S05]  /*06e0*/  BSYNC.RECONVERGENT B0 ;  /* 0x0000000000007941 */ /* 0x000fea0003800200 */
.L_x_398:
[----:B------:R-:W0:Y:S02]  /*06f0*/  LDC.64 R8, c[0x0][0x380] ;  /* 0x0000e000ff087b82 */ /* 0x000e240000000a00 */
[----:B0-----:R-:W-:-:S05]  /*0700*/  IMAD.WIDE R2, R2, 0xc, R8 ;  /* 0x0000000c02027825 */ /* 0x001fca00078e0208 */
[----:B------:R-:W-:Y:S04]  /*0710*/  STG.E desc[UR4][R2.64], R4 ;  /* 0x0000000402007986 */ /* 0x000fe8000c101904 */
[----:B------:R-:W-:Y:S04]  /*0720*/  STG.E desc[UR4][R2.64+0x4], R6 ;  /* 0x0000040602007986 */ /* 0x000fe8000c101904 */
[----:B------:R-:W-:Y:S01]  /*0730*/  STG.E desc[UR4][R2.64+0x8], R5 ;  /* 0x0000080502007986 */ /* 0x000fe2000c101904 */
[----:B------:R-:W-:Y:S05]  /*0740*/  EXIT ;  /* 0x000000000000794d */ /* 0x000fea0003800000 */
        .weak           $__internal_4_$__cuda_sm20_sqrt_rn_f32_slowpath
        .type           $__internal_4_$__cuda_sm20_sqrt_rn_f32_slowpath,@function
        .size           $__internal_4_$__cuda_sm20_sqrt_rn_f32_slowpath,($__internal_5_$__cuda_sm3x_div_rn_noftz_f32_slowpath - $__internal_4_$__cuda_sm20_sqrt_rn_f32_slowpath)
$__internal_4_$__cuda_sm20_sqrt_rn_f32_slowpath:
        /* <DEDUP_REMOVED lines=19> */
.L_x_400:
[----:B------:R-:W-:Y:S02]  /*0880*/  HFMA2 R9, -RZ, RZ, 0, 0 ;  /* 0x00000000ff097431 */ /* 0x000fe400000001ff */
[----:B------:R-:W-:-:S04]  /*0890*/  IMAD.MOV.U32 R8, RZ, RZ, R10 ;  /* 0x000000ffff087224 */ /* 0x000fc800078e000a */
[----:B------:R-:W-:Y:S05]  /*08a0*/  RET.REL.NODEC R8 `(_Z13get_directionP6float3fii) ;  /* 0xfffffff408d47950 */ /* 0x000fea0003c3ffff */
        .weak           $__internal_5_$__cuda_sm3x_div_rn_noftz_f32_slowpath
        .type           $__internal_5_$__cuda_sm3x_div_rn_noftz_f32_slowpath,@function
        .size           $__internal_5_$__cuda_sm3x_div_rn_noftz_f32_slowpath,(.L_x_418 - $__internal_5_$__cuda_sm3x_div_rn_noftz_f32_slowpath)
$__internal_5_$__cuda_sm3x_div_rn_noftz_f32_slowpath:
[--C-:B------:R-:W-:Y:S01]  /*08b0*/  SHF.R.U32.HI R10, RZ, 0x17, R3.reuse ;  /* 0x00000017ff0a7819 */ /* 0x100fe20000011603 */
[----:B------:R-:W-:Y:S01]  /*08c0*/  BSSY.RECONVERGENT B1, `(.L_x_401) ;  /* 0x0000063000017945 */ /* 0x000fe20003800200 */
[----:B------:R-:W-:Y:S01]  /*08d0*/  SHF.R.U32.HI R9, RZ, 0x17, R0 ;  /* 0x00000017ff097819 */ /* 0x000fe20000011600 */
[----:B------:R-:W-:Y:S01]  /*08e0*/  IMAD.MOV.U32 R11, RZ, RZ, R3 ;  /* 0x000000ffff0b7224 */ /* 0x000fe200078e0003 */
[----:B------:R-:W-:Y:S02]  /*08f0*/  LOP3.LUT R10, R10, 0xff, RZ, 0xc0, !PT ;  /* 0x000000ff0a0a7812 */ /* 0x000fe400078ec0ff */
[----:B------:R-:W-:-:S03]  /*0900*/  LOP3.LUT R14, R9, 0xff, RZ, 0xc0, !PT ;  /* 0x000000ff090e7812 */ /* 0x000fc600078ec0ff */
[----:B------:R-:W-:Y:S01]  /*0910*/  VIADD R13, R10, 0xffffffff ;  /* 0xffffffff0a0d7836 */ /* 0x000fe20000000000 */
[----:B------:R-:W-:-:S04]  /*0920*/  IADD3 R12, PT, PT, R14, -0x1, RZ ;  /* 0xffffffff0e0c7810 */ /* 0x000fc80007ffe0ff */
[----:B------:R-:W-:-:S04]  /*0930*/  ISETP.GT.U32.AND P0, PT, R13, 0xfd, PT ;  /* 0x000000fd0d00780c */ /* 0x000fc80003f04070 */
[----:B------:R-:W-:-:S13]  /*0940*/  ISETP.GT.U32.OR P0, PT, R12, 0xfd, P0 ;  /* 0x000000fd0c00780c */ /* 0x000fda0000704470 */
[----:B------:R-:W-:Y:S01]  /*0950*/  @!P0 MOV R9, RZ ;  /* 0x000000ff00098202 */ /* 0x000fe20000000f00 */
        /* <DEDUP_REMOVED lines=19> */
[----:B------:R-:W-:Y:S01]  /*0a90*/  @P0 IMAD.MOV.U32 R9, RZ, RZ, RZ ;  /* 0x000000ffff090224 */ /* 0x000fe200078e00ff */
[----:B------:R-:W-:Y:S01]  /*0aa0*/  @!P0 MOV R9, 0xffffffc0 ;  /* 0xffffffc000098802 */ /* 0x000fe20000000f00 */
[----:B------:R-:W-:Y:S01]  /*0ab0*/  @!P0 FFMA R0, R0, 1.84467440737095516160e+19, RZ ;  /* 0x5f80000000008823 */ /* 0x000fe200000000ff */
[----:B------:R-:W-:-:S03]  /*0ac0*/  @!P1 FFMA R11, R3, 1.84467440737095516160e+19, RZ ;  /* 0x5f800000030b9823 */ /* 0x000fc600000000ff */
[----:B------:R-:W-:-:S07]  /*0ad0*/  @!P1 VIADD R9, R9, 0x40 ;  /* 0x0000004009099836 */ /* 0x000fce0000000000 */
.L_x_402:
[----:B------:R-:W-:Y:S01]  /*0ae0*/  LEA R12, R10, 0xc0800000, 0x17 ;  /* 0xc08000000a0c7811 */ /* 0x000fe200078eb8ff */
[----:B------:R-:W-:Y:S03]  /*0af0*/  BSSY.RECONVERGENT B2, `(.L_x_407) ;  /* 0x0000036000027945 */ /* 0x000fe60003800200 */
[----:B------:R-:W-:Y:S01]  /*0b00*/  IADD3 R12, PT, PT, -R12, R11, RZ ;  /* 0x0000000b0c0c7210 */ /* 0x000fe20007ffe1ff */
[----:B------:R-:W-:-:S03]  /*0b10*/  VIADD R11, R14, 0xffffff81 ;  /* 0xffffff810e0b7836 */ /* 0x000fc60000000000 */
[----:B------:R0:W1:Y:S01]  /*0b20*/  MUFU.RCP R13, R12 ;  /* 0x0000000c000d7308 */ /* 0x0000620000001000 */
[----:B------:R-:W-:Y:S01]  /*0b30*/  FADD.FTZ R15, -R12, -RZ ;  /* 0x800000ff0c0f7221 */ /* 0x000fe20000010100 */
[C---:B------:R-:W-:Y:S01]  /*0b40*/  IMAD R0, R11.reuse, -0x800000, R0 ;  /* 0xff8000000b007824 */ /* 0x040fe200078e0200 */
[----:B0-----:R-:W-:-:S04]  /*0b50*/  IADD3 R12, PT, PT, R11, 0x7f, -R10 ;  /* 0x0000007f0b0c7810 */ /* 0x001fc80007ffe80a */
[----:B------:R-:W-:Y:S01]  /*0b60*/  IADD3 R9, PT, PT, R12, R9, RZ ;  /* 0x000000090c097210 */ /* 0x000fe20007ffe0ff */
        /* <DEDUP_REMOVED lines=8> */
[----:B------:R-:W-:-:S05]  /*0bf0*/  LOP3.LUT R10, R10, 0xff, RZ, 0xc0, !PT ;  /* 0x000000ff0a0a7812 */ /* 0x000fca00078ec0ff */
[----:B------:R-:W-:-:S05]  /*0c00*/  IMAD.IADD R15, R10, 0x1, R9 ;  /* 0x000000010a0f7824 */ /* 0x000fca00078e0209 */
        /* <DEDUP_REMOVED lines=32> */
.L_x_409:
[----:B------:R-:W-:-:S04]  /*0e10*/  LOP3.LUT R0, R0, 0x80000000, RZ, 0xc0, !PT ;  /* 0x8000000000007812 */ /* 0x000fc800078ec0ff */
[----:B------:R-:W-:Y:S01]  /*0e20*/  LOP3.LUT R0, R0, 0x7f800000, RZ, 0xfc, !PT ;  /* 0x7f80000000007812 */ /* 0x000fe200078efcff */
[----:B------:R-:W-:Y:S06]  /*0e30*/  BRA `(.L_x_410) ;  /* 0x0000000000047947 */ /* 0x000fec0003800000 */
.L_x_408:
[----:B------:R-:W-:-:S07]  /*0e40*/  LEA R0, R9, R0, 0x17 ;  /* 0x0000000009007211 */ /* 0x000fce00078eb8ff */
.L_x_410:
[----:B------:R-:W-:Y:S05]  /*0e50*/  BSYNC.RECONVERGENT B2 ;  /* 0x0000000000027941 */ /* 0x000fea0003800200 */
.L_x_407:
[----:B------:R-:W-:Y:S05]  /*0e60*/  BRA `(.L_x_411) ;  /* 0x0000000000207947 */ /* 0x000fea0003800000 */
.L_x_406:
[----:B------:R-:W-:-:S04]  /*0e70*/  LOP3.LUT R0, R11, 0x80000000, R0, 0x48, !PT ;  /* 0x800000000b007812 */ /* 0x000fc800078e4800 */
[----:B------:R-:W-:Y:S01]  /*0e80*/  LOP3.LUT R0, R0, 0x7f800000, RZ, 0xfc, !PT ;  /* 0x7f80000000007812 */ /* 0x000fe200078efcff */
[----:B------:R-:W-:Y:S06]  /*0e90*/  BRA `(.L_x_411) ;  /* 0x0000000000147947 */ /* 0x000fec0003800000 */
.L_x_405:
[----:B------:R-:W-:Y:S01]  /*0ea0*/  LOP3.LUT R0, R11, 0x80000000, R0, 0x48, !PT ;  /* 0x800000000b007812 */ /* 0x000fe200078e4800 */
[----:B------:R-:W-:Y:S06]  /*0eb0*/  BRA `(.L_x_411) ;  /* 0x00000000000c7947 */ /* 0x000fec0003800000 */
.L_x_404:
[----:B------:R-:W0:Y:S01]  /*0ec0*/  MUFU.RSQ R0, -QNAN ;  /* 0xffc0000000007908 */ /* 0x000e220000001400 */
[----:B------:R-:W-:Y:S05]  /*0ed0*/  BRA `(.L_x_411) ;  /* 0x0000000000047947 */ /* 0x000fea0003800000 */
.L_x_403:
[----:B------:R-:W-:-:S07]  /*0ee0*/  FADD.FTZ R0, R0, R3 ;  /* 0x0000000300007221 */ /* 0x000fce0000010000 */
.L_x_411:
[----:B------:R-:W-:Y:S05]  /*0ef0*/  BSYNC.RECONVERGENT B1 ;  /* 0x0000000000017941 */ /* 0x000fea0003800200 */
.L_x_401:
[----:B------:R-:W-:-:S04]  /*0f00*/  IMAD.MOV.U32 R9, RZ, RZ, 0x0 ;  /* 0x00000000ff097424 */ /* 0x000fc800078e00ff */
[----:B0-----:R-:W-:Y:S05]  /*0f10*/  RET.REL.NODEC R8 `(_Z13get_directionP6float3fii) ;  /* 0xfffffff008387950 */ /* 0x001fea0003c3ffff */
.L_x_412:
        /* <DEDUP_REMOVED lines=14> */
.L_x_418:


//--------------------- .nv.global.init           --------------------------
	.section	.nv.global.init,"aw",@progbits
	.align	4
.nv.global.init:
	.type		__cudart_i2opi_f,@object
	.size		__cudart_i2opi_f,(.L_0 - __cudart_i2opi_f)
__cudart_i2opi_f:
        /*0000*/ 	.byte	0x41, 0x90, 0x43, 0x3c, 0x99, 0x95, 0x62, 0xdb, 0xc0, 0xdd, 0x34, 0xf5, 0xd1, 0x57, 0x27, 0xfc
        /*0010*/ 	.byte	0x29, 0x15, 0x44, 0x4e, 0x6e, 0x83, 0xf9, 0xa2
.L_0:


//--------------------- .nv.shared.reserved.0     --------------------------
	.section	.nv.shared.reserved.0,"aw",@nobits
	.weak		__nv_reservedSMEM_offset_0_alias
	.size		__nv_reservedSMEM_offset_0_alias, 0, 64
	.other		__nv_reservedSMEM_offset_0_alias,@"STO_CUDA_RESERVED_SHARED STV_DEFAULT"
__nv_reservedSMEM_offset_0_alias:
	.zero		0
	.zero		64


//--------------------- .nv.constant0._Z3addP6float3PKS_S2_ --------------------------
	.section	.nv.constant0._Z3addP6float3PKS_S2_,"a",@progbits
	.sectionflags	@""
	.align	4
.nv.constant0._Z3addP6float3PKS_S2_:
	.zero		920


//--------------------- .nv.constant0._Z9march_rayPK6float3PhS_S_6float2ffiiiifS_S_ff --------------------------
	.section	.nv.constant0._Z9march_rayPK6float3PhS_S_6float2ffiiiifS_S_ff,"a",@progbits
	.sectionflags	@""
	.align	4
.nv.constant0._Z9march_rayPK6float3PhS_S_6float2ffiiiifS_S_ff:
	.zero		1004


//--------------------- .nv.constant0._Z16rotate_directionP6float3S_fffii --------------------------
	.section	.nv.constant0._Z16rotate_directionP6float3S_fffii,"a",@progbits
	.sectionflags	@""
	.align	4
.nv.constant0._Z16rotate_directionP6float3S_fffii:
	.zero		936


//--------------------- .nv.constant0._Z13get_directionP6float3fii --------------------------
	.section	.nv.constant0._Z13get_directionP6float3fii,"a",@progbits
	.sectionflags	@""
	.align	4
.nv.constant0._Z13get_directionP6float3fii:
	.zero		916


//--------------------- SYMBOLS --------------------------

	.type		.nv.reservedSmem.offset0,@object
	.size		.nv.reservedSmem.offset0,0x4
